//
// Generated by NVIDIA NVVM Compiler
//
// Compiler Build ID: CL-36424714
// Cuda compilation tools, release 13.0, V13.0.88
// Based on NVVM 20.0.0
//

.version 9.0
.target sm_100
.address_size 64

	// .globl	_ZN3cub18CUB_300001_SM_10006detail11EmptyKernelIvEEvv
// _ZZN3cub18CUB_300001_SM_10006detail6reduce28DeviceReduceSingleTileKernelINS2_10policy_hubIfjN4cuda3std3__410multipliesIfEEE10Policy1000EN6thrust24THRUST_300001_SM_1000_NS20permutation_iteratorINSD_6detail15normal_iteratorINSD_10device_ptrIfEEEENSD_18transform_iteratorIN13strided_rangeISJ_E14stride_functorENSD_17counting_iteratorIlNSD_11use_defaultESP_SP_EESP_SP_EEEEPfjS9_ffNS7_10__identityEEEvT0_T1_T2_T3_T4_T6_E12temp_storage has been demoted
// _ZZN3cub18CUB_300001_SM_10006detail6reduce18DeviceReduceKernelINS2_10policy_hubIfjN4cuda3std3__410multipliesIfEEE10Policy1000EN6thrust24THRUST_300001_SM_1000_NS20permutation_iteratorINSD_6detail15normal_iteratorINSD_10device_ptrIfEEEENSD_18transform_iteratorIN13strided_rangeISJ_E14stride_functorENSD_17counting_iteratorIlNSD_11use_defaultESP_SP_EESP_SP_EEEEjS9_fNS7_10__identityEEEvT0_PT3_T1_NS0_13GridEvenShareISX_EET2_T4_E12temp_storage has been demoted
// _ZZN3cub18CUB_300001_SM_10006detail6reduce28DeviceReduceSingleTileKernelINS2_10policy_hubIfjN4cuda3std3__410multipliesIfEEE10Policy1000EPfSC_iS9_ffNS7_10__identityEEEvT0_T1_T2_T3_T4_T6_E12temp_storage has been demoted
// _ZZN3cub18CUB_300001_SM_10006detail6reduce28DeviceReduceSingleTileKernelINS2_10policy_hubIfyN4cuda3std3__410multipliesIfEEE10Policy1000EN6thrust24THRUST_300001_SM_1000_NS20permutation_iteratorINSD_6detail15normal_iteratorINSD_10device_ptrIfEEEENSD_18transform_iteratorIN13strided_rangeISJ_E14stride_functorENSD_17counting_iteratorIlNSD_11use_defaultESP_SP_EESP_SP_EEEEPfyS9_ffNS7_10__identityEEEvT0_T1_T2_T3_T4_T6_E12temp_storage has been demoted
// _ZZN3cub18CUB_300001_SM_10006detail6reduce18DeviceReduceKernelINS2_10policy_hubIfyN4cuda3std3__410multipliesIfEEE10Policy1000EN6thrust24THRUST_300001_SM_1000_NS20permutation_iteratorINSD_6detail15normal_iteratorINSD_10device_ptrIfEEEENSD_18transform_iteratorIN13strided_rangeISJ_E14stride_functorENSD_17counting_iteratorIlNSD_11use_defaultESP_SP_EESP_SP_EEEEyS9_fNS7_10__identityEEEvT0_PT3_T1_NS0_13GridEvenShareISX_EET2_T4_E12temp_storage has been demoted
// _ZZN3cub18CUB_300001_SM_10006detail6reduce28DeviceReduceSingleTileKernelINS2_10policy_hubIfyN4cuda3std3__410multipliesIfEEE10Policy1000EPfSC_iS9_ffNS7_10__identityEEEvT0_T1_T2_T3_T4_T6_E12temp_storage has been demoted
.global .align 1 .b8 _ZN30_INTERNAL_af34e3de_4_k_cu_main4cuda3std3__45__cpo5beginE[1];
.global .align 1 .b8 _ZN30_INTERNAL_af34e3de_4_k_cu_main4cuda3std3__45__cpo3endE[1];
.global .align 1 .b8 _ZN30_INTERNAL_af34e3de_4_k_cu_main4cuda3std3__45__cpo6cbeginE[1];
.global .align 1 .b8 _ZN30_INTERNAL_af34e3de_4_k_cu_main4cuda3std3__45__cpo4cendE[1];
.global .align 1 .b8 _ZN30_INTERNAL_af34e3de_4_k_cu_main4cuda3std3__45__cpo6rbeginE[1];
.global .align 1 .b8 _ZN30_INTERNAL_af34e3de_4_k_cu_main4cuda3std3__45__cpo4rendE[1];
.global .align 1 .b8 _ZN30_INTERNAL_af34e3de_4_k_cu_main4cuda3std3__45__cpo7crbeginE[1];
.global .align 1 .b8 _ZN30_INTERNAL_af34e3de_4_k_cu_main4cuda3std3__45__cpo5crendE[1];
.global .align 1 .b8 _ZN30_INTERNAL_af34e3de_4_k_cu_main4cuda3std3__432_GLOBAL__N__af34e3de_4_k_cu_main6ignoreE[1];
.global .align 1 .b8 _ZN30_INTERNAL_af34e3de_4_k_cu_main4cuda3std3__419piecewise_constructE[1];
.global .align 1 .b8 _ZN30_INTERNAL_af34e3de_4_k_cu_main4cuda3std3__48in_placeE[1];
.global .align 1 .b8 _ZN30_INTERNAL_af34e3de_4_k_cu_main4cuda3std3__420unreachable_sentinelE[1];
.global .align 1 .b8 _ZN30_INTERNAL_af34e3de_4_k_cu_main4cuda3std3__47nulloptE[1];
.global .align 1 .b8 _ZN30_INTERNAL_af34e3de_4_k_cu_main4cuda3std3__48unexpectE[1];
.global .align 1 .b8 _ZN30_INTERNAL_af34e3de_4_k_cu_main4cuda3std6ranges3__45__cpo4swapE[1];
.global .align 1 .b8 _ZN30_INTERNAL_af34e3de_4_k_cu_main4cuda3std6ranges3__45__cpo9iter_moveE[1];
.global .align 1 .b8 _ZN30_INTERNAL_af34e3de_4_k_cu_main4cuda3std6ranges3__45__cpo5beginE[1];
.global .align 1 .b8 _ZN30_INTERNAL_af34e3de_4_k_cu_main4cuda3std6ranges3__45__cpo3endE[1];
.global .align 1 .b8 _ZN30_INTERNAL_af34e3de_4_k_cu_main4cuda3std6ranges3__45__cpo6cbeginE[1];
.global .align 1 .b8 _ZN30_INTERNAL_af34e3de_4_k_cu_main4cuda3std6ranges3__45__cpo4cendE[1];
.global .align 1 .b8 _ZN30_INTERNAL_af34e3de_4_k_cu_main4cuda3std6ranges3__45__cpo7advanceE[1];
.global .align 1 .b8 _ZN30_INTERNAL_af34e3de_4_k_cu_main4cuda3std6ranges3__45__cpo9iter_swapE[1];
.global .align 1 .b8 _ZN30_INTERNAL_af34e3de_4_k_cu_main4cuda3std6ranges3__45__cpo4nextE[1];
.global .align 1 .b8 _ZN30_INTERNAL_af34e3de_4_k_cu_main4cuda3std6ranges3__45__cpo4prevE[1];
.global .align 1 .b8 _ZN30_INTERNAL_af34e3de_4_k_cu_main4cuda3std6ranges3__45__cpo4dataE[1];
.global .align 1 .b8 _ZN30_INTERNAL_af34e3de_4_k_cu_main4cuda3std6ranges3__45__cpo5cdataE[1];
.global .align 1 .b8 _ZN30_INTERNAL_af34e3de_4_k_cu_main4cuda3std6ranges3__45__cpo4sizeE[1];
.global .align 1 .b8 _ZN30_INTERNAL_af34e3de_4_k_cu_main4cuda3std6ranges3__45__cpo5ssizeE[1];
.global .align 1 .b8 _ZN30_INTERNAL_af34e3de_4_k_cu_main4cuda3std6ranges3__45__cpo8distanceE[1];
.global .align 1 .b8 _ZN30_INTERNAL_af34e3de_4_k_cu_main6thrust24THRUST_300001_SM_1000_NS8cuda_cub3parE[1];
.global .align 1 .b8 _ZN30_INTERNAL_af34e3de_4_k_cu_main6thrust24THRUST_300001_SM_1000_NS8cuda_cub10par_nosyncE[1];
.global .align 1 .b8 _ZN30_INTERNAL_af34e3de_4_k_cu_main6thrust24THRUST_300001_SM_1000_NS6system6detail10sequential3seqE[1];
.global .align 1 .b8 _ZN30_INTERNAL_af34e3de_4_k_cu_main6thrust24THRUST_300001_SM_1000_NS12placeholders2_1E[1];
.global .align 1 .b8 _ZN30_INTERNAL_af34e3de_4_k_cu_main6thrust24THRUST_300001_SM_1000_NS12placeholders2_2E[1];
.global .align 1 .b8 _ZN30_INTERNAL_af34e3de_4_k_cu_main6thrust24THRUST_300001_SM_1000_NS12placeholders2_3E[1];
.global .align 1 .b8 _ZN30_INTERNAL_af34e3de_4_k_cu_main6thrust24THRUST_300001_SM_1000_NS12placeholders2_4E[1];
.global .align 1 .b8 _ZN30_INTERNAL_af34e3de_4_k_cu_main6thrust24THRUST_300001_SM_1000_NS12placeholders2_5E[1];
.global .align 1 .b8 _ZN30_INTERNAL_af34e3de_4_k_cu_main6thrust24THRUST_300001_SM_1000_NS12placeholders2_6E[1];
.global .align 1 .b8 _ZN30_INTERNAL_af34e3de_4_k_cu_main6thrust24THRUST_300001_SM_1000_NS12placeholders2_7E[1];
.global .align 1 .b8 _ZN30_INTERNAL_af34e3de_4_k_cu_main6thrust24THRUST_300001_SM_1000_NS12placeholders2_8E[1];
.global .align 1 .b8 _ZN30_INTERNAL_af34e3de_4_k_cu_main6thrust24THRUST_300001_SM_1000_NS12placeholders2_9E[1];
.global .align 1 .b8 _ZN30_INTERNAL_af34e3de_4_k_cu_main6thrust24THRUST_300001_SM_1000_NS12placeholders3_10E[1];
.global .align 1 .b8 _ZN30_INTERNAL_af34e3de_4_k_cu_main6thrust24THRUST_300001_SM_1000_NS3seqE[1];

.visible .entry _ZN3cub18CUB_300001_SM_10006detail11EmptyKernelIvEEvv()
{


	ret;

}
	// .globl	_ZN3cub18CUB_300001_SM_10006detail6reduce28DeviceReduceSingleTileKernelINS2_10policy_hubIfjN4cuda3std3__410multipliesIfEEE10Policy1000EN6thrust24THRUST_300001_SM_1000_NS20permutation_iteratorINSD_6detail15normal_iteratorINSD_10device_ptrIfEEEENSD_18transform_iteratorIN13strided_rangeISJ_E14stride_functorENSD_17counting_iteratorIlNSD_11use_defaultESP_SP_EESP_SP_EEEEPfjS9_ffNS7_10__identityEEEvT0_T1_T2_T3_T4_T6_
.visible .entry _ZN3cub18CUB_300001_SM_10006detail6reduce28DeviceReduceSingleTileKernelINS2_10policy_hubIfjN4cuda3std3__410multipliesIfEEE10Policy1000EN6thrust24THRUST_300001_SM_1000_NS20permutation_iteratorINSD_6detail15normal_iteratorINSD_10device_ptrIfEEEENSD_18transform_iteratorIN13strided_rangeISJ_E14stride_functorENSD_17counting_iteratorIlNSD_11use_defaultESP_SP_EESP_SP_EEEEPfjS9_ffNS7_10__identityEEEvT0_T1_T2_T3_T4_T6_(
	.param .align 8 .b8 _ZN3cub18CUB_300001_SM_10006detail6reduce28DeviceReduceSingleTileKernelINS2_10policy_hubIfjN4cuda3std3__410multipliesIfEEE10Policy1000EN6thrust24THRUST_300001_SM_1000_NS20permutation_iteratorINSD_6detail15normal_iteratorINSD_10device_ptrIfEEEENSD_18transform_iteratorIN13strided_rangeISJ_E14stride_functorENSD_17counting_iteratorIlNSD_11use_defaultESP_SP_EESP_SP_EEEEPfjS9_ffNS7_10__identityEEEvT0_T1_T2_T3_T4_T6__param_0[24],
	.param .u64 .ptr .align 1 _ZN3cub18CUB_300001_SM_10006detail6reduce28DeviceReduceSingleTileKernelINS2_10policy_hubIfjN4cuda3std3__410multipliesIfEEE10Policy1000EN6thrust24THRUST_300001_SM_1000_NS20permutation_iteratorINSD_6detail15normal_iteratorINSD_10device_ptrIfEEEENSD_18transform_iteratorIN13strided_rangeISJ_E14stride_functorENSD_17counting_iteratorIlNSD_11use_defaultESP_SP_EESP_SP_EEEEPfjS9_ffNS7_10__identityEEEvT0_T1_T2_T3_T4_T6__param_1,
	.param .u32 _ZN3cub18CUB_300001_SM_10006detail6reduce28DeviceReduceSingleTileKernelINS2_10policy_hubIfjN4cuda3std3__410multipliesIfEEE10Policy1000EN6thrust24THRUST_300001_SM_1000_NS20permutation_iteratorINSD_6detail15normal_iteratorINSD_10device_ptrIfEEEENSD_18transform_iteratorIN13strided_rangeISJ_E14stride_functorENSD_17counting_iteratorIlNSD_11use_defaultESP_SP_EESP_SP_EEEEPfjS9_ffNS7_10__identityEEEvT0_T1_T2_T3_T4_T6__param_2,
	.param .align 1 .b8 _ZN3cub18CUB_300001_SM_10006detail6reduce28DeviceReduceSingleTileKernelINS2_10policy_hubIfjN4cuda3std3__410multipliesIfEEE10Policy1000EN6thrust24THRUST_300001_SM_1000_NS20permutation_iteratorINSD_6detail15normal_iteratorINSD_10device_ptrIfEEEENSD_18transform_iteratorIN13strided_rangeISJ_E14stride_functorENSD_17counting_iteratorIlNSD_11use_defaultESP_SP_EESP_SP_EEEEPfjS9_ffNS7_10__identityEEEvT0_T1_T2_T3_T4_T6__param_3[1],
	.param .f32 _ZN3cub18CUB_300001_SM_10006detail6reduce28DeviceReduceSingleTileKernelINS2_10policy_hubIfjN4cuda3std3__410multipliesIfEEE10Policy1000EN6thrust24THRUST_300001_SM_1000_NS20permutation_iteratorINSD_6detail15normal_iteratorINSD_10device_ptrIfEEEENSD_18transform_iteratorIN13strided_rangeISJ_E14stride_functorENSD_17counting_iteratorIlNSD_11use_defaultESP_SP_EESP_SP_EEEEPfjS9_ffNS7_10__identityEEEvT0_T1_T2_T3_T4_T6__param_4,
	.param .align 1 .b8 _ZN3cub18CUB_300001_SM_10006detail6reduce28DeviceReduceSingleTileKernelINS2_10policy_hubIfjN4cuda3std3__410multipliesIfEEE10Policy1000EN6thrust24THRUST_300001_SM_1000_NS20permutation_iteratorINSD_6detail15normal_iteratorINSD_10device_ptrIfEEEENSD_18transform_iteratorIN13strided_rangeISJ_E14stride_functorENSD_17counting_iteratorIlNSD_11use_defaultESP_SP_EESP_SP_EEEEPfjS9_ffNS7_10__identityEEEvT0_T1_T2_T3_T4_T6__param_5[1]
)
.maxntid 256
.minnctapersm 1
{
	.reg .pred 	%p<59>;
	.reg .b32 	%r<220>;
	.reg .b32 	%f<328>;
	.reg .b64 	%rd<423>;
	// demoted variable
	.shared .align 4 .b8 _ZZN3cub18CUB_300001_SM_10006detail6reduce28DeviceReduceSingleTileKernelINS2_10policy_hubIfjN4cuda3std3__410multipliesIfEEE10Policy1000EN6thrust24THRUST_300001_SM_1000_NS20permutation_iteratorINSD_6detail15normal_iteratorINSD_10device_ptrIfEEEENSD_18transform_iteratorIN13strided_rangeISJ_E14stride_functorENSD_17counting_iteratorIlNSD_11use_defaultESP_SP_EESP_SP_EEEEPfjS9_ffNS7_10__identityEEEvT0_T1_T2_T3_T4_T6_E12temp_storage[44];
	ld.param.u64 	%rd12, [_ZN3cub18CUB_300001_SM_10006detail6reduce28DeviceReduceSingleTileKernelINS2_10policy_hubIfjN4cuda3std3__410multipliesIfEEE10Policy1000EN6thrust24THRUST_300001_SM_1000_NS20permutation_iteratorINSD_6detail15normal_iteratorINSD_10device_ptrIfEEEENSD_18transform_iteratorIN13strided_rangeISJ_E14stride_functorENSD_17counting_iteratorIlNSD_11use_defaultESP_SP_EESP_SP_EEEEPfjS9_ffNS7_10__identityEEEvT0_T1_T2_T3_T4_T6__param_0+16];
	ld.param.u64 	%rd11, [_ZN3cub18CUB_300001_SM_10006detail6reduce28DeviceReduceSingleTileKernelINS2_10policy_hubIfjN4cuda3std3__410multipliesIfEEE10Policy1000EN6thrust24THRUST_300001_SM_1000_NS20permutation_iteratorINSD_6detail15normal_iteratorINSD_10device_ptrIfEEEENSD_18transform_iteratorIN13strided_rangeISJ_E14stride_functorENSD_17counting_iteratorIlNSD_11use_defaultESP_SP_EESP_SP_EEEEPfjS9_ffNS7_10__identityEEEvT0_T1_T2_T3_T4_T6__param_0+8];
	ld.param.u64 	%rd10, [_ZN3cub18CUB_300001_SM_10006detail6reduce28DeviceReduceSingleTileKernelINS2_10policy_hubIfjN4cuda3std3__410multipliesIfEEE10Policy1000EN6thrust24THRUST_300001_SM_1000_NS20permutation_iteratorINSD_6detail15normal_iteratorINSD_10device_ptrIfEEEENSD_18transform_iteratorIN13strided_rangeISJ_E14stride_functorENSD_17counting_iteratorIlNSD_11use_defaultESP_SP_EESP_SP_EEEEPfjS9_ffNS7_10__identityEEEvT0_T1_T2_T3_T4_T6__param_0];
	ld.param.u64 	%rd13, [_ZN3cub18CUB_300001_SM_10006detail6reduce28DeviceReduceSingleTileKernelINS2_10policy_hubIfjN4cuda3std3__410multipliesIfEEE10Policy1000EN6thrust24THRUST_300001_SM_1000_NS20permutation_iteratorINSD_6detail15normal_iteratorINSD_10device_ptrIfEEEENSD_18transform_iteratorIN13strided_rangeISJ_E14stride_functorENSD_17counting_iteratorIlNSD_11use_defaultESP_SP_EESP_SP_EEEEPfjS9_ffNS7_10__identityEEEvT0_T1_T2_T3_T4_T6__param_1];
	ld.param.u32 	%r51, [_ZN3cub18CUB_300001_SM_10006detail6reduce28DeviceReduceSingleTileKernelINS2_10policy_hubIfjN4cuda3std3__410multipliesIfEEE10Policy1000EN6thrust24THRUST_300001_SM_1000_NS20permutation_iteratorINSD_6detail15normal_iteratorINSD_10device_ptrIfEEEENSD_18transform_iteratorIN13strided_rangeISJ_E14stride_functorENSD_17counting_iteratorIlNSD_11use_defaultESP_SP_EESP_SP_EEEEPfjS9_ffNS7_10__identityEEEvT0_T1_T2_T3_T4_T6__param_2];
	ld.param.f32 	%f42, [_ZN3cub18CUB_300001_SM_10006detail6reduce28DeviceReduceSingleTileKernelINS2_10policy_hubIfjN4cuda3std3__410multipliesIfEEE10Policy1000EN6thrust24THRUST_300001_SM_1000_NS20permutation_iteratorINSD_6detail15normal_iteratorINSD_10device_ptrIfEEEENSD_18transform_iteratorIN13strided_rangeISJ_E14stride_functorENSD_17counting_iteratorIlNSD_11use_defaultESP_SP_EESP_SP_EEEEPfjS9_ffNS7_10__identityEEEvT0_T1_T2_T3_T4_T6__param_4];
	cvta.to.global.u64 	%rd1, %rd13;
	setp.ne.s32 	%p1, %r51, 0;
	@%p1 bra 	$L__BB1_3;
	mov.u32 	%r202, %tid.x;
	setp.ne.s32 	%p58, %r202, 0;
	@%p58 bra 	$L__BB1_52;
	st.global.f32 	[%rd1], %f42;
	bra.uni 	$L__BB1_52;
$L__BB1_3:
	cvta.to.global.u64 	%rd4, %rd12;
	setp.gt.u32 	%p2, %r51, 4095;
	@%p2 bra 	$L__BB1_28;
	mov.u32 	%r1, %tid.x;
	setp.ge.u32 	%p24, %r1, %r51;
	mov.f32 	%f315, 0f00000000;
	mov.u32 	%r206, %r1;
	@%p24 bra 	$L__BB1_6;
	cvt.u64.u32 	%rd288, %r1;
	add.s64 	%rd289, %rd10, %rd288;
	mul.lo.s64 	%rd290, %rd289, %rd11;
	shl.b64 	%rd291, %rd290, 2;
	add.s64 	%rd292, %rd4, %rd291;
	ld.global.f32 	%f315, [%rd292];
	add.s32 	%r206, %r1, 256;
$L__BB1_6:
	setp.ge.u32 	%p25, %r206, %r51;
	@%p25 bra 	$L__BB1_19;
	not.b32 	%r119, %r206;
	add.s32 	%r120, %r51, %r119;
	shr.u32 	%r121, %r120, 8;
	add.s32 	%r4, %r121, 1;
	and.b32  	%r5, %r4, 15;
	setp.lt.u32 	%p26, %r120, 3840;
	@%p26 bra 	$L__BB1_10;
	and.b32  	%r122, %r4, 33554416;
	neg.s32 	%r204, %r122;
$L__BB1_9:
	.pragma "nounroll";
	cvt.u64.u32 	%rd293, %r206;
	add.s64 	%rd294, %rd10, %rd293;
	mul.lo.s64 	%rd295, %rd294, %rd11;
	shl.b64 	%rd296, %rd295, 2;
	add.s64 	%rd297, %rd4, %rd296;
	ld.global.f32 	%f189, [%rd297];
	mul.f32 	%f190, %f315, %f189;
	add.s64 	%rd298, %rd294, 256;
	mul.lo.s64 	%rd299, %rd298, %rd11;
	shl.b64 	%rd300, %rd299, 2;
	add.s64 	%rd301, %rd4, %rd300;
	ld.global.f32 	%f191, [%rd301];
	mul.f32 	%f192, %f190, %f191;
	add.s64 	%rd302, %rd294, 512;
	mul.lo.s64 	%rd303, %rd302, %rd11;
	shl.b64 	%rd304, %rd303, 2;
	add.s64 	%rd305, %rd4, %rd304;
	ld.global.f32 	%f193, [%rd305];
	mul.f32 	%f194, %f192, %f193;
	add.s64 	%rd306, %rd294, 768;
	mul.lo.s64 	%rd307, %rd306, %rd11;
	shl.b64 	%rd308, %rd307, 2;
	add.s64 	%rd309, %rd4, %rd308;
	ld.global.f32 	%f195, [%rd309];
	mul.f32 	%f196, %f194, %f195;
	add.s64 	%rd310, %rd294, 1024;
	mul.lo.s64 	%rd311, %rd310, %rd11;
	shl.b64 	%rd312, %rd311, 2;
	add.s64 	%rd313, %rd4, %rd312;
	ld.global.f32 	%f197, [%rd313];
	mul.f32 	%f198, %f196, %f197;
	add.s64 	%rd314, %rd294, 1280;
	mul.lo.s64 	%rd315, %rd314, %rd11;
	shl.b64 	%rd316, %rd315, 2;
	add.s64 	%rd317, %rd4, %rd316;
	ld.global.f32 	%f199, [%rd317];
	mul.f32 	%f200, %f198, %f199;
	add.s64 	%rd318, %rd294, 1536;
	mul.lo.s64 	%rd319, %rd318, %rd11;
	shl.b64 	%rd320, %rd319, 2;
	add.s64 	%rd321, %rd4, %rd320;
	ld.global.f32 	%f201, [%rd321];
	mul.f32 	%f202, %f200, %f201;
	add.s64 	%rd322, %rd294, 1792;
	mul.lo.s64 	%rd323, %rd322, %rd11;
	shl.b64 	%rd324, %rd323, 2;
	add.s64 	%rd325, %rd4, %rd324;
	ld.global.f32 	%f203, [%rd325];
	mul.f32 	%f204, %f202, %f203;
	add.s64 	%rd326, %rd294, 2048;
	mul.lo.s64 	%rd327, %rd326, %rd11;
	shl.b64 	%rd328, %rd327, 2;
	add.s64 	%rd329, %rd4, %rd328;
	ld.global.f32 	%f205, [%rd329];
	mul.f32 	%f206, %f204, %f205;
	add.s64 	%rd330, %rd294, 2304;
	mul.lo.s64 	%rd331, %rd330, %rd11;
	shl.b64 	%rd332, %rd331, 2;
	add.s64 	%rd333, %rd4, %rd332;
	ld.global.f32 	%f207, [%rd333];
	mul.f32 	%f208, %f206, %f207;
	add.s64 	%rd334, %rd294, 2560;
	mul.lo.s64 	%rd335, %rd334, %rd11;
	shl.b64 	%rd336, %rd335, 2;
	add.s64 	%rd337, %rd4, %rd336;
	ld.global.f32 	%f209, [%rd337];
	mul.f32 	%f210, %f208, %f209;
	add.s64 	%rd338, %rd294, 2816;
	mul.lo.s64 	%rd339, %rd338, %rd11;
	shl.b64 	%rd340, %rd339, 2;
	add.s64 	%rd341, %rd4, %rd340;
	ld.global.f32 	%f211, [%rd341];
	mul.f32 	%f212, %f210, %f211;
	add.s64 	%rd342, %rd294, 3072;
	mul.lo.s64 	%rd343, %rd342, %rd11;
	shl.b64 	%rd344, %rd343, 2;
	add.s64 	%rd345, %rd4, %rd344;
	ld.global.f32 	%f213, [%rd345];
	mul.f32 	%f214, %f212, %f213;
	add.s64 	%rd346, %rd294, 3328;
	mul.lo.s64 	%rd347, %rd346, %rd11;
	shl.b64 	%rd348, %rd347, 2;
	add.s64 	%rd349, %rd4, %rd348;
	ld.global.f32 	%f215, [%rd349];
	mul.f32 	%f216, %f214, %f215;
	add.s64 	%rd350, %rd294, 3584;
	mul.lo.s64 	%rd351, %rd350, %rd11;
	shl.b64 	%rd352, %rd351, 2;
	add.s64 	%rd353, %rd4, %rd352;
	ld.global.f32 	%f217, [%rd353];
	mul.f32 	%f218, %f216, %f217;
	add.s64 	%rd354, %rd294, 3840;
	mul.lo.s64 	%rd355, %rd354, %rd11;
	shl.b64 	%rd356, %rd355, 2;
	add.s64 	%rd357, %rd4, %rd356;
	ld.global.f32 	%f219, [%rd357];
	mul.f32 	%f315, %f218, %f219;
	add.s32 	%r206, %r206, 4096;
	add.s32 	%r204, %r204, 16;
	setp.ne.s32 	%p27, %r204, 0;
	@%p27 bra 	$L__BB1_9;
$L__BB1_10:
	setp.eq.s32 	%p28, %r5, 0;
	@%p28 bra 	$L__BB1_19;
	and.b32  	%r12, %r4, 7;
	setp.lt.u32 	%p29, %r5, 8;
	@%p29 bra 	$L__BB1_13;
	cvt.u64.u32 	%rd358, %r206;
	add.s64 	%rd359, %rd10, %rd358;
	mul.lo.s64 	%rd360, %rd359, %rd11;
	shl.b64 	%rd361, %rd360, 2;
	add.s64 	%rd362, %rd4, %rd361;
	ld.global.f32 	%f221, [%rd362];
	mul.f32 	%f222, %f315, %f221;
	add.s32 	%r123, %r206, 256;
	cvt.u64.u32 	%rd363, %r123;
	add.s64 	%rd364, %rd10, %rd363;
	mul.lo.s64 	%rd365, %rd364, %rd11;
	shl.b64 	%rd366, %rd365, 2;
	add.s64 	%rd367, %rd4, %rd366;
	ld.global.f32 	%f223, [%rd367];
	mul.f32 	%f224, %f222, %f223;
	add.s32 	%r124, %r206, 512;
	cvt.u64.u32 	%rd368, %r124;
	add.s64 	%rd369, %rd10, %rd368;
	mul.lo.s64 	%rd370, %rd369, %rd11;
	shl.b64 	%rd371, %rd370, 2;
	add.s64 	%rd372, %rd4, %rd371;
	ld.global.f32 	%f225, [%rd372];
	mul.f32 	%f226, %f224, %f225;
	add.s32 	%r125, %r206, 768;
	cvt.u64.u32 	%rd373, %r125;
	add.s64 	%rd374, %rd10, %rd373;
	mul.lo.s64 	%rd375, %rd374, %rd11;
	shl.b64 	%rd376, %rd375, 2;
	add.s64 	%rd377, %rd4, %rd376;
	ld.global.f32 	%f227, [%rd377];
	mul.f32 	%f228, %f226, %f227;
	add.s32 	%r126, %r206, 1024;
	cvt.u64.u32 	%rd378, %r126;
	add.s64 	%rd379, %rd10, %rd378;
	mul.lo.s64 	%rd380, %rd379, %rd11;
	shl.b64 	%rd381, %rd380, 2;
	add.s64 	%rd382, %rd4, %rd381;
	ld.global.f32 	%f229, [%rd382];
	mul.f32 	%f230, %f228, %f229;
	add.s32 	%r127, %r206, 1280;
	cvt.u64.u32 	%rd383, %r127;
	add.s64 	%rd384, %rd10, %rd383;
	mul.lo.s64 	%rd385, %rd384, %rd11;
	shl.b64 	%rd386, %rd385, 2;
	add.s64 	%rd387, %rd4, %rd386;
	ld.global.f32 	%f231, [%rd387];
	mul.f32 	%f232, %f230, %f231;
	add.s32 	%r128, %r206, 1536;
	cvt.u64.u32 	%rd388, %r128;
	add.s64 	%rd389, %rd10, %rd388;
	mul.lo.s64 	%rd390, %rd389, %rd11;
	shl.b64 	%rd391, %rd390, 2;
	add.s64 	%rd392, %rd4, %rd391;
	ld.global.f32 	%f233, [%rd392];
	mul.f32 	%f234, %f232, %f233;
	add.s32 	%r129, %r206, 1792;
	cvt.u64.u32 	%rd393, %r129;
	add.s64 	%rd394, %rd10, %rd393;
	mul.lo.s64 	%rd395, %rd394, %rd11;
	shl.b64 	%rd396, %rd395, 2;
	add.s64 	%rd397, %rd4, %rd396;
	ld.global.f32 	%f235, [%rd397];
	mul.f32 	%f315, %f234, %f235;
	add.s32 	%r206, %r206, 2048;
$L__BB1_13:
	setp.eq.s32 	%p30, %r12, 0;
	@%p30 bra 	$L__BB1_19;
	and.b32  	%r15, %r4, 3;
	setp.lt.u32 	%p31, %r12, 4;
	@%p31 bra 	$L__BB1_16;
	cvt.u64.u32 	%rd398, %r206;
	add.s64 	%rd399, %rd10, %rd398;
	mul.lo.s64 	%rd400, %rd399, %rd11;
	shl.b64 	%rd401, %rd400, 2;
	add.s64 	%rd402, %rd4, %rd401;
	ld.global.f32 	%f237, [%rd402];
	mul.f32 	%f238, %f315, %f237;
	add.s32 	%r130, %r206, 256;
	cvt.u64.u32 	%rd403, %r130;
	add.s64 	%rd404, %rd10, %rd403;
	mul.lo.s64 	%rd405, %rd404, %rd11;
	shl.b64 	%rd406, %rd405, 2;
	add.s64 	%rd407, %rd4, %rd406;
	ld.global.f32 	%f239, [%rd407];
	mul.f32 	%f240, %f238, %f239;
	add.s32 	%r131, %r206, 512;
	cvt.u64.u32 	%rd408, %r131;
	add.s64 	%rd409, %rd10, %rd408;
	mul.lo.s64 	%rd410, %rd409, %rd11;
	shl.b64 	%rd411, %rd410, 2;
	add.s64 	%rd412, %rd4, %rd411;
	ld.global.f32 	%f241, [%rd412];
	mul.f32 	%f242, %f240, %f241;
	add.s32 	%r132, %r206, 768;
	cvt.u64.u32 	%rd413, %r132;
	add.s64 	%rd414, %rd10, %rd413;
	mul.lo.s64 	%rd415, %rd414, %rd11;
	shl.b64 	%rd416, %rd415, 2;
	add.s64 	%rd417, %rd4, %rd416;
	ld.global.f32 	%f243, [%rd417];
	mul.f32 	%f315, %f242, %f243;
	add.s32 	%r206, %r206, 1024;
$L__BB1_16:
	setp.eq.s32 	%p32, %r15, 0;
	@%p32 bra 	$L__BB1_19;
	cvt.u64.u32 	%rd418, %r206;
	add.s64 	%rd419, %rd10, %rd418;
	mul.lo.s64 	%rd420, %rd11, %rd419;
	shl.b64 	%rd421, %rd420, 2;
	add.s64 	%rd422, %rd4, %rd421;
	shl.b64 	%rd6, %rd11, 10;
	neg.s32 	%r209, %r15;
$L__BB1_18:
	.pragma "nounroll";
	ld.global.f32 	%f244, [%rd422];
	mul.f32 	%f315, %f315, %f244;
	add.s64 	%rd422, %rd422, %rd6;
	add.s32 	%r209, %r209, 1;
	setp.ne.s32 	%p33, %r209, 0;
	@%p33 bra 	$L__BB1_18;
$L__BB1_19:
	setp.lt.u32 	%p34, %r51, 256;
	@%p34 bra 	$L__BB1_24;
	// begin inline asm
	mov.u32 %r171, %laneid;
	// end inline asm
	mov.b32 	%r173, %f315;
	mov.b32 	%r174, 1;
	mov.b32 	%r195, 31;
	mov.b32 	%r196, -1;
	// begin inline asm
	shfl.sync.down.b32 %r172, %r173, %r174, %r195, %r196;
	// end inline asm
	setp.gt.s32 	%p50, %r171, 30;
	mov.b32 	%f279, %r172;
	mul.f32 	%f280, %f315, %f279;
	selp.f32 	%f281, %f315, %f280, %p50;
	mov.b32 	%r178, %f281;
	mov.b32 	%r179, 2;
	// begin inline asm
	shfl.sync.down.b32 %r177, %r178, %r179, %r195, %r196;
	// end inline asm
	setp.gt.s32 	%p51, %r171, 29;
	mov.b32 	%f282, %r177;
	mul.f32 	%f283, %f281, %f282;
	selp.f32 	%f284, %f281, %f283, %p51;
	mov.b32 	%r183, %f284;
	mov.b32 	%r184, 4;
	// begin inline asm
	shfl.sync.down.b32 %r182, %r183, %r184, %r195, %r196;
	// end inline asm
	setp.gt.s32 	%p52, %r171, 27;
	mov.b32 	%f285, %r182;
	mul.f32 	%f286, %f284, %f285;
	selp.f32 	%f287, %f284, %f286, %p52;
	mov.b32 	%r188, %f287;
	mov.b32 	%r189, 8;
	// begin inline asm
	shfl.sync.down.b32 %r187, %r188, %r189, %r195, %r196;
	// end inline asm
	setp.gt.s32 	%p53, %r171, 23;
	mov.b32 	%f288, %r187;
	mul.f32 	%f289, %f287, %f288;
	selp.f32 	%f290, %f287, %f289, %p53;
	mov.b32 	%r193, %f290;
	mov.b32 	%r194, 16;
	// begin inline asm
	shfl.sync.down.b32 %r192, %r193, %r194, %r195, %r196;
	// end inline asm
	setp.gt.s32 	%p54, %r171, 15;
	mov.b32 	%f291, %r192;
	mul.f32 	%f16, %f290, %f291;
	selp.f32 	%f327, %f290, %f16, %p54;
	setp.ne.s32 	%p55, %r171, 0;
	@%p55 bra 	$L__BB1_22;
	shr.u32 	%r197, %r1, 3;
	and.b32  	%r198, %r197, 124;
	mov.u32 	%r199, _ZZN3cub18CUB_300001_SM_10006detail6reduce28DeviceReduceSingleTileKernelINS2_10policy_hubIfjN4cuda3std3__410multipliesIfEEE10Policy1000EN6thrust24THRUST_300001_SM_1000_NS20permutation_iteratorINSD_6detail15normal_iteratorINSD_10device_ptrIfEEEENSD_18transform_iteratorIN13strided_rangeISJ_E14stride_functorENSD_17counting_iteratorIlNSD_11use_defaultESP_SP_EESP_SP_EEEEPfjS9_ffNS7_10__identityEEEvT0_T1_T2_T3_T4_T6_E12temp_storage;
	add.s32 	%r200, %r199, %r198;
	st.shared.f32 	[%r200+8], %f16;
$L__BB1_22:
	bar.sync 	0;
	setp.ne.s32 	%p56, %r1, 0;
	@%p56 bra 	$L__BB1_50;
	ld.shared.f32 	%f292, [_ZZN3cub18CUB_300001_SM_10006detail6reduce28DeviceReduceSingleTileKernelINS2_10policy_hubIfjN4cuda3std3__410multipliesIfEEE10Policy1000EN6thrust24THRUST_300001_SM_1000_NS20permutation_iteratorINSD_6detail15normal_iteratorINSD_10device_ptrIfEEEENSD_18transform_iteratorIN13strided_rangeISJ_E14stride_functorENSD_17counting_iteratorIlNSD_11use_defaultESP_SP_EESP_SP_EEEEPfjS9_ffNS7_10__identityEEEvT0_T1_T2_T3_T4_T6_E12temp_storage+12];
	mul.f32 	%f293, %f327, %f292;
	ld.shared.f32 	%f294, [_ZZN3cub18CUB_300001_SM_10006detail6reduce28DeviceReduceSingleTileKernelINS2_10policy_hubIfjN4cuda3std3__410multipliesIfEEE10Policy1000EN6thrust24THRUST_300001_SM_1000_NS20permutation_iteratorINSD_6detail15normal_iteratorINSD_10device_ptrIfEEEENSD_18transform_iteratorIN13strided_rangeISJ_E14stride_functorENSD_17counting_iteratorIlNSD_11use_defaultESP_SP_EESP_SP_EEEEPfjS9_ffNS7_10__identityEEEvT0_T1_T2_T3_T4_T6_E12temp_storage+16];
	mul.f32 	%f295, %f293, %f294;
	ld.shared.f32 	%f296, [_ZZN3cub18CUB_300001_SM_10006detail6reduce28DeviceReduceSingleTileKernelINS2_10policy_hubIfjN4cuda3std3__410multipliesIfEEE10Policy1000EN6thrust24THRUST_300001_SM_1000_NS20permutation_iteratorINSD_6detail15normal_iteratorINSD_10device_ptrIfEEEENSD_18transform_iteratorIN13strided_rangeISJ_E14stride_functorENSD_17counting_iteratorIlNSD_11use_defaultESP_SP_EESP_SP_EEEEPfjS9_ffNS7_10__identityEEEvT0_T1_T2_T3_T4_T6_E12temp_storage+20];
	mul.f32 	%f297, %f295, %f296;
	ld.shared.f32 	%f298, [_ZZN3cub18CUB_300001_SM_10006detail6reduce28DeviceReduceSingleTileKernelINS2_10policy_hubIfjN4cuda3std3__410multipliesIfEEE10Policy1000EN6thrust24THRUST_300001_SM_1000_NS20permutation_iteratorINSD_6detail15normal_iteratorINSD_10device_ptrIfEEEENSD_18transform_iteratorIN13strided_rangeISJ_E14stride_functorENSD_17counting_iteratorIlNSD_11use_defaultESP_SP_EESP_SP_EEEEPfjS9_ffNS7_10__identityEEEvT0_T1_T2_T3_T4_T6_E12temp_storage+24];
	mul.f32 	%f299, %f297, %f298;
	ld.shared.f32 	%f300, [_ZZN3cub18CUB_300001_SM_10006detail6reduce28DeviceReduceSingleTileKernelINS2_10policy_hubIfjN4cuda3std3__410multipliesIfEEE10Policy1000EN6thrust24THRUST_300001_SM_1000_NS20permutation_iteratorINSD_6detail15normal_iteratorINSD_10device_ptrIfEEEENSD_18transform_iteratorIN13strided_rangeISJ_E14stride_functorENSD_17counting_iteratorIlNSD_11use_defaultESP_SP_EESP_SP_EEEEPfjS9_ffNS7_10__identityEEEvT0_T1_T2_T3_T4_T6_E12temp_storage+28];
	mul.f32 	%f301, %f299, %f300;
	ld.shared.f32 	%f302, [_ZZN3cub18CUB_300001_SM_10006detail6reduce28DeviceReduceSingleTileKernelINS2_10policy_hubIfjN4cuda3std3__410multipliesIfEEE10Policy1000EN6thrust24THRUST_300001_SM_1000_NS20permutation_iteratorINSD_6detail15normal_iteratorINSD_10device_ptrIfEEEENSD_18transform_iteratorIN13strided_rangeISJ_E14stride_functorENSD_17counting_iteratorIlNSD_11use_defaultESP_SP_EESP_SP_EEEEPfjS9_ffNS7_10__identityEEEvT0_T1_T2_T3_T4_T6_E12temp_storage+32];
	mul.f32 	%f303, %f301, %f302;
	ld.shared.f32 	%f304, [_ZZN3cub18CUB_300001_SM_10006detail6reduce28DeviceReduceSingleTileKernelINS2_10policy_hubIfjN4cuda3std3__410multipliesIfEEE10Policy1000EN6thrust24THRUST_300001_SM_1000_NS20permutation_iteratorINSD_6detail15normal_iteratorINSD_10device_ptrIfEEEENSD_18transform_iteratorIN13strided_rangeISJ_E14stride_functorENSD_17counting_iteratorIlNSD_11use_defaultESP_SP_EESP_SP_EEEEPfjS9_ffNS7_10__identityEEEvT0_T1_T2_T3_T4_T6_E12temp_storage+36];
	mul.f32 	%f327, %f303, %f304;
	bra.uni 	$L__BB1_50;
$L__BB1_24:
	// begin inline asm
	mov.u32 %r133, %laneid;
	// end inline asm
	and.b32  	%r159, %r1, 992;
	add.s32 	%r160, %r159, 32;
	setp.gt.u32 	%p35, %r160, %r51;
	not.b32 	%r161, %r159;
	add.s32 	%r162, %r51, %r161;
	selp.b32 	%r157, %r162, 31, %p35;
	mov.b32 	%r135, %f315;
	mov.b32 	%r136, 1;
	mov.b32 	%r158, -1;
	// begin inline asm
	shfl.sync.down.b32 %r134, %r135, %r136, %r157, %r158;
	// end inline asm
	setp.lt.s32 	%p36, %r133, %r157;
	mov.b32 	%f245, %r134;
	mul.f32 	%f246, %f315, %f245;
	selp.f32 	%f247, %f246, %f315, %p36;
	mov.b32 	%r140, %f247;
	mov.b32 	%r141, 2;
	// begin inline asm
	shfl.sync.down.b32 %r139, %r140, %r141, %r157, %r158;
	// end inline asm
	add.s32 	%r163, %r133, 2;
	setp.gt.s32 	%p37, %r163, %r157;
	mov.b32 	%f248, %r139;
	mul.f32 	%f249, %f247, %f248;
	selp.f32 	%f250, %f247, %f249, %p37;
	mov.b32 	%r145, %f250;
	mov.b32 	%r146, 4;
	// begin inline asm
	shfl.sync.down.b32 %r144, %r145, %r146, %r157, %r158;
	// end inline asm
	add.s32 	%r164, %r133, 4;
	setp.gt.s32 	%p38, %r164, %r157;
	mov.b32 	%f251, %r144;
	mul.f32 	%f252, %f250, %f251;
	selp.f32 	%f253, %f250, %f252, %p38;
	mov.b32 	%r150, %f253;
	mov.b32 	%r151, 8;
	// begin inline asm
	shfl.sync.down.b32 %r149, %r150, %r151, %r157, %r158;
	// end inline asm
	add.s32 	%r165, %r133, 8;
	setp.gt.s32 	%p39, %r165, %r157;
	mov.b32 	%f254, %r149;
	mul.f32 	%f255, %f253, %f254;
	selp.f32 	%f256, %f253, %f255, %p39;
	mov.b32 	%r155, %f256;
	mov.b32 	%r156, 16;
	// begin inline asm
	shfl.sync.down.b32 %r154, %r155, %r156, %r157, %r158;
	// end inline asm
	add.s32 	%r166, %r133, 16;
	setp.gt.s32 	%p40, %r166, %r157;
	mov.b32 	%f257, %r154;
	mul.f32 	%f258, %f256, %f257;
	selp.f32 	%f327, %f256, %f258, %p40;
	setp.ne.s32 	%p41, %r133, 0;
	@%p41 bra 	$L__BB1_26;
	shr.u32 	%r167, %r1, 3;
	and.b32  	%r168, %r167, 124;
	mov.u32 	%r169, _ZZN3cub18CUB_300001_SM_10006detail6reduce28DeviceReduceSingleTileKernelINS2_10policy_hubIfjN4cuda3std3__410multipliesIfEEE10Policy1000EN6thrust24THRUST_300001_SM_1000_NS20permutation_iteratorINSD_6detail15normal_iteratorINSD_10device_ptrIfEEEENSD_18transform_iteratorIN13strided_rangeISJ_E14stride_functorENSD_17counting_iteratorIlNSD_11use_defaultESP_SP_EESP_SP_EEEEPfjS9_ffNS7_10__identityEEEvT0_T1_T2_T3_T4_T6_E12temp_storage;
	add.s32 	%r170, %r169, %r168;
	st.shared.f32 	[%r170+8], %f327;
$L__BB1_26:
	bar.sync 	0;
	setp.ne.s32 	%p42, %r1, 0;
	@%p42 bra 	$L__BB1_50;
	setp.gt.u32 	%p43, %r51, 32;
	ld.shared.f32 	%f259, [_ZZN3cub18CUB_300001_SM_10006detail6reduce28DeviceReduceSingleTileKernelINS2_10policy_hubIfjN4cuda3std3__410multipliesIfEEE10Policy1000EN6thrust24THRUST_300001_SM_1000_NS20permutation_iteratorINSD_6detail15normal_iteratorINSD_10device_ptrIfEEEENSD_18transform_iteratorIN13strided_rangeISJ_E14stride_functorENSD_17counting_iteratorIlNSD_11use_defaultESP_SP_EESP_SP_EEEEPfjS9_ffNS7_10__identityEEEvT0_T1_T2_T3_T4_T6_E12temp_storage+12];
	mul.f32 	%f260, %f327, %f259;
	selp.f32 	%f261, %f260, %f327, %p43;
	setp.gt.u32 	%p44, %r51, 64;
	ld.shared.f32 	%f262, [_ZZN3cub18CUB_300001_SM_10006detail6reduce28DeviceReduceSingleTileKernelINS2_10policy_hubIfjN4cuda3std3__410multipliesIfEEE10Policy1000EN6thrust24THRUST_300001_SM_1000_NS20permutation_iteratorINSD_6detail15normal_iteratorINSD_10device_ptrIfEEEENSD_18transform_iteratorIN13strided_rangeISJ_E14stride_functorENSD_17counting_iteratorIlNSD_11use_defaultESP_SP_EESP_SP_EEEEPfjS9_ffNS7_10__identityEEEvT0_T1_T2_T3_T4_T6_E12temp_storage+16];
	mul.f32 	%f263, %f262, %f261;
	selp.f32 	%f264, %f263, %f261, %p44;
	setp.gt.u32 	%p45, %r51, 96;
	ld.shared.f32 	%f265, [_ZZN3cub18CUB_300001_SM_10006detail6reduce28DeviceReduceSingleTileKernelINS2_10policy_hubIfjN4cuda3std3__410multipliesIfEEE10Policy1000EN6thrust24THRUST_300001_SM_1000_NS20permutation_iteratorINSD_6detail15normal_iteratorINSD_10device_ptrIfEEEENSD_18transform_iteratorIN13strided_rangeISJ_E14stride_functorENSD_17counting_iteratorIlNSD_11use_defaultESP_SP_EESP_SP_EEEEPfjS9_ffNS7_10__identityEEEvT0_T1_T2_T3_T4_T6_E12temp_storage+20];
	mul.f32 	%f266, %f265, %f264;
	selp.f32 	%f267, %f266, %f264, %p45;
	setp.gt.u32 	%p46, %r51, 128;
	ld.shared.f32 	%f268, [_ZZN3cub18CUB_300001_SM_10006detail6reduce28DeviceReduceSingleTileKernelINS2_10policy_hubIfjN4cuda3std3__410multipliesIfEEE10Policy1000EN6thrust24THRUST_300001_SM_1000_NS20permutation_iteratorINSD_6detail15normal_iteratorINSD_10device_ptrIfEEEENSD_18transform_iteratorIN13strided_rangeISJ_E14stride_functorENSD_17counting_iteratorIlNSD_11use_defaultESP_SP_EESP_SP_EEEEPfjS9_ffNS7_10__identityEEEvT0_T1_T2_T3_T4_T6_E12temp_storage+24];
	mul.f32 	%f269, %f268, %f267;
	selp.f32 	%f270, %f269, %f267, %p46;
	setp.gt.u32 	%p47, %r51, 160;
	ld.shared.f32 	%f271, [_ZZN3cub18CUB_300001_SM_10006detail6reduce28DeviceReduceSingleTileKernelINS2_10policy_hubIfjN4cuda3std3__410multipliesIfEEE10Policy1000EN6thrust24THRUST_300001_SM_1000_NS20permutation_iteratorINSD_6detail15normal_iteratorINSD_10device_ptrIfEEEENSD_18transform_iteratorIN13strided_rangeISJ_E14stride_functorENSD_17counting_iteratorIlNSD_11use_defaultESP_SP_EESP_SP_EEEEPfjS9_ffNS7_10__identityEEEvT0_T1_T2_T3_T4_T6_E12temp_storage+28];
	mul.f32 	%f272, %f271, %f270;
	selp.f32 	%f273, %f272, %f270, %p47;
	setp.gt.u32 	%p48, %r51, 192;
	ld.shared.f32 	%f274, [_ZZN3cub18CUB_300001_SM_10006detail6reduce28DeviceReduceSingleTileKernelINS2_10policy_hubIfjN4cuda3std3__410multipliesIfEEE10Policy1000EN6thrust24THRUST_300001_SM_1000_NS20permutation_iteratorINSD_6detail15normal_iteratorINSD_10device_ptrIfEEEENSD_18transform_iteratorIN13strided_rangeISJ_E14stride_functorENSD_17counting_iteratorIlNSD_11use_defaultESP_SP_EESP_SP_EEEEPfjS9_ffNS7_10__identityEEEvT0_T1_T2_T3_T4_T6_E12temp_storage+32];
	mul.f32 	%f275, %f274, %f273;
	selp.f32 	%f276, %f275, %f273, %p48;
	setp.gt.u32 	%p49, %r51, 224;
	ld.shared.f32 	%f277, [_ZZN3cub18CUB_300001_SM_10006detail6reduce28DeviceReduceSingleTileKernelINS2_10policy_hubIfjN4cuda3std3__410multipliesIfEEE10Policy1000EN6thrust24THRUST_300001_SM_1000_NS20permutation_iteratorINSD_6detail15normal_iteratorINSD_10device_ptrIfEEEENSD_18transform_iteratorIN13strided_rangeISJ_E14stride_functorENSD_17counting_iteratorIlNSD_11use_defaultESP_SP_EESP_SP_EEEEPfjS9_ffNS7_10__identityEEEvT0_T1_T2_T3_T4_T6_E12temp_storage+36];
	mul.f32 	%f278, %f277, %f276;
	selp.f32 	%f327, %f278, %f276, %p49;
	bra.uni 	$L__BB1_50;
$L__BB1_28:
	mov.u32 	%r21, %tid.x;
	cvt.u64.u32 	%rd14, %r21;
	add.s64 	%rd9, %rd10, %rd14;
	mul.lo.s64 	%rd15, %rd9, %rd11;
	shl.b64 	%rd16, %rd15, 2;
	add.s64 	%rd17, %rd4, %rd16;
	ld.global.f32 	%f43, [%rd17];
	add.s64 	%rd18, %rd9, 256;
	mul.lo.s64 	%rd19, %rd18, %rd11;
	shl.b64 	%rd20, %rd19, 2;
	add.s64 	%rd21, %rd4, %rd20;
	ld.global.f32 	%f44, [%rd21];
	add.s64 	%rd22, %rd9, 512;
	mul.lo.s64 	%rd23, %rd22, %rd11;
	shl.b64 	%rd24, %rd23, 2;
	add.s64 	%rd25, %rd4, %rd24;
	ld.global.f32 	%f45, [%rd25];
	add.s64 	%rd26, %rd9, 768;
	mul.lo.s64 	%rd27, %rd26, %rd11;
	shl.b64 	%rd28, %rd27, 2;
	add.s64 	%rd29, %rd4, %rd28;
	ld.global.f32 	%f46, [%rd29];
	add.s64 	%rd30, %rd9, 1024;
	mul.lo.s64 	%rd31, %rd30, %rd11;
	shl.b64 	%rd32, %rd31, 2;
	add.s64 	%rd33, %rd4, %rd32;
	ld.global.f32 	%f47, [%rd33];
	add.s64 	%rd34, %rd9, 1280;
	mul.lo.s64 	%rd35, %rd34, %rd11;
	shl.b64 	%rd36, %rd35, 2;
	add.s64 	%rd37, %rd4, %rd36;
	ld.global.f32 	%f48, [%rd37];
	add.s64 	%rd38, %rd9, 1536;
	mul.lo.s64 	%rd39, %rd38, %rd11;
	shl.b64 	%rd40, %rd39, 2;
	add.s64 	%rd41, %rd4, %rd40;
	ld.global.f32 	%f49, [%rd41];
	add.s64 	%rd42, %rd9, 1792;
	mul.lo.s64 	%rd43, %rd42, %rd11;
	shl.b64 	%rd44, %rd43, 2;
	add.s64 	%rd45, %rd4, %rd44;
	ld.global.f32 	%f50, [%rd45];
	add.s64 	%rd46, %rd9, 2048;
	mul.lo.s64 	%rd47, %rd46, %rd11;
	shl.b64 	%rd48, %rd47, 2;
	add.s64 	%rd49, %rd4, %rd48;
	ld.global.f32 	%f51, [%rd49];
	add.s64 	%rd50, %rd9, 2304;
	mul.lo.s64 	%rd51, %rd50, %rd11;
	shl.b64 	%rd52, %rd51, 2;
	add.s64 	%rd53, %rd4, %rd52;
	ld.global.f32 	%f52, [%rd53];
	add.s64 	%rd54, %rd9, 2560;
	mul.lo.s64 	%rd55, %rd54, %rd11;
	shl.b64 	%rd56, %rd55, 2;
	add.s64 	%rd57, %rd4, %rd56;
	ld.global.f32 	%f53, [%rd57];
	add.s64 	%rd58, %rd9, 2816;
	mul.lo.s64 	%rd59, %rd58, %rd11;
	shl.b64 	%rd60, %rd59, 2;
	add.s64 	%rd61, %rd4, %rd60;
	ld.global.f32 	%f54, [%rd61];
	add.s64 	%rd62, %rd9, 3072;
	mul.lo.s64 	%rd63, %rd62, %rd11;
	shl.b64 	%rd64, %rd63, 2;
	add.s64 	%rd65, %rd4, %rd64;
	ld.global.f32 	%f55, [%rd65];
	add.s64 	%rd66, %rd9, 3328;
	mul.lo.s64 	%rd67, %rd66, %rd11;
	shl.b64 	%rd68, %rd67, 2;
	add.s64 	%rd69, %rd4, %rd68;
	ld.global.f32 	%f56, [%rd69];
	add.s64 	%rd70, %rd9, 3584;
	mul.lo.s64 	%rd71, %rd70, %rd11;
	shl.b64 	%rd72, %rd71, 2;
	add.s64 	%rd73, %rd4, %rd72;
	ld.global.f32 	%f57, [%rd73];
	add.s64 	%rd74, %rd9, 3840;
	mul.lo.s64 	%rd75, %rd74, %rd11;
	shl.b64 	%rd76, %rd75, 2;
	add.s64 	%rd77, %rd4, %rd76;
	ld.global.f32 	%f58, [%rd77];
	mul.f32 	%f59, %f43, %f44;
	mul.f32 	%f60, %f45, %f46;
	mul.f32 	%f61, %f47, %f48;
	mul.f32 	%f62, %f49, %f50;
	mul.f32 	%f63, %f51, %f52;
	mul.f32 	%f64, %f53, %f54;
	mul.f32 	%f65, %f55, %f56;
	mul.f32 	%f66, %f57, %f58;
	mul.f32 	%f67, %f59, %f60;
	mul.f32 	%f68, %f61, %f62;
	mul.f32 	%f69, %f63, %f64;
	mul.f32 	%f70, %f65, %f66;
	mul.f32 	%f71, %f67, %f68;
	mul.f32 	%f72, %f69, %f70;
	mul.f32 	%f326, %f71, %f72;
	add.s32 	%r22, %r51, -4096;
	setp.lt.u32 	%p3, %r22, 4096;
	mov.b32 	%r211, 4096;
	@%p3 bra 	$L__BB1_32;
	mov.b32 	%r211, 4096;
$L__BB1_30:
	cvt.u64.u32 	%rd78, %r211;
	add.s64 	%rd79, %rd9, %rd78;
	mul.lo.s64 	%rd80, %rd79, %rd11;
	shl.b64 	%rd81, %rd80, 2;
	add.s64 	%rd82, %rd4, %rd81;
	ld.global.f32 	%f73, [%rd82];
	add.s64 	%rd83, %rd79, 256;
	mul.lo.s64 	%rd84, %rd83, %rd11;
	shl.b64 	%rd85, %rd84, 2;
	add.s64 	%rd86, %rd4, %rd85;
	ld.global.f32 	%f74, [%rd86];
	add.s64 	%rd87, %rd79, 512;
	mul.lo.s64 	%rd88, %rd87, %rd11;
	shl.b64 	%rd89, %rd88, 2;
	add.s64 	%rd90, %rd4, %rd89;
	ld.global.f32 	%f75, [%rd90];
	add.s64 	%rd91, %rd79, 768;
	mul.lo.s64 	%rd92, %rd91, %rd11;
	shl.b64 	%rd93, %rd92, 2;
	add.s64 	%rd94, %rd4, %rd93;
	ld.global.f32 	%f76, [%rd94];
	add.s64 	%rd95, %rd79, 1024;
	mul.lo.s64 	%rd96, %rd95, %rd11;
	shl.b64 	%rd97, %rd96, 2;
	add.s64 	%rd98, %rd4, %rd97;
	ld.global.f32 	%f77, [%rd98];
	add.s64 	%rd99, %rd79, 1280;
	mul.lo.s64 	%rd100, %rd99, %rd11;
	shl.b64 	%rd101, %rd100, 2;
	add.s64 	%rd102, %rd4, %rd101;
	ld.global.f32 	%f78, [%rd102];
	add.s64 	%rd103, %rd79, 1536;
	mul.lo.s64 	%rd104, %rd103, %rd11;
	shl.b64 	%rd105, %rd104, 2;
	add.s64 	%rd106, %rd4, %rd105;
	ld.global.f32 	%f79, [%rd106];
	add.s64 	%rd107, %rd79, 1792;
	mul.lo.s64 	%rd108, %rd107, %rd11;
	shl.b64 	%rd109, %rd108, 2;
	add.s64 	%rd110, %rd4, %rd109;
	ld.global.f32 	%f80, [%rd110];
	add.s64 	%rd111, %rd79, 2048;
	mul.lo.s64 	%rd112, %rd111, %rd11;
	shl.b64 	%rd113, %rd112, 2;
	add.s64 	%rd114, %rd4, %rd113;
	ld.global.f32 	%f81, [%rd114];
	add.s64 	%rd115, %rd79, 2304;
	mul.lo.s64 	%rd116, %rd115, %rd11;
	shl.b64 	%rd117, %rd116, 2;
	add.s64 	%rd118, %rd4, %rd117;
	ld.global.f32 	%f82, [%rd118];
	add.s64 	%rd119, %rd79, 2560;
	mul.lo.s64 	%rd120, %rd119, %rd11;
	shl.b64 	%rd121, %rd120, 2;
	add.s64 	%rd122, %rd4, %rd121;
	ld.global.f32 	%f83, [%rd122];
	add.s64 	%rd123, %rd79, 2816;
	mul.lo.s64 	%rd124, %rd123, %rd11;
	shl.b64 	%rd125, %rd124, 2;
	add.s64 	%rd126, %rd4, %rd125;
	ld.global.f32 	%f84, [%rd126];
	add.s64 	%rd127, %rd79, 3072;
	mul.lo.s64 	%rd128, %rd127, %rd11;
	shl.b64 	%rd129, %rd128, 2;
	add.s64 	%rd130, %rd4, %rd129;
	ld.global.f32 	%f85, [%rd130];
	add.s64 	%rd131, %rd79, 3328;
	mul.lo.s64 	%rd132, %rd131, %rd11;
	shl.b64 	%rd133, %rd132, 2;
	add.s64 	%rd134, %rd4, %rd133;
	ld.global.f32 	%f86, [%rd134];
	add.s64 	%rd135, %rd79, 3584;
	mul.lo.s64 	%rd136, %rd135, %rd11;
	shl.b64 	%rd137, %rd136, 2;
	add.s64 	%rd138, %rd4, %rd137;
	ld.global.f32 	%f87, [%rd138];
	add.s64 	%rd139, %rd79, 3840;
	mul.lo.s64 	%rd140, %rd139, %rd11;
	shl.b64 	%rd141, %rd140, 2;
	add.s64 	%rd142, %rd4, %rd141;
	ld.global.f32 	%f88, [%rd142];
	mul.f32 	%f89, %f326, %f73;
	mul.f32 	%f90, %f74, %f75;
	mul.f32 	%f91, %f76, %f77;
	mul.f32 	%f92, %f78, %f79;
	mul.f32 	%f93, %f80, %f81;
	mul.f32 	%f94, %f82, %f83;
	mul.f32 	%f95, %f84, %f85;
	mul.f32 	%f96, %f86, %f87;
	mul.f32 	%f97, %f89, %f90;
	mul.f32 	%f98, %f91, %f92;
	mul.f32 	%f99, %f93, %f94;
	mul.f32 	%f100, %f95, %f96;
	mul.f32 	%f101, %f97, %f98;
	mul.f32 	%f102, %f99, %f100;
	mul.f32 	%f103, %f101, %f102;
	mul.f32 	%f326, %f103, %f88;
	sub.s32 	%r54, %r51, %r211;
	setp.lt.u32 	%p4, %r54, 4096;
	@%p4 bra 	$L__BB1_46;
	add.s32 	%r211, %r211, 4096;
	setp.le.u32 	%p5, %r211, %r22;
	@%p5 bra 	$L__BB1_30;
$L__BB1_32:
	setp.le.u32 	%p6, %r51, %r211;
	sub.s32 	%r55, %r51, %r211;
	setp.ge.s32 	%p7, %r21, %r55;
	or.pred  	%p8, %p6, %p7;
	@%p8 bra 	$L__BB1_46;
	not.b32 	%r57, %r21;
	add.s32 	%r58, %r51, %r57;
	sub.s32 	%r59, %r58, %r211;
	shr.u32 	%r60, %r59, 8;
	add.s32 	%r26, %r60, 1;
	and.b32  	%r27, %r26, 15;
	setp.lt.u32 	%p9, %r59, 3840;
	mov.u32 	%r216, %r21;
	@%p9 bra 	$L__BB1_37;
	or.b32  	%r214, %r21, 2048;
	add.s32 	%r213, %r21, %r211;
	and.b32  	%r61, %r26, 33554416;
	neg.s32 	%r212, %r61;
$L__BB1_35:
	.pragma "nounroll";
	cvt.u64.u32 	%rd143, %r213;
	add.s64 	%rd144, %rd10, %rd143;
	mul.lo.s64 	%rd145, %rd144, %rd11;
	shl.b64 	%rd146, %rd145, 2;
	add.s64 	%rd147, %rd4, %rd146;
	ld.global.f32 	%f105, [%rd147];
	mul.f32 	%f106, %f326, %f105;
	add.s32 	%r62, %r213, 256;
	cvt.u64.u32 	%rd148, %r62;
	add.s64 	%rd149, %rd10, %rd148;
	mul.lo.s64 	%rd150, %rd149, %rd11;
	shl.b64 	%rd151, %rd150, 2;
	add.s64 	%rd152, %rd4, %rd151;
	ld.global.f32 	%f107, [%rd152];
	mul.f32 	%f108, %f106, %f107;
	add.s32 	%r63, %r213, 512;
	cvt.u64.u32 	%rd153, %r63;
	add.s64 	%rd154, %rd10, %rd153;
	mul.lo.s64 	%rd155, %rd154, %rd11;
	shl.b64 	%rd156, %rd155, 2;
	add.s64 	%rd157, %rd4, %rd156;
	ld.global.f32 	%f109, [%rd157];
	mul.f32 	%f110, %f108, %f109;
	add.s32 	%r64, %r213, 768;
	cvt.u64.u32 	%rd158, %r64;
	add.s64 	%rd159, %rd10, %rd158;
	mul.lo.s64 	%rd160, %rd159, %rd11;
	shl.b64 	%rd161, %rd160, 2;
	add.s64 	%rd162, %rd4, %rd161;
	ld.global.f32 	%f111, [%rd162];
	mul.f32 	%f112, %f110, %f111;
	add.s32 	%r65, %r213, 1024;
	cvt.u64.u32 	%rd163, %r65;
	add.s64 	%rd164, %rd10, %rd163;
	mul.lo.s64 	%rd165, %rd164, %rd11;
	shl.b64 	%rd166, %rd165, 2;
	add.s64 	%rd167, %rd4, %rd166;
	ld.global.f32 	%f113, [%rd167];
	mul.f32 	%f114, %f112, %f113;
	add.s32 	%r66, %r213, 1280;
	cvt.u64.u32 	%rd168, %r66;
	add.s64 	%rd169, %rd10, %rd168;
	mul.lo.s64 	%rd170, %rd169, %rd11;
	shl.b64 	%rd171, %rd170, 2;
	add.s64 	%rd172, %rd4, %rd171;
	ld.global.f32 	%f115, [%rd172];
	mul.f32 	%f116, %f114, %f115;
	add.s32 	%r67, %r213, 1536;
	cvt.u64.u32 	%rd173, %r67;
	add.s64 	%rd174, %rd10, %rd173;
	mul.lo.s64 	%rd175, %rd174, %rd11;
	shl.b64 	%rd176, %rd175, 2;
	add.s64 	%rd177, %rd4, %rd176;
	ld.global.f32 	%f117, [%rd177];
	mul.f32 	%f118, %f116, %f117;
	add.s32 	%r68, %r213, 1792;
	cvt.u64.u32 	%rd178, %r68;
	add.s64 	%rd179, %rd10, %rd178;
	mul.lo.s64 	%rd180, %rd179, %rd11;
	shl.b64 	%rd181, %rd180, 2;
	add.s64 	%rd182, %rd4, %rd181;
	ld.global.f32 	%f119, [%rd182];
	mul.f32 	%f120, %f118, %f119;
	add.s32 	%r69, %r213, 2048;
	cvt.u64.u32 	%rd183, %r69;
	add.s64 	%rd184, %rd10, %rd183;
	mul.lo.s64 	%rd185, %rd184, %rd11;
	shl.b64 	%rd186, %rd185, 2;
	add.s64 	%rd187, %rd4, %rd186;
	ld.global.f32 	%f121, [%rd187];
	mul.f32 	%f122, %f120, %f121;
	add.s32 	%r70, %r213, 2304;
	cvt.u64.u32 	%rd188, %r70;
	add.s64 	%rd189, %rd10, %rd188;
	mul.lo.s64 	%rd190, %rd189, %rd11;
	shl.b64 	%rd191, %rd190, 2;
	add.s64 	%rd192, %rd4, %rd191;
	ld.global.f32 	%f123, [%rd192];
	mul.f32 	%f124, %f122, %f123;
	add.s32 	%r71, %r213, 2560;
	cvt.u64.u32 	%rd193, %r71;
	add.s64 	%rd194, %rd10, %rd193;
	mul.lo.s64 	%rd195, %rd194, %rd11;
	shl.b64 	%rd196, %rd195, 2;
	add.s64 	%rd197, %rd4, %rd196;
	ld.global.f32 	%f125, [%rd197];
	mul.f32 	%f126, %f124, %f125;
	add.s32 	%r72, %r213, 2816;
	cvt.u64.u32 	%rd198, %r72;
	add.s64 	%rd199, %rd10, %rd198;
	mul.lo.s64 	%rd200, %rd199, %rd11;
	shl.b64 	%rd201, %rd200, 2;
	add.s64 	%rd202, %rd4, %rd201;
	ld.global.f32 	%f127, [%rd202];
	mul.f32 	%f128, %f126, %f127;
	add.s32 	%r73, %r213, 3072;
	cvt.u64.u32 	%rd203, %r73;
	add.s64 	%rd204, %rd10, %rd203;
	mul.lo.s64 	%rd205, %rd204, %rd11;
	shl.b64 	%rd206, %rd205, 2;
	add.s64 	%rd207, %rd4, %rd206;
	ld.global.f32 	%f129, [%rd207];
	mul.f32 	%f130, %f128, %f129;
	add.s32 	%r74, %r213, 3328;
	cvt.u64.u32 	%rd208, %r74;
	add.s64 	%rd209, %rd10, %rd208;
	mul.lo.s64 	%rd210, %rd209, %rd11;
	shl.b64 	%rd211, %rd210, 2;
	add.s64 	%rd212, %rd4, %rd211;
	ld.global.f32 	%f131, [%rd212];
	mul.f32 	%f132, %f130, %f131;
	add.s32 	%r75, %r213, 3584;
	cvt.u64.u32 	%rd213, %r75;
	add.s64 	%rd214, %rd10, %rd213;
	mul.lo.s64 	%rd215, %rd214, %rd11;
	shl.b64 	%rd216, %rd215, 2;
	add.s64 	%rd217, %rd4, %rd216;
	ld.global.f32 	%f133, [%rd217];
	mul.f32 	%f134, %f132, %f133;
	add.s32 	%r76, %r213, 3840;
	cvt.u64.u32 	%rd218, %r76;
	add.s64 	%rd219, %rd10, %rd218;
	mul.lo.s64 	%rd220, %rd219, %rd11;
	shl.b64 	%rd221, %rd220, 2;
	add.s64 	%rd222, %rd4, %rd221;
	ld.global.f32 	%f135, [%rd222];
	mul.f32 	%f326, %f134, %f135;
	add.s32 	%r214, %r214, 4096;
	add.s32 	%r213, %r213, 4096;
	add.s32 	%r212, %r212, 16;
	setp.ne.s32 	%p10, %r212, 0;
	@%p10 bra 	$L__BB1_35;
	add.s32 	%r216, %r214, -2048;
$L__BB1_37:
	setp.eq.s32 	%p11, %r27, 0;
	@%p11 bra 	$L__BB1_46;
	and.b32  	%r39, %r26, 7;
	setp.lt.u32 	%p12, %r27, 8;
	@%p12 bra 	$L__BB1_40;
	add.s32 	%r77, %r216, %r211;
	cvt.u64.u32 	%rd223, %r77;
	add.s64 	%rd224, %rd10, %rd223;
	mul.lo.s64 	%rd225, %rd224, %rd11;
	shl.b64 	%rd226, %rd225, 2;
	add.s64 	%rd227, %rd4, %rd226;
	ld.global.f32 	%f137, [%rd227];
	mul.f32 	%f138, %f326, %f137;
	add.s32 	%r78, %r77, 256;
	cvt.u64.u32 	%rd228, %r78;
	add.s64 	%rd229, %rd10, %rd228;
	mul.lo.s64 	%rd230, %rd229, %rd11;
	shl.b64 	%rd231, %rd230, 2;
	add.s64 	%rd232, %rd4, %rd231;
	ld.global.f32 	%f139, [%rd232];
	mul.f32 	%f140, %f138, %f139;
	add.s32 	%r79, %r77, 512;
	cvt.u64.u32 	%rd233, %r79;
	add.s64 	%rd234, %rd10, %rd233;
	mul.lo.s64 	%rd235, %rd234, %rd11;
	shl.b64 	%rd236, %rd235, 2;
	add.s64 	%rd237, %rd4, %rd236;
	ld.global.f32 	%f141, [%rd237];
	mul.f32 	%f142, %f140, %f141;
	add.s32 	%r80, %r77, 768;
	cvt.u64.u32 	%rd238, %r80;
	add.s64 	%rd239, %rd10, %rd238;
	mul.lo.s64 	%rd240, %rd239, %rd11;
	shl.b64 	%rd241, %rd240, 2;
	add.s64 	%rd242, %rd4, %rd241;
	ld.global.f32 	%f143, [%rd242];
	mul.f32 	%f144, %f142, %f143;
	add.s32 	%r81, %r77, 1024;
	cvt.u64.u32 	%rd243, %r81;
	add.s64 	%rd244, %rd10, %rd243;
	mul.lo.s64 	%rd245, %rd244, %rd11;
	shl.b64 	%rd246, %rd245, 2;
	add.s64 	%rd247, %rd4, %rd246;
	ld.global.f32 	%f145, [%rd247];
	mul.f32 	%f146, %f144, %f145;
	add.s32 	%r82, %r77, 1280;
	cvt.u64.u32 	%rd248, %r82;
	add.s64 	%rd249, %rd10, %rd248;
	mul.lo.s64 	%rd250, %rd249, %rd11;
	shl.b64 	%rd251, %rd250, 2;
	add.s64 	%rd252, %rd4, %rd251;
	ld.global.f32 	%f147, [%rd252];
	mul.f32 	%f148, %f146, %f147;
	add.s32 	%r83, %r77, 1536;
	cvt.u64.u32 	%rd253, %r83;
	add.s64 	%rd254, %rd10, %rd253;
	mul.lo.s64 	%rd255, %rd254, %rd11;
	shl.b64 	%rd256, %rd255, 2;
	add.s64 	%rd257, %rd4, %rd256;
	ld.global.f32 	%f149, [%rd257];
	mul.f32 	%f150, %f148, %f149;
	add.s32 	%r84, %r77, 1792;
	cvt.u64.u32 	%rd258, %r84;
	add.s64 	%rd259, %rd10, %rd258;
	mul.lo.s64 	%rd260, %rd259, %rd11;
	shl.b64 	%rd261, %rd260, 2;
	add.s64 	%rd262, %rd4, %rd261;
	ld.global.f32 	%f151, [%rd262];
	mul.f32 	%f326, %f150, %f151;
	add.s32 	%r216, %r216, 2048;
$L__BB1_40:
	setp.eq.s32 	%p13, %r39, 0;
	@%p13 bra 	$L__BB1_46;
	and.b32  	%r42, %r26, 3;
	setp.lt.u32 	%p14, %r39, 4;
	@%p14 bra 	$L__BB1_43;
	add.s32 	%r85, %r216, %r211;
	cvt.u64.u32 	%rd263, %r85;
	add.s64 	%rd264, %rd10, %rd263;
	mul.lo.s64 	%rd265, %rd264, %rd11;
	shl.b64 	%rd266, %rd265, 2;
	add.s64 	%rd267, %rd4, %rd266;
	ld.global.f32 	%f153, [%rd267];
	mul.f32 	%f154, %f326, %f153;
	add.s32 	%r86, %r85, 256;
	cvt.u64.u32 	%rd268, %r86;
	add.s64 	%rd269, %rd10, %rd268;
	mul.lo.s64 	%rd270, %rd269, %rd11;
	shl.b64 	%rd271, %rd270, 2;
	add.s64 	%rd272, %rd4, %rd271;
	ld.global.f32 	%f155, [%rd272];
	mul.f32 	%f156, %f154, %f155;
	add.s32 	%r87, %r85, 512;
	cvt.u64.u32 	%rd273, %r87;
	add.s64 	%rd274, %rd10, %rd273;
	mul.lo.s64 	%rd275, %rd274, %rd11;
	shl.b64 	%rd276, %rd275, 2;
	add.s64 	%rd277, %rd4, %rd276;
	ld.global.f32 	%f157, [%rd277];
	mul.f32 	%f158, %f156, %f157;
	add.s32 	%r88, %r85, 768;
	cvt.u64.u32 	%rd278, %r88;
	add.s64 	%rd279, %rd10, %rd278;
	mul.lo.s64 	%rd280, %rd279, %rd11;
	shl.b64 	%rd281, %rd280, 2;
	add.s64 	%rd282, %rd4, %rd281;
	ld.global.f32 	%f159, [%rd282];
	mul.f32 	%f326, %f158, %f159;
	add.s32 	%r216, %r216, 1024;
$L__BB1_43:
	setp.eq.s32 	%p15, %r42, 0;
	@%p15 bra 	$L__BB1_46;
	add.s32 	%r219, %r216, %r211;
	neg.s32 	%r218, %r42;
$L__BB1_45:
	.pragma "nounroll";
	cvt.u64.u32 	%rd283, %r219;
	add.s64 	%rd284, %rd10, %rd283;
	mul.lo.s64 	%rd285, %rd284, %rd11;
	shl.b64 	%rd286, %rd285, 2;
	add.s64 	%rd287, %rd4, %rd286;
	ld.global.f32 	%f160, [%rd287];
	mul.f32 	%f326, %f326, %f160;
	add.s32 	%r219, %r219, 256;
	add.s32 	%r218, %r218, 1;
	setp.ne.s32 	%p16, %r218, 0;
	@%p16 bra 	$L__BB1_45;
$L__BB1_46:
	// begin inline asm
	mov.u32 %r89, %laneid;
	// end inline asm
	mov.b32 	%r91, %f326;
	mov.b32 	%r92, 1;
	mov.b32 	%r113, 31;
	mov.b32 	%r114, -1;
	// begin inline asm
	shfl.sync.down.b32 %r90, %r91, %r92, %r113, %r114;
	// end inline asm
	setp.gt.s32 	%p17, %r89, 30;
	mov.b32 	%f161, %r90;
	mul.f32 	%f162, %f326, %f161;
	selp.f32 	%f163, %f326, %f162, %p17;
	mov.b32 	%r96, %f163;
	mov.b32 	%r97, 2;
	// begin inline asm
	shfl.sync.down.b32 %r95, %r96, %r97, %r113, %r114;
	// end inline asm
	setp.gt.s32 	%p18, %r89, 29;
	mov.b32 	%f164, %r95;
	mul.f32 	%f165, %f163, %f164;
	selp.f32 	%f166, %f163, %f165, %p18;
	mov.b32 	%r101, %f166;
	mov.b32 	%r102, 4;
	// begin inline asm
	shfl.sync.down.b32 %r100, %r101, %r102, %r113, %r114;
	// end inline asm
	setp.gt.s32 	%p19, %r89, 27;
	mov.b32 	%f167, %r100;
	mul.f32 	%f168, %f166, %f167;
	selp.f32 	%f169, %f166, %f168, %p19;
	mov.b32 	%r106, %f169;
	mov.b32 	%r107, 8;
	// begin inline asm
	shfl.sync.down.b32 %r105, %r106, %r107, %r113, %r114;
	// end inline asm
	setp.gt.s32 	%p20, %r89, 23;
	mov.b32 	%f170, %r105;
	mul.f32 	%f171, %f169, %f170;
	selp.f32 	%f172, %f169, %f171, %p20;
	mov.b32 	%r111, %f172;
	mov.b32 	%r112, 16;
	// begin inline asm
	shfl.sync.down.b32 %r110, %r111, %r112, %r113, %r114;
	// end inline asm
	setp.gt.s32 	%p21, %r89, 15;
	mov.b32 	%f173, %r110;
	mul.f32 	%f38, %f172, %f173;
	selp.f32 	%f327, %f172, %f38, %p21;
	setp.ne.s32 	%p22, %r89, 0;
	@%p22 bra 	$L__BB1_48;
	shr.u32 	%r115, %r21, 3;
	and.b32  	%r116, %r115, 124;
	mov.u32 	%r117, _ZZN3cub18CUB_300001_SM_10006detail6reduce28DeviceReduceSingleTileKernelINS2_10policy_hubIfjN4cuda3std3__410multipliesIfEEE10Policy1000EN6thrust24THRUST_300001_SM_1000_NS20permutation_iteratorINSD_6detail15normal_iteratorINSD_10device_ptrIfEEEENSD_18transform_iteratorIN13strided_rangeISJ_E14stride_functorENSD_17counting_iteratorIlNSD_11use_defaultESP_SP_EESP_SP_EEEEPfjS9_ffNS7_10__identityEEEvT0_T1_T2_T3_T4_T6_E12temp_storage;
	add.s32 	%r118, %r117, %r116;
	st.shared.f32 	[%r118+8], %f38;
$L__BB1_48:
	bar.sync 	0;
	setp.ne.s32 	%p23, %r21, 0;
	@%p23 bra 	$L__BB1_50;
	ld.shared.f32 	%f174, [_ZZN3cub18CUB_300001_SM_10006detail6reduce28DeviceReduceSingleTileKernelINS2_10policy_hubIfjN4cuda3std3__410multipliesIfEEE10Policy1000EN6thrust24THRUST_300001_SM_1000_NS20permutation_iteratorINSD_6detail15normal_iteratorINSD_10device_ptrIfEEEENSD_18transform_iteratorIN13strided_rangeISJ_E14stride_functorENSD_17counting_iteratorIlNSD_11use_defaultESP_SP_EESP_SP_EEEEPfjS9_ffNS7_10__identityEEEvT0_T1_T2_T3_T4_T6_E12temp_storage+12];
	mul.f32 	%f175, %f327, %f174;
	ld.shared.f32 	%f176, [_ZZN3cub18CUB_300001_SM_10006detail6reduce28DeviceReduceSingleTileKernelINS2_10policy_hubIfjN4cuda3std3__410multipliesIfEEE10Policy1000EN6thrust24THRUST_300001_SM_1000_NS20permutation_iteratorINSD_6detail15normal_iteratorINSD_10device_ptrIfEEEENSD_18transform_iteratorIN13strided_rangeISJ_E14stride_functorENSD_17counting_iteratorIlNSD_11use_defaultESP_SP_EESP_SP_EEEEPfjS9_ffNS7_10__identityEEEvT0_T1_T2_T3_T4_T6_E12temp_storage+16];
	mul.f32 	%f177, %f175, %f176;
	ld.shared.f32 	%f178, [_ZZN3cub18CUB_300001_SM_10006detail6reduce28DeviceReduceSingleTileKernelINS2_10policy_hubIfjN4cuda3std3__410multipliesIfEEE10Policy1000EN6thrust24THRUST_300001_SM_1000_NS20permutation_iteratorINSD_6detail15normal_iteratorINSD_10device_ptrIfEEEENSD_18transform_iteratorIN13strided_rangeISJ_E14stride_functorENSD_17counting_iteratorIlNSD_11use_defaultESP_SP_EESP_SP_EEEEPfjS9_ffNS7_10__identityEEEvT0_T1_T2_T3_T4_T6_E12temp_storage+20];
	mul.f32 	%f179, %f177, %f178;
	ld.shared.f32 	%f180, [_ZZN3cub18CUB_300001_SM_10006detail6reduce28DeviceReduceSingleTileKernelINS2_10policy_hubIfjN4cuda3std3__410multipliesIfEEE10Policy1000EN6thrust24THRUST_300001_SM_1000_NS20permutation_iteratorINSD_6detail15normal_iteratorINSD_10device_ptrIfEEEENSD_18transform_iteratorIN13strided_rangeISJ_E14stride_functorENSD_17counting_iteratorIlNSD_11use_defaultESP_SP_EESP_SP_EEEEPfjS9_ffNS7_10__identityEEEvT0_T1_T2_T3_T4_T6_E12temp_storage+24];
	mul.f32 	%f181, %f179, %f180;
	ld.shared.f32 	%f182, [_ZZN3cub18CUB_300001_SM_10006detail6reduce28DeviceReduceSingleTileKernelINS2_10policy_hubIfjN4cuda3std3__410multipliesIfEEE10Policy1000EN6thrust24THRUST_300001_SM_1000_NS20permutation_iteratorINSD_6detail15normal_iteratorINSD_10device_ptrIfEEEENSD_18transform_iteratorIN13strided_rangeISJ_E14stride_functorENSD_17counting_iteratorIlNSD_11use_defaultESP_SP_EESP_SP_EEEEPfjS9_ffNS7_10__identityEEEvT0_T1_T2_T3_T4_T6_E12temp_storage+28];
	mul.f32 	%f183, %f181, %f182;
	ld.shared.f32 	%f184, [_ZZN3cub18CUB_300001_SM_10006detail6reduce28DeviceReduceSingleTileKernelINS2_10policy_hubIfjN4cuda3std3__410multipliesIfEEE10Policy1000EN6thrust24THRUST_300001_SM_1000_NS20permutation_iteratorINSD_6detail15normal_iteratorINSD_10device_ptrIfEEEENSD_18transform_iteratorIN13strided_rangeISJ_E14stride_functorENSD_17counting_iteratorIlNSD_11use_defaultESP_SP_EESP_SP_EEEEPfjS9_ffNS7_10__identityEEEvT0_T1_T2_T3_T4_T6_E12temp_storage+32];
	mul.f32 	%f185, %f183, %f184;
	ld.shared.f32 	%f186, [_ZZN3cub18CUB_300001_SM_10006detail6reduce28DeviceReduceSingleTileKernelINS2_10policy_hubIfjN4cuda3std3__410multipliesIfEEE10Policy1000EN6thrust24THRUST_300001_SM_1000_NS20permutation_iteratorINSD_6detail15normal_iteratorINSD_10device_ptrIfEEEENSD_18transform_iteratorIN13strided_rangeISJ_E14stride_functorENSD_17counting_iteratorIlNSD_11use_defaultESP_SP_EESP_SP_EEEEPfjS9_ffNS7_10__identityEEEvT0_T1_T2_T3_T4_T6_E12temp_storage+36];
	mul.f32 	%f327, %f185, %f186;
$L__BB1_50:
	mov.u32 	%r201, %tid.x;
	setp.ne.s32 	%p57, %r201, 0;
	@%p57 bra 	$L__BB1_52;
	mul.f32 	%f305, %f42, %f327;
	st.global.f32 	[%rd1], %f305;
$L__BB1_52:
	ret;

}
	// .globl	_ZN3cub18CUB_300001_SM_10006detail6reduce18DeviceReduceKernelINS2_10policy_hubIfjN4cuda3std3__410multipliesIfEEE10Policy1000EN6thrust24THRUST_300001_SM_1000_NS20permutation_iteratorINSD_6detail15normal_iteratorINSD_10device_ptrIfEEEENSD_18transform_iteratorIN13strided_rangeISJ_E14stride_functorENSD_17counting_iteratorIlNSD_11use_defaultESP_SP_EESP_SP_EEEEjS9_fNS7_10__identityEEEvT0_PT3_T1_NS0_13GridEvenShareISX_EET2_T4_
.visible .entry _ZN3cub18CUB_300001_SM_10006detail6reduce18DeviceReduceKernelINS2_10policy_hubIfjN4cuda3std3__410multipliesIfEEE10Policy1000EN6thrust24THRUST_300001_SM_1000_NS20permutation_iteratorINSD_6detail15normal_iteratorINSD_10device_ptrIfEEEENSD_18transform_iteratorIN13strided_rangeISJ_E14stride_functorENSD_17counting_iteratorIlNSD_11use_defaultESP_SP_EESP_SP_EEEEjS9_fNS7_10__identityEEEvT0_PT3_T1_NS0_13GridEvenShareISX_EET2_T4_(
	.param .align 8 .b8 _ZN3cub18CUB_300001_SM_10006detail6reduce18DeviceReduceKernelINS2_10policy_hubIfjN4cuda3std3__410multipliesIfEEE10Policy1000EN6thrust24THRUST_300001_SM_1000_NS20permutation_iteratorINSD_6detail15normal_iteratorINSD_10device_ptrIfEEEENSD_18transform_iteratorIN13strided_rangeISJ_E14stride_functorENSD_17counting_iteratorIlNSD_11use_defaultESP_SP_EESP_SP_EEEEjS9_fNS7_10__identityEEEvT0_PT3_T1_NS0_13GridEvenShareISX_EET2_T4__param_0[24],
	.param .u64 .ptr .align 1 _ZN3cub18CUB_300001_SM_10006detail6reduce18DeviceReduceKernelINS2_10policy_hubIfjN4cuda3std3__410multipliesIfEEE10Policy1000EN6thrust24THRUST_300001_SM_1000_NS20permutation_iteratorINSD_6detail15normal_iteratorINSD_10device_ptrIfEEEENSD_18transform_iteratorIN13strided_rangeISJ_E14stride_functorENSD_17counting_iteratorIlNSD_11use_defaultESP_SP_EESP_SP_EEEEjS9_fNS7_10__identityEEEvT0_PT3_T1_NS0_13GridEvenShareISX_EET2_T4__param_1,
	.param .u32 _ZN3cub18CUB_300001_SM_10006detail6reduce18DeviceReduceKernelINS2_10policy_hubIfjN4cuda3std3__410multipliesIfEEE10Policy1000EN6thrust24THRUST_300001_SM_1000_NS20permutation_iteratorINSD_6detail15normal_iteratorINSD_10device_ptrIfEEEENSD_18transform_iteratorIN13strided_rangeISJ_E14stride_functorENSD_17counting_iteratorIlNSD_11use_defaultESP_SP_EESP_SP_EEEEjS9_fNS7_10__identityEEEvT0_PT3_T1_NS0_13GridEvenShareISX_EET2_T4__param_2,
	.param .align 4 .b8 _ZN3cub18CUB_300001_SM_10006detail6reduce18DeviceReduceKernelINS2_10policy_hubIfjN4cuda3std3__410multipliesIfEEE10Policy1000EN6thrust24THRUST_300001_SM_1000_NS20permutation_iteratorINSD_6detail15normal_iteratorINSD_10device_ptrIfEEEENSD_18transform_iteratorIN13strided_rangeISJ_E14stride_functorENSD_17counting_iteratorIlNSD_11use_defaultESP_SP_EESP_SP_EEEEjS9_fNS7_10__identityEEEvT0_PT3_T1_NS0_13GridEvenShareISX_EET2_T4__param_3[40],
	.param .align 1 .b8 _ZN3cub18CUB_300001_SM_10006detail6reduce18DeviceReduceKernelINS2_10policy_hubIfjN4cuda3std3__410multipliesIfEEE10Policy1000EN6thrust24THRUST_300001_SM_1000_NS20permutation_iteratorINSD_6detail15normal_iteratorINSD_10device_ptrIfEEEENSD_18transform_iteratorIN13strided_rangeISJ_E14stride_functorENSD_17counting_iteratorIlNSD_11use_defaultESP_SP_EESP_SP_EEEEjS9_fNS7_10__identityEEEvT0_PT3_T1_NS0_13GridEvenShareISX_EET2_T4__param_4[1],
	.param .align 1 .b8 _ZN3cub18CUB_300001_SM_10006detail6reduce18DeviceReduceKernelINS2_10policy_hubIfjN4cuda3std3__410multipliesIfEEE10Policy1000EN6thrust24THRUST_300001_SM_1000_NS20permutation_iteratorINSD_6detail15normal_iteratorINSD_10device_ptrIfEEEENSD_18transform_iteratorIN13strided_rangeISJ_E14stride_functorENSD_17counting_iteratorIlNSD_11use_defaultESP_SP_EESP_SP_EEEEjS9_fNS7_10__identityEEEvT0_PT3_T1_NS0_13GridEvenShareISX_EET2_T4__param_5[1]
)
.maxntid 256
{
	.reg .pred 	%p<57>;
	.reg .b16 	%rs<4>;
	.reg .b32 	%r<275>;
	.reg .b32 	%f<324>;
	.reg .b64 	%rd<438>;
	// demoted variable
	.shared .align 4 .b8 _ZZN3cub18CUB_300001_SM_10006detail6reduce18DeviceReduceKernelINS2_10policy_hubIfjN4cuda3std3__410multipliesIfEEE10Policy1000EN6thrust24THRUST_300001_SM_1000_NS20permutation_iteratorINSD_6detail15normal_iteratorINSD_10device_ptrIfEEEENSD_18transform_iteratorIN13strided_rangeISJ_E14stride_functorENSD_17counting_iteratorIlNSD_11use_defaultESP_SP_EESP_SP_EEEEjS9_fNS7_10__identityEEEvT0_PT3_T1_NS0_13GridEvenShareISX_EET2_T4_E12temp_storage[44];
	ld.param.u64 	%rd1, [_ZN3cub18CUB_300001_SM_10006detail6reduce18DeviceReduceKernelINS2_10policy_hubIfjN4cuda3std3__410multipliesIfEEE10Policy1000EN6thrust24THRUST_300001_SM_1000_NS20permutation_iteratorINSD_6detail15normal_iteratorINSD_10device_ptrIfEEEENSD_18transform_iteratorIN13strided_rangeISJ_E14stride_functorENSD_17counting_iteratorIlNSD_11use_defaultESP_SP_EESP_SP_EEEEjS9_fNS7_10__identityEEEvT0_PT3_T1_NS0_13GridEvenShareISX_EET2_T4__param_0];
	ld.param.u64 	%rd2, [_ZN3cub18CUB_300001_SM_10006detail6reduce18DeviceReduceKernelINS2_10policy_hubIfjN4cuda3std3__410multipliesIfEEE10Policy1000EN6thrust24THRUST_300001_SM_1000_NS20permutation_iteratorINSD_6detail15normal_iteratorINSD_10device_ptrIfEEEENSD_18transform_iteratorIN13strided_rangeISJ_E14stride_functorENSD_17counting_iteratorIlNSD_11use_defaultESP_SP_EESP_SP_EEEEjS9_fNS7_10__identityEEEvT0_PT3_T1_NS0_13GridEvenShareISX_EET2_T4__param_0+8];
	ld.param.u32 	%r1, [_ZN3cub18CUB_300001_SM_10006detail6reduce18DeviceReduceKernelINS2_10policy_hubIfjN4cuda3std3__410multipliesIfEEE10Policy1000EN6thrust24THRUST_300001_SM_1000_NS20permutation_iteratorINSD_6detail15normal_iteratorINSD_10device_ptrIfEEEENSD_18transform_iteratorIN13strided_rangeISJ_E14stride_functorENSD_17counting_iteratorIlNSD_11use_defaultESP_SP_EESP_SP_EEEEjS9_fNS7_10__identityEEEvT0_PT3_T1_NS0_13GridEvenShareISX_EET2_T4__param_3+20];
	ld.param.u32 	%r2, [_ZN3cub18CUB_300001_SM_10006detail6reduce18DeviceReduceKernelINS2_10policy_hubIfjN4cuda3std3__410multipliesIfEEE10Policy1000EN6thrust24THRUST_300001_SM_1000_NS20permutation_iteratorINSD_6detail15normal_iteratorINSD_10device_ptrIfEEEENSD_18transform_iteratorIN13strided_rangeISJ_E14stride_functorENSD_17counting_iteratorIlNSD_11use_defaultESP_SP_EESP_SP_EEEEjS9_fNS7_10__identityEEEvT0_PT3_T1_NS0_13GridEvenShareISX_EET2_T4__param_3+24];
	ld.param.u64 	%rd6, [_ZN3cub18CUB_300001_SM_10006detail6reduce18DeviceReduceKernelINS2_10policy_hubIfjN4cuda3std3__410multipliesIfEEE10Policy1000EN6thrust24THRUST_300001_SM_1000_NS20permutation_iteratorINSD_6detail15normal_iteratorINSD_10device_ptrIfEEEENSD_18transform_iteratorIN13strided_rangeISJ_E14stride_functorENSD_17counting_iteratorIlNSD_11use_defaultESP_SP_EESP_SP_EEEEjS9_fNS7_10__identityEEEvT0_PT3_T1_NS0_13GridEvenShareISX_EET2_T4__param_0+16];
	cvta.to.global.u64 	%rd3, %rd6;
	mov.u32 	%r3, %ctaid.x;
	shl.b32 	%r4, %r2, 12;
	shl.b32 	%r266, %r3, 12;
	sub.s32 	%r6, %r1, %r266;
	setp.gt.u32 	%p1, %r6, 4095;
	@%p1 bra 	$L__BB2_26;
	mov.u32 	%r7, %tid.x;
	setp.ge.u32 	%p23, %r7, %r6;
	mov.f32 	%f312, 0f00000000;
	mov.u32 	%r257, %r7;
	@%p23 bra 	$L__BB2_3;
	add.s32 	%r151, %r266, %r7;
	cvt.u64.u32 	%rd284, %r151;
	add.s64 	%rd285, %rd1, %rd284;
	mul.lo.s64 	%rd286, %rd285, %rd2;
	shl.b64 	%rd287, %rd286, 2;
	add.s64 	%rd288, %rd3, %rd287;
	ld.global.f32 	%f312, [%rd288];
	add.s32 	%r257, %r7, 256;
$L__BB2_3:
	setp.ge.u32 	%p24, %r257, %r6;
	@%p24 bra 	$L__BB2_17;
	not.b32 	%r152, %r257;
	add.s32 	%r153, %r1, %r152;
	sub.s32 	%r154, %r153, %r266;
	shr.u32 	%r155, %r154, 8;
	add.s32 	%r10, %r155, 1;
	and.b32  	%r11, %r10, 15;
	setp.lt.u32 	%p25, %r154, 3840;
	@%p25 bra 	$L__BB2_8;
	or.b32  	%r256, %r257, 2048;
	add.s32 	%r255, %r257, %r266;
	and.b32  	%r156, %r10, 33554416;
	neg.s32 	%r254, %r156;
$L__BB2_6:
	.pragma "nounroll";
	cvt.u64.u32 	%rd289, %r255;
	add.s64 	%rd290, %rd1, %rd289;
	mul.lo.s64 	%rd291, %rd290, %rd2;
	shl.b64 	%rd292, %rd291, 2;
	add.s64 	%rd293, %rd3, %rd292;
	ld.global.f32 	%f187, [%rd293];
	mul.f32 	%f188, %f312, %f187;
	add.s32 	%r157, %r255, 256;
	cvt.u64.u32 	%rd294, %r157;
	add.s64 	%rd295, %rd1, %rd294;
	mul.lo.s64 	%rd296, %rd295, %rd2;
	shl.b64 	%rd297, %rd296, 2;
	add.s64 	%rd298, %rd3, %rd297;
	ld.global.f32 	%f189, [%rd298];
	mul.f32 	%f190, %f188, %f189;
	add.s32 	%r158, %r255, 512;
	cvt.u64.u32 	%rd299, %r158;
	add.s64 	%rd300, %rd1, %rd299;
	mul.lo.s64 	%rd301, %rd300, %rd2;
	shl.b64 	%rd302, %rd301, 2;
	add.s64 	%rd303, %rd3, %rd302;
	ld.global.f32 	%f191, [%rd303];
	mul.f32 	%f192, %f190, %f191;
	add.s32 	%r159, %r255, 768;
	cvt.u64.u32 	%rd304, %r159;
	add.s64 	%rd305, %rd1, %rd304;
	mul.lo.s64 	%rd306, %rd305, %rd2;
	shl.b64 	%rd307, %rd306, 2;
	add.s64 	%rd308, %rd3, %rd307;
	ld.global.f32 	%f193, [%rd308];
	mul.f32 	%f194, %f192, %f193;
	add.s32 	%r160, %r255, 1024;
	cvt.u64.u32 	%rd309, %r160;
	add.s64 	%rd310, %rd1, %rd309;
	mul.lo.s64 	%rd311, %rd310, %rd2;
	shl.b64 	%rd312, %rd311, 2;
	add.s64 	%rd313, %rd3, %rd312;
	ld.global.f32 	%f195, [%rd313];
	mul.f32 	%f196, %f194, %f195;
	add.s32 	%r161, %r255, 1280;
	cvt.u64.u32 	%rd314, %r161;
	add.s64 	%rd315, %rd1, %rd314;
	mul.lo.s64 	%rd316, %rd315, %rd2;
	shl.b64 	%rd317, %rd316, 2;
	add.s64 	%rd318, %rd3, %rd317;
	ld.global.f32 	%f197, [%rd318];
	mul.f32 	%f198, %f196, %f197;
	add.s32 	%r162, %r255, 1536;
	cvt.u64.u32 	%rd319, %r162;
	add.s64 	%rd320, %rd1, %rd319;
	mul.lo.s64 	%rd321, %rd320, %rd2;
	shl.b64 	%rd322, %rd321, 2;
	add.s64 	%rd323, %rd3, %rd322;
	ld.global.f32 	%f199, [%rd323];
	mul.f32 	%f200, %f198, %f199;
	add.s32 	%r163, %r255, 1792;
	cvt.u64.u32 	%rd324, %r163;
	add.s64 	%rd325, %rd1, %rd324;
	mul.lo.s64 	%rd326, %rd325, %rd2;
	shl.b64 	%rd327, %rd326, 2;
	add.s64 	%rd328, %rd3, %rd327;
	ld.global.f32 	%f201, [%rd328];
	mul.f32 	%f202, %f200, %f201;
	add.s32 	%r164, %r255, 2048;
	cvt.u64.u32 	%rd329, %r164;
	add.s64 	%rd330, %rd1, %rd329;
	mul.lo.s64 	%rd331, %rd330, %rd2;
	shl.b64 	%rd332, %rd331, 2;
	add.s64 	%rd333, %rd3, %rd332;
	ld.global.f32 	%f203, [%rd333];
	mul.f32 	%f204, %f202, %f203;
	add.s32 	%r165, %r255, 2304;
	cvt.u64.u32 	%rd334, %r165;
	add.s64 	%rd335, %rd1, %rd334;
	mul.lo.s64 	%rd336, %rd335, %rd2;
	shl.b64 	%rd337, %rd336, 2;
	add.s64 	%rd338, %rd3, %rd337;
	ld.global.f32 	%f205, [%rd338];
	mul.f32 	%f206, %f204, %f205;
	add.s32 	%r166, %r255, 2560;
	cvt.u64.u32 	%rd339, %r166;
	add.s64 	%rd340, %rd1, %rd339;
	mul.lo.s64 	%rd341, %rd340, %rd2;
	shl.b64 	%rd342, %rd341, 2;
	add.s64 	%rd343, %rd3, %rd342;
	ld.global.f32 	%f207, [%rd343];
	mul.f32 	%f208, %f206, %f207;
	add.s32 	%r167, %r255, 2816;
	cvt.u64.u32 	%rd344, %r167;
	add.s64 	%rd345, %rd1, %rd344;
	mul.lo.s64 	%rd346, %rd345, %rd2;
	shl.b64 	%rd347, %rd346, 2;
	add.s64 	%rd348, %rd3, %rd347;
	ld.global.f32 	%f209, [%rd348];
	mul.f32 	%f210, %f208, %f209;
	add.s32 	%r168, %r255, 3072;
	cvt.u64.u32 	%rd349, %r168;
	add.s64 	%rd350, %rd1, %rd349;
	mul.lo.s64 	%rd351, %rd350, %rd2;
	shl.b64 	%rd352, %rd351, 2;
	add.s64 	%rd353, %rd3, %rd352;
	ld.global.f32 	%f211, [%rd353];
	mul.f32 	%f212, %f210, %f211;
	add.s32 	%r169, %r255, 3328;
	cvt.u64.u32 	%rd354, %r169;
	add.s64 	%rd355, %rd1, %rd354;
	mul.lo.s64 	%rd356, %rd355, %rd2;
	shl.b64 	%rd357, %rd356, 2;
	add.s64 	%rd358, %rd3, %rd357;
	ld.global.f32 	%f213, [%rd358];
	mul.f32 	%f214, %f212, %f213;
	add.s32 	%r170, %r255, 3584;
	cvt.u64.u32 	%rd359, %r170;
	add.s64 	%rd360, %rd1, %rd359;
	mul.lo.s64 	%rd361, %rd360, %rd2;
	shl.b64 	%rd362, %rd361, 2;
	add.s64 	%rd363, %rd3, %rd362;
	ld.global.f32 	%f215, [%rd363];
	mul.f32 	%f216, %f214, %f215;
	add.s32 	%r171, %r255, 3840;
	cvt.u64.u32 	%rd364, %r171;
	add.s64 	%rd365, %rd1, %rd364;
	mul.lo.s64 	%rd366, %rd365, %rd2;
	shl.b64 	%rd367, %rd366, 2;
	add.s64 	%rd368, %rd3, %rd367;
	ld.global.f32 	%f217, [%rd368];
	mul.f32 	%f312, %f216, %f217;
	add.s32 	%r256, %r256, 4096;
	add.s32 	%r255, %r255, 4096;
	add.s32 	%r254, %r254, 16;
	setp.ne.s32 	%p26, %r254, 0;
	@%p26 bra 	$L__BB2_6;
	add.s32 	%r257, %r256, -2048;
$L__BB2_8:
	setp.eq.s32 	%p27, %r11, 0;
	@%p27 bra 	$L__BB2_17;
	and.b32  	%r23, %r10, 7;
	setp.lt.u32 	%p28, %r11, 8;
	@%p28 bra 	$L__BB2_11;
	add.s32 	%r172, %r266, %r257;
	cvt.u64.u32 	%rd369, %r172;
	add.s64 	%rd370, %rd1, %rd369;
	mul.lo.s64 	%rd371, %rd370, %rd2;
	shl.b64 	%rd372, %rd371, 2;
	add.s64 	%rd373, %rd3, %rd372;
	ld.global.f32 	%f219, [%rd373];
	mul.f32 	%f220, %f312, %f219;
	add.s32 	%r173, %r172, 256;
	cvt.u64.u32 	%rd374, %r173;
	add.s64 	%rd375, %rd1, %rd374;
	mul.lo.s64 	%rd376, %rd375, %rd2;
	shl.b64 	%rd377, %rd376, 2;
	add.s64 	%rd378, %rd3, %rd377;
	ld.global.f32 	%f221, [%rd378];
	mul.f32 	%f222, %f220, %f221;
	add.s32 	%r174, %r172, 512;
	cvt.u64.u32 	%rd379, %r174;
	add.s64 	%rd380, %rd1, %rd379;
	mul.lo.s64 	%rd381, %rd380, %rd2;
	shl.b64 	%rd382, %rd381, 2;
	add.s64 	%rd383, %rd3, %rd382;
	ld.global.f32 	%f223, [%rd383];
	mul.f32 	%f224, %f222, %f223;
	add.s32 	%r175, %r172, 768;
	cvt.u64.u32 	%rd384, %r175;
	add.s64 	%rd385, %rd1, %rd384;
	mul.lo.s64 	%rd386, %rd385, %rd2;
	shl.b64 	%rd387, %rd386, 2;
	add.s64 	%rd388, %rd3, %rd387;
	ld.global.f32 	%f225, [%rd388];
	mul.f32 	%f226, %f224, %f225;
	add.s32 	%r176, %r172, 1024;
	cvt.u64.u32 	%rd389, %r176;
	add.s64 	%rd390, %rd1, %rd389;
	mul.lo.s64 	%rd391, %rd390, %rd2;
	shl.b64 	%rd392, %rd391, 2;
	add.s64 	%rd393, %rd3, %rd392;
	ld.global.f32 	%f227, [%rd393];
	mul.f32 	%f228, %f226, %f227;
	add.s32 	%r177, %r172, 1280;
	cvt.u64.u32 	%rd394, %r177;
	add.s64 	%rd395, %rd1, %rd394;
	mul.lo.s64 	%rd396, %rd395, %rd2;
	shl.b64 	%rd397, %rd396, 2;
	add.s64 	%rd398, %rd3, %rd397;
	ld.global.f32 	%f229, [%rd398];
	mul.f32 	%f230, %f228, %f229;
	add.s32 	%r178, %r172, 1536;
	cvt.u64.u32 	%rd399, %r178;
	add.s64 	%rd400, %rd1, %rd399;
	mul.lo.s64 	%rd401, %rd400, %rd2;
	shl.b64 	%rd402, %rd401, 2;
	add.s64 	%rd403, %rd3, %rd402;
	ld.global.f32 	%f231, [%rd403];
	mul.f32 	%f232, %f230, %f231;
	add.s32 	%r179, %r172, 1792;
	cvt.u64.u32 	%rd404, %r179;
	add.s64 	%rd405, %rd1, %rd404;
	mul.lo.s64 	%rd406, %rd405, %rd2;
	shl.b64 	%rd407, %rd406, 2;
	add.s64 	%rd408, %rd3, %rd407;
	ld.global.f32 	%f233, [%rd408];
	mul.f32 	%f312, %f232, %f233;
	add.s32 	%r257, %r257, 2048;
$L__BB2_11:
	setp.eq.s32 	%p29, %r23, 0;
	@%p29 bra 	$L__BB2_17;
	and.b32  	%r26, %r10, 3;
	setp.lt.u32 	%p30, %r23, 4;
	@%p30 bra 	$L__BB2_14;
	add.s32 	%r180, %r266, %r257;
	cvt.u64.u32 	%rd409, %r180;
	add.s64 	%rd410, %rd1, %rd409;
	mul.lo.s64 	%rd411, %rd410, %rd2;
	shl.b64 	%rd412, %rd411, 2;
	add.s64 	%rd413, %rd3, %rd412;
	ld.global.f32 	%f235, [%rd413];
	mul.f32 	%f236, %f312, %f235;
	add.s32 	%r181, %r180, 256;
	cvt.u64.u32 	%rd414, %r181;
	add.s64 	%rd415, %rd1, %rd414;
	mul.lo.s64 	%rd416, %rd415, %rd2;
	shl.b64 	%rd417, %rd416, 2;
	add.s64 	%rd418, %rd3, %rd417;
	ld.global.f32 	%f237, [%rd418];
	mul.f32 	%f238, %f236, %f237;
	add.s32 	%r182, %r180, 512;
	cvt.u64.u32 	%rd419, %r182;
	add.s64 	%rd420, %rd1, %rd419;
	mul.lo.s64 	%rd421, %rd420, %rd2;
	shl.b64 	%rd422, %rd421, 2;
	add.s64 	%rd423, %rd3, %rd422;
	ld.global.f32 	%f239, [%rd423];
	mul.f32 	%f240, %f238, %f239;
	add.s32 	%r183, %r180, 768;
	cvt.u64.u32 	%rd424, %r183;
	add.s64 	%rd425, %rd1, %rd424;
	mul.lo.s64 	%rd426, %rd425, %rd2;
	shl.b64 	%rd427, %rd426, 2;
	add.s64 	%rd428, %rd3, %rd427;
	ld.global.f32 	%f241, [%rd428];
	mul.f32 	%f312, %f240, %f241;
	add.s32 	%r257, %r257, 1024;
$L__BB2_14:
	setp.eq.s32 	%p31, %r26, 0;
	@%p31 bra 	$L__BB2_17;
	add.s32 	%r261, %r257, %r266;
	neg.s32 	%r260, %r26;
$L__BB2_16:
	.pragma "nounroll";
	cvt.u64.u32 	%rd429, %r261;
	add.s64 	%rd430, %rd1, %rd429;
	mul.lo.s64 	%rd431, %rd430, %rd2;
	shl.b64 	%rd432, %rd431, 2;
	add.s64 	%rd433, %rd3, %rd432;
	ld.global.f32 	%f242, [%rd433];
	mul.f32 	%f312, %f312, %f242;
	add.s32 	%r261, %r261, 256;
	add.s32 	%r260, %r260, 1;
	setp.ne.s32 	%p32, %r260, 0;
	@%p32 bra 	$L__BB2_16;
$L__BB2_17:
	setp.lt.u32 	%p33, %r6, 256;
	@%p33 bra 	$L__BB2_22;
	// begin inline asm
	mov.u32 %r222, %laneid;
	// end inline asm
	mov.b32 	%r224, %f312;
	mov.b32 	%r225, 1;
	mov.b32 	%r246, 31;
	mov.b32 	%r247, -1;
	// begin inline asm
	shfl.sync.down.b32 %r223, %r224, %r225, %r246, %r247;
	// end inline asm
	setp.gt.s32 	%p49, %r222, 30;
	mov.b32 	%f277, %r223;
	mul.f32 	%f278, %f312, %f277;
	selp.f32 	%f279, %f312, %f278, %p49;
	mov.b32 	%r229, %f279;
	mov.b32 	%r230, 2;
	// begin inline asm
	shfl.sync.down.b32 %r228, %r229, %r230, %r246, %r247;
	// end inline asm
	setp.gt.s32 	%p50, %r222, 29;
	mov.b32 	%f280, %r228;
	mul.f32 	%f281, %f279, %f280;
	selp.f32 	%f282, %f279, %f281, %p50;
	mov.b32 	%r234, %f282;
	mov.b32 	%r235, 4;
	// begin inline asm
	shfl.sync.down.b32 %r233, %r234, %r235, %r246, %r247;
	// end inline asm
	setp.gt.s32 	%p51, %r222, 27;
	mov.b32 	%f283, %r233;
	mul.f32 	%f284, %f282, %f283;
	selp.f32 	%f285, %f282, %f284, %p51;
	mov.b32 	%r239, %f285;
	mov.b32 	%r240, 8;
	// begin inline asm
	shfl.sync.down.b32 %r238, %r239, %r240, %r246, %r247;
	// end inline asm
	setp.gt.s32 	%p52, %r222, 23;
	mov.b32 	%f286, %r238;
	mul.f32 	%f287, %f285, %f286;
	selp.f32 	%f288, %f285, %f287, %p52;
	mov.b32 	%r244, %f288;
	mov.b32 	%r245, 16;
	// begin inline asm
	shfl.sync.down.b32 %r243, %r244, %r245, %r246, %r247;
	// end inline asm
	setp.gt.s32 	%p53, %r222, 15;
	mov.b32 	%f289, %r243;
	mul.f32 	%f16, %f288, %f289;
	selp.f32 	%f323, %f288, %f16, %p53;
	setp.ne.s32 	%p54, %r222, 0;
	@%p54 bra 	$L__BB2_20;
	shr.u32 	%r248, %r7, 3;
	and.b32  	%r249, %r248, 124;
	mov.u32 	%r250, _ZZN3cub18CUB_300001_SM_10006detail6reduce18DeviceReduceKernelINS2_10policy_hubIfjN4cuda3std3__410multipliesIfEEE10Policy1000EN6thrust24THRUST_300001_SM_1000_NS20permutation_iteratorINSD_6detail15normal_iteratorINSD_10device_ptrIfEEEENSD_18transform_iteratorIN13strided_rangeISJ_E14stride_functorENSD_17counting_iteratorIlNSD_11use_defaultESP_SP_EESP_SP_EEEEjS9_fNS7_10__identityEEEvT0_PT3_T1_NS0_13GridEvenShareISX_EET2_T4_E12temp_storage;
	add.s32 	%r251, %r250, %r249;
	st.shared.f32 	[%r251+8], %f16;
$L__BB2_20:
	bar.sync 	0;
	setp.ne.s32 	%p55, %r7, 0;
	@%p55 bra 	$L__BB2_48;
	ld.shared.f32 	%f290, [_ZZN3cub18CUB_300001_SM_10006detail6reduce18DeviceReduceKernelINS2_10policy_hubIfjN4cuda3std3__410multipliesIfEEE10Policy1000EN6thrust24THRUST_300001_SM_1000_NS20permutation_iteratorINSD_6detail15normal_iteratorINSD_10device_ptrIfEEEENSD_18transform_iteratorIN13strided_rangeISJ_E14stride_functorENSD_17counting_iteratorIlNSD_11use_defaultESP_SP_EESP_SP_EEEEjS9_fNS7_10__identityEEEvT0_PT3_T1_NS0_13GridEvenShareISX_EET2_T4_E12temp_storage+12];
	mul.f32 	%f291, %f323, %f290;
	ld.shared.f32 	%f292, [_ZZN3cub18CUB_300001_SM_10006detail6reduce18DeviceReduceKernelINS2_10policy_hubIfjN4cuda3std3__410multipliesIfEEE10Policy1000EN6thrust24THRUST_300001_SM_1000_NS20permutation_iteratorINSD_6detail15normal_iteratorINSD_10device_ptrIfEEEENSD_18transform_iteratorIN13strided_rangeISJ_E14stride_functorENSD_17counting_iteratorIlNSD_11use_defaultESP_SP_EESP_SP_EEEEjS9_fNS7_10__identityEEEvT0_PT3_T1_NS0_13GridEvenShareISX_EET2_T4_E12temp_storage+16];
	mul.f32 	%f293, %f291, %f292;
	ld.shared.f32 	%f294, [_ZZN3cub18CUB_300001_SM_10006detail6reduce18DeviceReduceKernelINS2_10policy_hubIfjN4cuda3std3__410multipliesIfEEE10Policy1000EN6thrust24THRUST_300001_SM_1000_NS20permutation_iteratorINSD_6detail15normal_iteratorINSD_10device_ptrIfEEEENSD_18transform_iteratorIN13strided_rangeISJ_E14stride_functorENSD_17counting_iteratorIlNSD_11use_defaultESP_SP_EESP_SP_EEEEjS9_fNS7_10__identityEEEvT0_PT3_T1_NS0_13GridEvenShareISX_EET2_T4_E12temp_storage+20];
	mul.f32 	%f295, %f293, %f294;
	ld.shared.f32 	%f296, [_ZZN3cub18CUB_300001_SM_10006detail6reduce18DeviceReduceKernelINS2_10policy_hubIfjN4cuda3std3__410multipliesIfEEE10Policy1000EN6thrust24THRUST_300001_SM_1000_NS20permutation_iteratorINSD_6detail15normal_iteratorINSD_10device_ptrIfEEEENSD_18transform_iteratorIN13strided_rangeISJ_E14stride_functorENSD_17counting_iteratorIlNSD_11use_defaultESP_SP_EESP_SP_EEEEjS9_fNS7_10__identityEEEvT0_PT3_T1_NS0_13GridEvenShareISX_EET2_T4_E12temp_storage+24];
	mul.f32 	%f297, %f295, %f296;
	ld.shared.f32 	%f298, [_ZZN3cub18CUB_300001_SM_10006detail6reduce18DeviceReduceKernelINS2_10policy_hubIfjN4cuda3std3__410multipliesIfEEE10Policy1000EN6thrust24THRUST_300001_SM_1000_NS20permutation_iteratorINSD_6detail15normal_iteratorINSD_10device_ptrIfEEEENSD_18transform_iteratorIN13strided_rangeISJ_E14stride_functorENSD_17counting_iteratorIlNSD_11use_defaultESP_SP_EESP_SP_EEEEjS9_fNS7_10__identityEEEvT0_PT3_T1_NS0_13GridEvenShareISX_EET2_T4_E12temp_storage+28];
	mul.f32 	%f299, %f297, %f298;
	ld.shared.f32 	%f300, [_ZZN3cub18CUB_300001_SM_10006detail6reduce18DeviceReduceKernelINS2_10policy_hubIfjN4cuda3std3__410multipliesIfEEE10Policy1000EN6thrust24THRUST_300001_SM_1000_NS20permutation_iteratorINSD_6detail15normal_iteratorINSD_10device_ptrIfEEEENSD_18transform_iteratorIN13strided_rangeISJ_E14stride_functorENSD_17counting_iteratorIlNSD_11use_defaultESP_SP_EESP_SP_EEEEjS9_fNS7_10__identityEEEvT0_PT3_T1_NS0_13GridEvenShareISX_EET2_T4_E12temp_storage+32];
	mul.f32 	%f301, %f299, %f300;
	ld.shared.f32 	%f302, [_ZZN3cub18CUB_300001_SM_10006detail6reduce18DeviceReduceKernelINS2_10policy_hubIfjN4cuda3std3__410multipliesIfEEE10Policy1000EN6thrust24THRUST_300001_SM_1000_NS20permutation_iteratorINSD_6detail15normal_iteratorINSD_10device_ptrIfEEEENSD_18transform_iteratorIN13strided_rangeISJ_E14stride_functorENSD_17counting_iteratorIlNSD_11use_defaultESP_SP_EESP_SP_EEEEjS9_fNS7_10__identityEEEvT0_PT3_T1_NS0_13GridEvenShareISX_EET2_T4_E12temp_storage+36];
	mul.f32 	%f323, %f301, %f302;
	bra.uni 	$L__BB2_48;
$L__BB2_22:
	// begin inline asm
	mov.u32 %r184, %laneid;
	// end inline asm
	and.b32  	%r210, %r7, 992;
	add.s32 	%r211, %r210, 32;
	setp.gt.u32 	%p34, %r211, %r6;
	not.b32 	%r212, %r210;
	add.s32 	%r213, %r6, %r212;
	selp.b32 	%r208, %r213, 31, %p34;
	mov.b32 	%r186, %f312;
	mov.b32 	%r187, 1;
	mov.b32 	%r209, -1;
	// begin inline asm
	shfl.sync.down.b32 %r185, %r186, %r187, %r208, %r209;
	// end inline asm
	setp.lt.s32 	%p35, %r184, %r208;
	mov.b32 	%f243, %r185;
	mul.f32 	%f244, %f312, %f243;
	selp.f32 	%f245, %f244, %f312, %p35;
	mov.b32 	%r191, %f245;
	mov.b32 	%r192, 2;
	// begin inline asm
	shfl.sync.down.b32 %r190, %r191, %r192, %r208, %r209;
	// end inline asm
	add.s32 	%r214, %r184, 2;
	setp.gt.s32 	%p36, %r214, %r208;
	mov.b32 	%f246, %r190;
	mul.f32 	%f247, %f245, %f246;
	selp.f32 	%f248, %f245, %f247, %p36;
	mov.b32 	%r196, %f248;
	mov.b32 	%r197, 4;
	// begin inline asm
	shfl.sync.down.b32 %r195, %r196, %r197, %r208, %r209;
	// end inline asm
	add.s32 	%r215, %r184, 4;
	setp.gt.s32 	%p37, %r215, %r208;
	mov.b32 	%f249, %r195;
	mul.f32 	%f250, %f248, %f249;
	selp.f32 	%f251, %f248, %f250, %p37;
	mov.b32 	%r201, %f251;
	mov.b32 	%r202, 8;
	// begin inline asm
	shfl.sync.down.b32 %r200, %r201, %r202, %r208, %r209;
	// end inline asm
	add.s32 	%r216, %r184, 8;
	setp.gt.s32 	%p38, %r216, %r208;
	mov.b32 	%f252, %r200;
	mul.f32 	%f253, %f251, %f252;
	selp.f32 	%f254, %f251, %f253, %p38;
	mov.b32 	%r206, %f254;
	mov.b32 	%r207, 16;
	// begin inline asm
	shfl.sync.down.b32 %r205, %r206, %r207, %r208, %r209;
	// end inline asm
	add.s32 	%r217, %r184, 16;
	setp.gt.s32 	%p39, %r217, %r208;
	mov.b32 	%f255, %r205;
	mul.f32 	%f256, %f254, %f255;
	selp.f32 	%f323, %f254, %f256, %p39;
	setp.ne.s32 	%p40, %r184, 0;
	@%p40 bra 	$L__BB2_24;
	shr.u32 	%r218, %r7, 3;
	and.b32  	%r219, %r218, 124;
	mov.u32 	%r220, _ZZN3cub18CUB_300001_SM_10006detail6reduce18DeviceReduceKernelINS2_10policy_hubIfjN4cuda3std3__410multipliesIfEEE10Policy1000EN6thrust24THRUST_300001_SM_1000_NS20permutation_iteratorINSD_6detail15normal_iteratorINSD_10device_ptrIfEEEENSD_18transform_iteratorIN13strided_rangeISJ_E14stride_functorENSD_17counting_iteratorIlNSD_11use_defaultESP_SP_EESP_SP_EEEEjS9_fNS7_10__identityEEEvT0_PT3_T1_NS0_13GridEvenShareISX_EET2_T4_E12temp_storage;
	add.s32 	%r221, %r220, %r219;
	st.shared.f32 	[%r221+8], %f323;
$L__BB2_24:
	bar.sync 	0;
	setp.ne.s32 	%p41, %r7, 0;
	@%p41 bra 	$L__BB2_48;
	setp.gt.u32 	%p42, %r6, 32;
	ld.shared.f32 	%f257, [_ZZN3cub18CUB_300001_SM_10006detail6reduce18DeviceReduceKernelINS2_10policy_hubIfjN4cuda3std3__410multipliesIfEEE10Policy1000EN6thrust24THRUST_300001_SM_1000_NS20permutation_iteratorINSD_6detail15normal_iteratorINSD_10device_ptrIfEEEENSD_18transform_iteratorIN13strided_rangeISJ_E14stride_functorENSD_17counting_iteratorIlNSD_11use_defaultESP_SP_EESP_SP_EEEEjS9_fNS7_10__identityEEEvT0_PT3_T1_NS0_13GridEvenShareISX_EET2_T4_E12temp_storage+12];
	mul.f32 	%f258, %f323, %f257;
	selp.f32 	%f259, %f258, %f323, %p42;
	setp.gt.u32 	%p43, %r6, 64;
	ld.shared.f32 	%f260, [_ZZN3cub18CUB_300001_SM_10006detail6reduce18DeviceReduceKernelINS2_10policy_hubIfjN4cuda3std3__410multipliesIfEEE10Policy1000EN6thrust24THRUST_300001_SM_1000_NS20permutation_iteratorINSD_6detail15normal_iteratorINSD_10device_ptrIfEEEENSD_18transform_iteratorIN13strided_rangeISJ_E14stride_functorENSD_17counting_iteratorIlNSD_11use_defaultESP_SP_EESP_SP_EEEEjS9_fNS7_10__identityEEEvT0_PT3_T1_NS0_13GridEvenShareISX_EET2_T4_E12temp_storage+16];
	mul.f32 	%f261, %f260, %f259;
	selp.f32 	%f262, %f261, %f259, %p43;
	setp.gt.u32 	%p44, %r6, 96;
	ld.shared.f32 	%f263, [_ZZN3cub18CUB_300001_SM_10006detail6reduce18DeviceReduceKernelINS2_10policy_hubIfjN4cuda3std3__410multipliesIfEEE10Policy1000EN6thrust24THRUST_300001_SM_1000_NS20permutation_iteratorINSD_6detail15normal_iteratorINSD_10device_ptrIfEEEENSD_18transform_iteratorIN13strided_rangeISJ_E14stride_functorENSD_17counting_iteratorIlNSD_11use_defaultESP_SP_EESP_SP_EEEEjS9_fNS7_10__identityEEEvT0_PT3_T1_NS0_13GridEvenShareISX_EET2_T4_E12temp_storage+20];
	mul.f32 	%f264, %f263, %f262;
	selp.f32 	%f265, %f264, %f262, %p44;
	setp.gt.u32 	%p45, %r6, 128;
	ld.shared.f32 	%f266, [_ZZN3cub18CUB_300001_SM_10006detail6reduce18DeviceReduceKernelINS2_10policy_hubIfjN4cuda3std3__410multipliesIfEEE10Policy1000EN6thrust24THRUST_300001_SM_1000_NS20permutation_iteratorINSD_6detail15normal_iteratorINSD_10device_ptrIfEEEENSD_18transform_iteratorIN13strided_rangeISJ_E14stride_functorENSD_17counting_iteratorIlNSD_11use_defaultESP_SP_EESP_SP_EEEEjS9_fNS7_10__identityEEEvT0_PT3_T1_NS0_13GridEvenShareISX_EET2_T4_E12temp_storage+24];
	mul.f32 	%f267, %f266, %f265;
	selp.f32 	%f268, %f267, %f265, %p45;
	setp.gt.u32 	%p46, %r6, 160;
	ld.shared.f32 	%f269, [_ZZN3cub18CUB_300001_SM_10006detail6reduce18DeviceReduceKernelINS2_10policy_hubIfjN4cuda3std3__410multipliesIfEEE10Policy1000EN6thrust24THRUST_300001_SM_1000_NS20permutation_iteratorINSD_6detail15normal_iteratorINSD_10device_ptrIfEEEENSD_18transform_iteratorIN13strided_rangeISJ_E14stride_functorENSD_17counting_iteratorIlNSD_11use_defaultESP_SP_EESP_SP_EEEEjS9_fNS7_10__identityEEEvT0_PT3_T1_NS0_13GridEvenShareISX_EET2_T4_E12temp_storage+28];
	mul.f32 	%f270, %f269, %f268;
	selp.f32 	%f271, %f270, %f268, %p46;
	setp.gt.u32 	%p47, %r6, 192;
	ld.shared.f32 	%f272, [_ZZN3cub18CUB_300001_SM_10006detail6reduce18DeviceReduceKernelINS2_10policy_hubIfjN4cuda3std3__410multipliesIfEEE10Policy1000EN6thrust24THRUST_300001_SM_1000_NS20permutation_iteratorINSD_6detail15normal_iteratorINSD_10device_ptrIfEEEENSD_18transform_iteratorIN13strided_rangeISJ_E14stride_functorENSD_17counting_iteratorIlNSD_11use_defaultESP_SP_EESP_SP_EEEEjS9_fNS7_10__identityEEEvT0_PT3_T1_NS0_13GridEvenShareISX_EET2_T4_E12temp_storage+32];
	mul.f32 	%f273, %f272, %f271;
	selp.f32 	%f274, %f273, %f271, %p47;
	setp.gt.u32 	%p48, %r6, 224;
	ld.shared.f32 	%f275, [_ZZN3cub18CUB_300001_SM_10006detail6reduce18DeviceReduceKernelINS2_10policy_hubIfjN4cuda3std3__410multipliesIfEEE10Policy1000EN6thrust24THRUST_300001_SM_1000_NS20permutation_iteratorINSD_6detail15normal_iteratorINSD_10device_ptrIfEEEENSD_18transform_iteratorIN13strided_rangeISJ_E14stride_functorENSD_17counting_iteratorIlNSD_11use_defaultESP_SP_EESP_SP_EEEEjS9_fNS7_10__identityEEEvT0_PT3_T1_NS0_13GridEvenShareISX_EET2_T4_E12temp_storage+36];
	mul.f32 	%f276, %f275, %f274;
	selp.f32 	%f323, %f276, %f274, %p48;
	bra.uni 	$L__BB2_48;
$L__BB2_26:
	mov.u32 	%r35, %tid.x;
	cvt.u64.u32 	%rd7, %r266;
	add.s64 	%rd8, %rd1, %rd7;
	cvt.u64.u32 	%rd4, %r35;
	add.s64 	%rd9, %rd8, %rd4;
	mul.lo.s64 	%rd10, %rd9, %rd2;
	shl.b64 	%rd11, %rd10, 2;
	add.s64 	%rd12, %rd3, %rd11;
	ld.global.f32 	%f41, [%rd12];
	add.s64 	%rd13, %rd9, 256;
	mul.lo.s64 	%rd14, %rd13, %rd2;
	shl.b64 	%rd15, %rd14, 2;
	add.s64 	%rd16, %rd3, %rd15;
	ld.global.f32 	%f42, [%rd16];
	add.s64 	%rd17, %rd9, 512;
	mul.lo.s64 	%rd18, %rd17, %rd2;
	shl.b64 	%rd19, %rd18, 2;
	add.s64 	%rd20, %rd3, %rd19;
	ld.global.f32 	%f43, [%rd20];
	add.s64 	%rd21, %rd9, 768;
	mul.lo.s64 	%rd22, %rd21, %rd2;
	shl.b64 	%rd23, %rd22, 2;
	add.s64 	%rd24, %rd3, %rd23;
	ld.global.f32 	%f44, [%rd24];
	add.s64 	%rd25, %rd9, 1024;
	mul.lo.s64 	%rd26, %rd25, %rd2;
	shl.b64 	%rd27, %rd26, 2;
	add.s64 	%rd28, %rd3, %rd27;
	ld.global.f32 	%f45, [%rd28];
	add.s64 	%rd29, %rd9, 1280;
	mul.lo.s64 	%rd30, %rd29, %rd2;
	shl.b64 	%rd31, %rd30, 2;
	add.s64 	%rd32, %rd3, %rd31;
	ld.global.f32 	%f46, [%rd32];
	add.s64 	%rd33, %rd9, 1536;
	mul.lo.s64 	%rd34, %rd33, %rd2;
	shl.b64 	%rd35, %rd34, 2;
	add.s64 	%rd36, %rd3, %rd35;
	ld.global.f32 	%f47, [%rd36];
	add.s64 	%rd37, %rd9, 1792;
	mul.lo.s64 	%rd38, %rd37, %rd2;
	shl.b64 	%rd39, %rd38, 2;
	add.s64 	%rd40, %rd3, %rd39;
	ld.global.f32 	%f48, [%rd40];
	add.s64 	%rd41, %rd9, 2048;
	mul.lo.s64 	%rd42, %rd41, %rd2;
	shl.b64 	%rd43, %rd42, 2;
	add.s64 	%rd44, %rd3, %rd43;
	ld.global.f32 	%f49, [%rd44];
	add.s64 	%rd45, %rd9, 2304;
	mul.lo.s64 	%rd46, %rd45, %rd2;
	shl.b64 	%rd47, %rd46, 2;
	add.s64 	%rd48, %rd3, %rd47;
	ld.global.f32 	%f50, [%rd48];
	add.s64 	%rd49, %rd9, 2560;
	mul.lo.s64 	%rd50, %rd49, %rd2;
	shl.b64 	%rd51, %rd50, 2;
	add.s64 	%rd52, %rd3, %rd51;
	ld.global.f32 	%f51, [%rd52];
	add.s64 	%rd53, %rd9, 2816;
	mul.lo.s64 	%rd54, %rd53, %rd2;
	shl.b64 	%rd55, %rd54, 2;
	add.s64 	%rd56, %rd3, %rd55;
	ld.global.f32 	%f52, [%rd56];
	add.s64 	%rd57, %rd9, 3072;
	mul.lo.s64 	%rd58, %rd57, %rd2;
	shl.b64 	%rd59, %rd58, 2;
	add.s64 	%rd60, %rd3, %rd59;
	ld.global.f32 	%f53, [%rd60];
	add.s64 	%rd61, %rd9, 3328;
	mul.lo.s64 	%rd62, %rd61, %rd2;
	shl.b64 	%rd63, %rd62, 2;
	add.s64 	%rd64, %rd3, %rd63;
	ld.global.f32 	%f54, [%rd64];
	add.s64 	%rd65, %rd9, 3584;
	mul.lo.s64 	%rd66, %rd65, %rd2;
	shl.b64 	%rd67, %rd66, 2;
	add.s64 	%rd68, %rd3, %rd67;
	ld.global.f32 	%f55, [%rd68];
	add.s64 	%rd69, %rd9, 3840;
	mul.lo.s64 	%rd70, %rd69, %rd2;
	shl.b64 	%rd71, %rd70, 2;
	add.s64 	%rd72, %rd3, %rd71;
	ld.global.f32 	%f56, [%rd72];
	mul.f32 	%f57, %f41, %f42;
	mul.f32 	%f58, %f43, %f44;
	mul.f32 	%f59, %f45, %f46;
	mul.f32 	%f60, %f47, %f48;
	mul.f32 	%f61, %f49, %f50;
	mul.f32 	%f62, %f51, %f52;
	mul.f32 	%f63, %f53, %f54;
	mul.f32 	%f64, %f55, %f56;
	mul.f32 	%f65, %f57, %f58;
	mul.f32 	%f66, %f59, %f60;
	mul.f32 	%f67, %f61, %f62;
	mul.f32 	%f68, %f63, %f64;
	mul.f32 	%f69, %f65, %f66;
	mul.f32 	%f70, %f67, %f68;
	mul.f32 	%f322, %f69, %f70;
	setp.lt.u32 	%p2, %r6, %r4;
	@%p2 bra 	$L__BB2_44;
	add.s32 	%r36, %r4, %r266;
	not.b32 	%r73, %r35;
	add.s32 	%r74, %r73, %r1;
	sub.s32 	%r75, %r74, %r4;
	sub.s32 	%r263, %r75, %r266;
	add.s32 	%r76, %r36, %r35;
	add.s32 	%r262, %r76, 2048;
	mov.b32 	%r265, 0;
	mov.u32 	%r264, %r36;
$L__BB2_28:
	add.s32 	%r266, %r266, %r4;
	add.s32 	%r77, %r1, -4096;
	setp.gt.u32 	%p3, %r266, %r77;
	@%p3 bra 	$L__BB2_30;
	cvt.u64.u32 	%rd73, %r266;
	add.s64 	%rd74, %rd1, %rd73;
	add.s64 	%rd75, %rd74, %rd4;
	mul.lo.s64 	%rd76, %rd75, %rd2;
	shl.b64 	%rd77, %rd76, 2;
	add.s64 	%rd78, %rd3, %rd77;
	ld.global.f32 	%f71, [%rd78];
	add.s64 	%rd79, %rd75, 256;
	mul.lo.s64 	%rd80, %rd79, %rd2;
	shl.b64 	%rd81, %rd80, 2;
	add.s64 	%rd82, %rd3, %rd81;
	ld.global.f32 	%f72, [%rd82];
	add.s64 	%rd83, %rd75, 512;
	mul.lo.s64 	%rd84, %rd83, %rd2;
	shl.b64 	%rd85, %rd84, 2;
	add.s64 	%rd86, %rd3, %rd85;
	ld.global.f32 	%f73, [%rd86];
	add.s64 	%rd87, %rd75, 768;
	mul.lo.s64 	%rd88, %rd87, %rd2;
	shl.b64 	%rd89, %rd88, 2;
	add.s64 	%rd90, %rd3, %rd89;
	ld.global.f32 	%f74, [%rd90];
	add.s64 	%rd91, %rd75, 1024;
	mul.lo.s64 	%rd92, %rd91, %rd2;
	shl.b64 	%rd93, %rd92, 2;
	add.s64 	%rd94, %rd3, %rd93;
	ld.global.f32 	%f75, [%rd94];
	add.s64 	%rd95, %rd75, 1280;
	mul.lo.s64 	%rd96, %rd95, %rd2;
	shl.b64 	%rd97, %rd96, 2;
	add.s64 	%rd98, %rd3, %rd97;
	ld.global.f32 	%f76, [%rd98];
	add.s64 	%rd99, %rd75, 1536;
	mul.lo.s64 	%rd100, %rd99, %rd2;
	shl.b64 	%rd101, %rd100, 2;
	add.s64 	%rd102, %rd3, %rd101;
	ld.global.f32 	%f77, [%rd102];
	add.s64 	%rd103, %rd75, 1792;
	mul.lo.s64 	%rd104, %rd103, %rd2;
	shl.b64 	%rd105, %rd104, 2;
	add.s64 	%rd106, %rd3, %rd105;
	ld.global.f32 	%f78, [%rd106];
	add.s64 	%rd107, %rd75, 2048;
	mul.lo.s64 	%rd108, %rd107, %rd2;
	shl.b64 	%rd109, %rd108, 2;
	add.s64 	%rd110, %rd3, %rd109;
	ld.global.f32 	%f79, [%rd110];
	add.s64 	%rd111, %rd75, 2304;
	mul.lo.s64 	%rd112, %rd111, %rd2;
	shl.b64 	%rd113, %rd112, 2;
	add.s64 	%rd114, %rd3, %rd113;
	ld.global.f32 	%f80, [%rd114];
	add.s64 	%rd115, %rd75, 2560;
	mul.lo.s64 	%rd116, %rd115, %rd2;
	shl.b64 	%rd117, %rd116, 2;
	add.s64 	%rd118, %rd3, %rd117;
	ld.global.f32 	%f81, [%rd118];
	add.s64 	%rd119, %rd75, 2816;
	mul.lo.s64 	%rd120, %rd119, %rd2;
	shl.b64 	%rd121, %rd120, 2;
	add.s64 	%rd122, %rd3, %rd121;
	ld.global.f32 	%f82, [%rd122];
	add.s64 	%rd123, %rd75, 3072;
	mul.lo.s64 	%rd124, %rd123, %rd2;
	shl.b64 	%rd125, %rd124, 2;
	add.s64 	%rd126, %rd3, %rd125;
	ld.global.f32 	%f83, [%rd126];
	add.s64 	%rd127, %rd75, 3328;
	mul.lo.s64 	%rd128, %rd127, %rd2;
	shl.b64 	%rd129, %rd128, 2;
	add.s64 	%rd130, %rd3, %rd129;
	ld.global.f32 	%f84, [%rd130];
	add.s64 	%rd131, %rd75, 3584;
	mul.lo.s64 	%rd132, %rd131, %rd2;
	shl.b64 	%rd133, %rd132, 2;
	add.s64 	%rd134, %rd3, %rd133;
	ld.global.f32 	%f85, [%rd134];
	add.s64 	%rd135, %rd75, 3840;
	mul.lo.s64 	%rd136, %rd135, %rd2;
	shl.b64 	%rd137, %rd136, 2;
	add.s64 	%rd138, %rd3, %rd137;
	ld.global.f32 	%f86, [%rd138];
	mul.f32 	%f87, %f322, %f71;
	mul.f32 	%f88, %f72, %f73;
	mul.f32 	%f89, %f74, %f75;
	mul.f32 	%f90, %f76, %f77;
	mul.f32 	%f91, %f78, %f79;
	mul.f32 	%f92, %f80, %f81;
	mul.f32 	%f93, %f82, %f83;
	mul.f32 	%f94, %f84, %f85;
	mul.f32 	%f95, %f87, %f88;
	mul.f32 	%f96, %f89, %f90;
	mul.f32 	%f97, %f91, %f92;
	mul.f32 	%f98, %f93, %f94;
	mul.f32 	%f99, %f95, %f96;
	mul.f32 	%f100, %f97, %f98;
	mul.f32 	%f101, %f99, %f100;
	mul.f32 	%f322, %f101, %f86;
	sub.s32 	%r78, %r1, %r266;
	setp.lt.u32 	%p4, %r78, %r4;
	add.s32 	%r265, %r265, 1;
	add.s32 	%r264, %r264, %r4;
	sub.s32 	%r263, %r263, %r4;
	add.s32 	%r262, %r262, %r4;
	@%p4 bra 	$L__BB2_44;
	bra.uni 	$L__BB2_28;
$L__BB2_30:
	setp.le.u32 	%p5, %r1, %r266;
	sub.s32 	%r79, %r1, %r266;
	setp.ge.s32 	%p6, %r35, %r79;
	or.pred  	%p7, %p5, %p6;
	@%p7 bra 	$L__BB2_44;
	not.b32 	%r81, %r35;
	add.s32 	%r82, %r1, %r81;
	sub.s32 	%r83, %r82, %r36;
	mul.lo.s32 	%r84, %r2, %r265;
	shl.b32 	%r85, %r84, 12;
	sub.s32 	%r86, %r83, %r85;
	shr.u32 	%r87, %r86, 8;
	add.s32 	%r49, %r87, 1;
	and.b32  	%r50, %r49, 15;
	setp.lt.u32 	%p8, %r86, 3840;
	mov.u32 	%r271, %r35;
	@%p8 bra 	$L__BB2_35;
	or.b32  	%r269, %r35, 2048;
	shr.u32 	%r88, %r263, 8;
	add.s32 	%r89, %r88, 1;
	and.b32  	%r90, %r89, 33554416;
	neg.s32 	%r267, %r90;
$L__BB2_33:
	.pragma "nounroll";
	add.s32 	%r91, %r262, -2048;
	cvt.u64.u32 	%rd139, %r91;
	add.s64 	%rd140, %rd1, %rd139;
	mul.lo.s64 	%rd141, %rd140, %rd2;
	shl.b64 	%rd142, %rd141, 2;
	add.s64 	%rd143, %rd3, %rd142;
	ld.global.f32 	%f103, [%rd143];
	mul.f32 	%f104, %f322, %f103;
	add.s32 	%r92, %r262, -1792;
	cvt.u64.u32 	%rd144, %r92;
	add.s64 	%rd145, %rd1, %rd144;
	mul.lo.s64 	%rd146, %rd145, %rd2;
	shl.b64 	%rd147, %rd146, 2;
	add.s64 	%rd148, %rd3, %rd147;
	ld.global.f32 	%f105, [%rd148];
	mul.f32 	%f106, %f104, %f105;
	add.s32 	%r93, %r262, -1536;
	cvt.u64.u32 	%rd149, %r93;
	add.s64 	%rd150, %rd1, %rd149;
	mul.lo.s64 	%rd151, %rd150, %rd2;
	shl.b64 	%rd152, %rd151, 2;
	add.s64 	%rd153, %rd3, %rd152;
	ld.global.f32 	%f107, [%rd153];
	mul.f32 	%f108, %f106, %f107;
	add.s32 	%r94, %r262, -1280;
	cvt.u64.u32 	%rd154, %r94;
	add.s64 	%rd155, %rd1, %rd154;
	mul.lo.s64 	%rd156, %rd155, %rd2;
	shl.b64 	%rd157, %rd156, 2;
	add.s64 	%rd158, %rd3, %rd157;
	ld.global.f32 	%f109, [%rd158];
	mul.f32 	%f110, %f108, %f109;
	add.s32 	%r95, %r262, -1024;
	cvt.u64.u32 	%rd159, %r95;
	add.s64 	%rd160, %rd1, %rd159;
	mul.lo.s64 	%rd161, %rd160, %rd2;
	shl.b64 	%rd162, %rd161, 2;
	add.s64 	%rd163, %rd3, %rd162;
	ld.global.f32 	%f111, [%rd163];
	mul.f32 	%f112, %f110, %f111;
	add.s32 	%r96, %r262, -768;
	cvt.u64.u32 	%rd164, %r96;
	add.s64 	%rd165, %rd1, %rd164;
	mul.lo.s64 	%rd166, %rd165, %rd2;
	shl.b64 	%rd167, %rd166, 2;
	add.s64 	%rd168, %rd3, %rd167;
	ld.global.f32 	%f113, [%rd168];
	mul.f32 	%f114, %f112, %f113;
	add.s32 	%r97, %r262, -512;
	cvt.u64.u32 	%rd169, %r97;
	add.s64 	%rd170, %rd1, %rd169;
	mul.lo.s64 	%rd171, %rd170, %rd2;
	shl.b64 	%rd172, %rd171, 2;
	add.s64 	%rd173, %rd3, %rd172;
	ld.global.f32 	%f115, [%rd173];
	mul.f32 	%f116, %f114, %f115;
	add.s32 	%r98, %r262, 1792;
	add.s32 	%r99, %r262, -256;
	cvt.u64.u32 	%rd174, %r99;
	add.s64 	%rd175, %rd1, %rd174;
	mul.lo.s64 	%rd176, %rd175, %rd2;
	shl.b64 	%rd177, %rd176, 2;
	add.s64 	%rd178, %rd3, %rd177;
	ld.global.f32 	%f117, [%rd178];
	mul.f32 	%f118, %f116, %f117;
	cvt.u64.u32 	%rd179, %r262;
	add.s64 	%rd180, %rd1, %rd179;
	mul.lo.s64 	%rd181, %rd180, %rd2;
	shl.b64 	%rd182, %rd181, 2;
	add.s64 	%rd183, %rd3, %rd182;
	ld.global.f32 	%f119, [%rd183];
	mul.f32 	%f120, %f118, %f119;
	add.s32 	%r100, %r262, 256;
	cvt.u64.u32 	%rd184, %r100;
	add.s64 	%rd185, %rd1, %rd184;
	mul.lo.s64 	%rd186, %rd185, %rd2;
	shl.b64 	%rd187, %rd186, 2;
	add.s64 	%rd188, %rd3, %rd187;
	ld.global.f32 	%f121, [%rd188];
	mul.f32 	%f122, %f120, %f121;
	add.s32 	%r101, %r262, 512;
	cvt.u64.u32 	%rd189, %r101;
	add.s64 	%rd190, %rd1, %rd189;
	mul.lo.s64 	%rd191, %rd190, %rd2;
	shl.b64 	%rd192, %rd191, 2;
	add.s64 	%rd193, %rd3, %rd192;
	ld.global.f32 	%f123, [%rd193];
	mul.f32 	%f124, %f122, %f123;
	add.s32 	%r102, %r262, 768;
	cvt.u64.u32 	%rd194, %r102;
	add.s64 	%rd195, %rd1, %rd194;
	mul.lo.s64 	%rd196, %rd195, %rd2;
	shl.b64 	%rd197, %rd196, 2;
	add.s64 	%rd198, %rd3, %rd197;
	ld.global.f32 	%f125, [%rd198];
	mul.f32 	%f126, %f124, %f125;
	add.s32 	%r103, %r262, 1024;
	cvt.u64.u32 	%rd199, %r103;
	add.s64 	%rd200, %rd1, %rd199;
	mul.lo.s64 	%rd201, %rd200, %rd2;
	shl.b64 	%rd202, %rd201, 2;
	add.s64 	%rd203, %rd3, %rd202;
	ld.global.f32 	%f127, [%rd203];
	mul.f32 	%f128, %f126, %f127;
	add.s32 	%r104, %r262, 1280;
	cvt.u64.u32 	%rd204, %r104;
	add.s64 	%rd205, %rd1, %rd204;
	mul.lo.s64 	%rd206, %rd205, %rd2;
	shl.b64 	%rd207, %rd206, 2;
	add.s64 	%rd208, %rd3, %rd207;
	ld.global.f32 	%f129, [%rd208];
	mul.f32 	%f130, %f128, %f129;
	add.s32 	%r105, %r262, 1536;
	cvt.u64.u32 	%rd209, %r105;
	add.s64 	%rd210, %rd1, %rd209;
	mul.lo.s64 	%rd211, %rd210, %rd2;
	shl.b64 	%rd212, %rd211, 2;
	add.s64 	%rd213, %rd3, %rd212;
	ld.global.f32 	%f131, [%rd213];
	mul.f32 	%f132, %f130, %f131;
	cvt.u64.u32 	%rd214, %r98;
	add.s64 	%rd215, %rd1, %rd214;
	mul.lo.s64 	%rd216, %rd215, %rd2;
	shl.b64 	%rd217, %rd216, 2;
	add.s64 	%rd218, %rd3, %rd217;
	ld.global.f32 	%f133, [%rd218];
	mul.f32 	%f322, %f132, %f133;
	add.s32 	%r269, %r269, 4096;
	add.s32 	%r262, %r262, 4096;
	add.s32 	%r267, %r267, 16;
	setp.ne.s32 	%p9, %r267, 0;
	@%p9 bra 	$L__BB2_33;
	add.s32 	%r271, %r269, -2048;
$L__BB2_35:
	setp.eq.s32 	%p10, %r50, 0;
	@%p10 bra 	$L__BB2_44;
	and.b32  	%r61, %r49, 7;
	setp.lt.u32 	%p11, %r50, 8;
	@%p11 bra 	$L__BB2_38;
	add.s32 	%r106, %r271, %r266;
	cvt.u64.u32 	%rd219, %r106;
	add.s64 	%rd220, %rd1, %rd219;
	mul.lo.s64 	%rd221, %rd220, %rd2;
	shl.b64 	%rd222, %rd221, 2;
	add.s64 	%rd223, %rd3, %rd222;
	ld.global.f32 	%f135, [%rd223];
	mul.f32 	%f136, %f322, %f135;
	add.s32 	%r107, %r106, 256;
	cvt.u64.u32 	%rd224, %r107;
	add.s64 	%rd225, %rd1, %rd224;
	mul.lo.s64 	%rd226, %rd225, %rd2;
	shl.b64 	%rd227, %rd226, 2;
	add.s64 	%rd228, %rd3, %rd227;
	ld.global.f32 	%f137, [%rd228];
	mul.f32 	%f138, %f136, %f137;
	add.s32 	%r108, %r106, 512;
	cvt.u64.u32 	%rd229, %r108;
	add.s64 	%rd230, %rd1, %rd229;
	mul.lo.s64 	%rd231, %rd230, %rd2;
	shl.b64 	%rd232, %rd231, 2;
	add.s64 	%rd233, %rd3, %rd232;
	ld.global.f32 	%f139, [%rd233];
	mul.f32 	%f140, %f138, %f139;
	add.s32 	%r109, %r106, 768;
	cvt.u64.u32 	%rd234, %r109;
	add.s64 	%rd235, %rd1, %rd234;
	mul.lo.s64 	%rd236, %rd235, %rd2;
	shl.b64 	%rd237, %rd236, 2;
	add.s64 	%rd238, %rd3, %rd237;
	ld.global.f32 	%f141, [%rd238];
	mul.f32 	%f142, %f140, %f141;
	add.s32 	%r110, %r106, 1024;
	cvt.u64.u32 	%rd239, %r110;
	add.s64 	%rd240, %rd1, %rd239;
	mul.lo.s64 	%rd241, %rd240, %rd2;
	shl.b64 	%rd242, %rd241, 2;
	add.s64 	%rd243, %rd3, %rd242;
	ld.global.f32 	%f143, [%rd243];
	mul.f32 	%f144, %f142, %f143;
	add.s32 	%r111, %r106, 1280;
	cvt.u64.u32 	%rd244, %r111;
	add.s64 	%rd245, %rd1, %rd244;
	mul.lo.s64 	%rd246, %rd245, %rd2;
	shl.b64 	%rd247, %rd246, 2;
	add.s64 	%rd248, %rd3, %rd247;
	ld.global.f32 	%f145, [%rd248];
	mul.f32 	%f146, %f144, %f145;
	add.s32 	%r112, %r106, 1536;
	cvt.u64.u32 	%rd249, %r112;
	add.s64 	%rd250, %rd1, %rd249;
	mul.lo.s64 	%rd251, %rd250, %rd2;
	shl.b64 	%rd252, %rd251, 2;
	add.s64 	%rd253, %rd3, %rd252;
	ld.global.f32 	%f147, [%rd253];
	mul.f32 	%f148, %f146, %f147;
	add.s32 	%r113, %r106, 1792;
	cvt.u64.u32 	%rd254, %r113;
	add.s64 	%rd255, %rd1, %rd254;
	mul.lo.s64 	%rd256, %rd255, %rd2;
	shl.b64 	%rd257, %rd256, 2;
	add.s64 	%rd258, %rd3, %rd257;
	ld.global.f32 	%f149, [%rd258];
	mul.f32 	%f322, %f148, %f149;
	add.s32 	%r271, %r271, 2048;
$L__BB2_38:
	setp.eq.s32 	%p12, %r61, 0;
	@%p12 bra 	$L__BB2_44;
	setp.lt.u32 	%p13, %r61, 4;
	@%p13 bra 	$L__BB2_41;
	add.s32 	%r114, %r271, %r266;
	cvt.u64.u32 	%rd259, %r114;
	add.s64 	%rd260, %rd1, %rd259;
	mul.lo.s64 	%rd261, %rd260, %rd2;
	shl.b64 	%rd262, %rd261, 2;
	add.s64 	%rd263, %rd3, %rd262;
	ld.global.f32 	%f151, [%rd263];
	mul.f32 	%f152, %f322, %f151;
	add.s32 	%r115, %r114, 256;
	cvt.u64.u32 	%rd264, %r115;
	add.s64 	%rd265, %rd1, %rd264;
	mul.lo.s64 	%rd266, %rd265, %rd2;
	shl.b64 	%rd267, %rd266, 2;
	add.s64 	%rd268, %rd3, %rd267;
	ld.global.f32 	%f153, [%rd268];
	mul.f32 	%f154, %f152, %f153;
	add.s32 	%r116, %r114, 512;
	cvt.u64.u32 	%rd269, %r116;
	add.s64 	%rd270, %rd1, %rd269;
	mul.lo.s64 	%rd271, %rd270, %rd2;
	shl.b64 	%rd272, %rd271, 2;
	add.s64 	%rd273, %rd3, %rd272;
	ld.global.f32 	%f155, [%rd273];
	mul.f32 	%f156, %f154, %f155;
	add.s32 	%r117, %r114, 768;
	cvt.u64.u32 	%rd274, %r117;
	add.s64 	%rd275, %rd1, %rd274;
	mul.lo.s64 	%rd276, %rd275, %rd2;
	shl.b64 	%rd277, %rd276, 2;
	add.s64 	%rd278, %rd3, %rd277;
	ld.global.f32 	%f157, [%rd278];
	mul.f32 	%f322, %f156, %f157;
	add.s32 	%r271, %r271, 1024;
$L__BB2_41:
	and.b32  	%r118, %r49, 3;
	setp.eq.s32 	%p14, %r118, 0;
	@%p14 bra 	$L__BB2_44;
	add.s32 	%r274, %r271, %r264;
	cvt.u16.u32 	%rs1, %r263;
	shr.u16 	%rs2, %rs1, 8;
	add.s16 	%rs3, %rs2, 1;
	cvt.u32.u16 	%r119, %rs3;
	and.b32  	%r120, %r119, 3;
	neg.s32 	%r273, %r120;
$L__BB2_43:
	.pragma "nounroll";
	cvt.u64.u32 	%rd279, %r274;
	add.s64 	%rd280, %rd1, %rd279;
	mul.lo.s64 	%rd281, %rd280, %rd2;
	shl.b64 	%rd282, %rd281, 2;
	add.s64 	%rd283, %rd3, %rd282;
	ld.global.f32 	%f158, [%rd283];
	mul.f32 	%f322, %f322, %f158;
	add.s32 	%r274, %r274, 256;
	add.s32 	%r273, %r273, 1;
	setp.ne.s32 	%p15, %r273, 0;
	@%p15 bra 	$L__BB2_43;
$L__BB2_44:
	// begin inline asm
	mov.u32 %r121, %laneid;
	// end inline asm
	mov.b32 	%r123, %f322;
	mov.b32 	%r124, 1;
	mov.b32 	%r145, 31;
	mov.b32 	%r146, -1;
	// begin inline asm
	shfl.sync.down.b32 %r122, %r123, %r124, %r145, %r146;
	// end inline asm
	setp.gt.s32 	%p16, %r121, 30;
	mov.b32 	%f159, %r122;
	mul.f32 	%f160, %f322, %f159;
	selp.f32 	%f161, %f322, %f160, %p16;
	mov.b32 	%r128, %f161;
	mov.b32 	%r129, 2;
	// begin inline asm
	shfl.sync.down.b32 %r127, %r128, %r129, %r145, %r146;
	// end inline asm
	setp.gt.s32 	%p17, %r121, 29;
	mov.b32 	%f162, %r127;
	mul.f32 	%f163, %f161, %f162;
	selp.f32 	%f164, %f161, %f163, %p17;
	mov.b32 	%r133, %f164;
	mov.b32 	%r134, 4;
	// begin inline asm
	shfl.sync.down.b32 %r132, %r133, %r134, %r145, %r146;
	// end inline asm
	setp.gt.s32 	%p18, %r121, 27;
	mov.b32 	%f165, %r132;
	mul.f32 	%f166, %f164, %f165;
	selp.f32 	%f167, %f164, %f166, %p18;
	mov.b32 	%r138, %f167;
	mov.b32 	%r139, 8;
	// begin inline asm
	shfl.sync.down.b32 %r137, %r138, %r139, %r145, %r146;
	// end inline asm
	setp.gt.s32 	%p19, %r121, 23;
	mov.b32 	%f168, %r137;
	mul.f32 	%f169, %f167, %f168;
	selp.f32 	%f170, %f167, %f169, %p19;
	mov.b32 	%r143, %f170;
	mov.b32 	%r144, 16;
	// begin inline asm
	shfl.sync.down.b32 %r142, %r143, %r144, %r145, %r146;
	// end inline asm
	setp.gt.s32 	%p20, %r121, 15;
	mov.b32 	%f171, %r142;
	mul.f32 	%f37, %f170, %f171;
	selp.f32 	%f323, %f170, %f37, %p20;
	setp.ne.s32 	%p21, %r121, 0;
	@%p21 bra 	$L__BB2_46;
	shr.u32 	%r147, %r35, 3;
	and.b32  	%r148, %r147, 124;
	mov.u32 	%r149, _ZZN3cub18CUB_300001_SM_10006detail6reduce18DeviceReduceKernelINS2_10policy_hubIfjN4cuda3std3__410multipliesIfEEE10Policy1000EN6thrust24THRUST_300001_SM_1000_NS20permutation_iteratorINSD_6detail15normal_iteratorINSD_10device_ptrIfEEEENSD_18transform_iteratorIN13strided_rangeISJ_E14stride_functorENSD_17counting_iteratorIlNSD_11use_defaultESP_SP_EESP_SP_EEEEjS9_fNS7_10__identityEEEvT0_PT3_T1_NS0_13GridEvenShareISX_EET2_T4_E12temp_storage;
	add.s32 	%r150, %r149, %r148;
	st.shared.f32 	[%r150+8], %f37;
$L__BB2_46:
	bar.sync 	0;
	setp.ne.s32 	%p22, %r35, 0;
	@%p22 bra 	$L__BB2_48;
	ld.shared.f32 	%f172, [_ZZN3cub18CUB_300001_SM_10006detail6reduce18DeviceReduceKernelINS2_10policy_hubIfjN4cuda3std3__410multipliesIfEEE10Policy1000EN6thrust24THRUST_300001_SM_1000_NS20permutation_iteratorINSD_6detail15normal_iteratorINSD_10device_ptrIfEEEENSD_18transform_iteratorIN13strided_rangeISJ_E14stride_functorENSD_17counting_iteratorIlNSD_11use_defaultESP_SP_EESP_SP_EEEEjS9_fNS7_10__identityEEEvT0_PT3_T1_NS0_13GridEvenShareISX_EET2_T4_E12temp_storage+12];
	mul.f32 	%f173, %f323, %f172;
	ld.shared.f32 	%f174, [_ZZN3cub18CUB_300001_SM_10006detail6reduce18DeviceReduceKernelINS2_10policy_hubIfjN4cuda3std3__410multipliesIfEEE10Policy1000EN6thrust24THRUST_300001_SM_1000_NS20permutation_iteratorINSD_6detail15normal_iteratorINSD_10device_ptrIfEEEENSD_18transform_iteratorIN13strided_rangeISJ_E14stride_functorENSD_17counting_iteratorIlNSD_11use_defaultESP_SP_EESP_SP_EEEEjS9_fNS7_10__identityEEEvT0_PT3_T1_NS0_13GridEvenShareISX_EET2_T4_E12temp_storage+16];
	mul.f32 	%f175, %f173, %f174;
	ld.shared.f32 	%f176, [_ZZN3cub18CUB_300001_SM_10006detail6reduce18DeviceReduceKernelINS2_10policy_hubIfjN4cuda3std3__410multipliesIfEEE10Policy1000EN6thrust24THRUST_300001_SM_1000_NS20permutation_iteratorINSD_6detail15normal_iteratorINSD_10device_ptrIfEEEENSD_18transform_iteratorIN13strided_rangeISJ_E14stride_functorENSD_17counting_iteratorIlNSD_11use_defaultESP_SP_EESP_SP_EEEEjS9_fNS7_10__identityEEEvT0_PT3_T1_NS0_13GridEvenShareISX_EET2_T4_E12temp_storage+20];
	mul.f32 	%f177, %f175, %f176;
	ld.shared.f32 	%f178, [_ZZN3cub18CUB_300001_SM_10006detail6reduce18DeviceReduceKernelINS2_10policy_hubIfjN4cuda3std3__410multipliesIfEEE10Policy1000EN6thrust24THRUST_300001_SM_1000_NS20permutation_iteratorINSD_6detail15normal_iteratorINSD_10device_ptrIfEEEENSD_18transform_iteratorIN13strided_rangeISJ_E14stride_functorENSD_17counting_iteratorIlNSD_11use_defaultESP_SP_EESP_SP_EEEEjS9_fNS7_10__identityEEEvT0_PT3_T1_NS0_13GridEvenShareISX_EET2_T4_E12temp_storage+24];
	mul.f32 	%f179, %f177, %f178;
	ld.shared.f32 	%f180, [_ZZN3cub18CUB_300001_SM_10006detail6reduce18DeviceReduceKernelINS2_10policy_hubIfjN4cuda3std3__410multipliesIfEEE10Policy1000EN6thrust24THRUST_300001_SM_1000_NS20permutation_iteratorINSD_6detail15normal_iteratorINSD_10device_ptrIfEEEENSD_18transform_iteratorIN13strided_rangeISJ_E14stride_functorENSD_17counting_iteratorIlNSD_11use_defaultESP_SP_EESP_SP_EEEEjS9_fNS7_10__identityEEEvT0_PT3_T1_NS0_13GridEvenShareISX_EET2_T4_E12temp_storage+28];
	mul.f32 	%f181, %f179, %f180;
	ld.shared.f32 	%f182, [_ZZN3cub18CUB_300001_SM_10006detail6reduce18DeviceReduceKernelINS2_10policy_hubIfjN4cuda3std3__410multipliesIfEEE10Policy1000EN6thrust24THRUST_300001_SM_1000_NS20permutation_iteratorINSD_6detail15normal_iteratorINSD_10device_ptrIfEEEENSD_18transform_iteratorIN13strided_rangeISJ_E14stride_functorENSD_17counting_iteratorIlNSD_11use_defaultESP_SP_EESP_SP_EEEEjS9_fNS7_10__identityEEEvT0_PT3_T1_NS0_13GridEvenShareISX_EET2_T4_E12temp_storage+32];
	mul.f32 	%f183, %f181, %f182;
	ld.shared.f32 	%f184, [_ZZN3cub18CUB_300001_SM_10006detail6reduce18DeviceReduceKernelINS2_10policy_hubIfjN4cuda3std3__410multipliesIfEEE10Policy1000EN6thrust24THRUST_300001_SM_1000_NS20permutation_iteratorINSD_6detail15normal_iteratorINSD_10device_ptrIfEEEENSD_18transform_iteratorIN13strided_rangeISJ_E14stride_functorENSD_17counting_iteratorIlNSD_11use_defaultESP_SP_EESP_SP_EEEEjS9_fNS7_10__identityEEEvT0_PT3_T1_NS0_13GridEvenShareISX_EET2_T4_E12temp_storage+36];
	mul.f32 	%f323, %f183, %f184;
$L__BB2_48:
	mov.u32 	%r252, %tid.x;
	setp.ne.s32 	%p56, %r252, 0;
	@%p56 bra 	$L__BB2_50;
	ld.param.u64 	%rd437, [_ZN3cub18CUB_300001_SM_10006detail6reduce18DeviceReduceKernelINS2_10policy_hubIfjN4cuda3std3__410multipliesIfEEE10Policy1000EN6thrust24THRUST_300001_SM_1000_NS20permutation_iteratorINSD_6detail15normal_iteratorINSD_10device_ptrIfEEEENSD_18transform_iteratorIN13strided_rangeISJ_E14stride_functorENSD_17counting_iteratorIlNSD_11use_defaultESP_SP_EESP_SP_EEEEjS9_fNS7_10__identityEEEvT0_PT3_T1_NS0_13GridEvenShareISX_EET2_T4__param_1];
	cvta.to.global.u64 	%rd434, %rd437;
	mul.wide.u32 	%rd435, %r3, 4;
	add.s64 	%rd436, %rd434, %rd435;
	st.global.f32 	[%rd436], %f323;
$L__BB2_50:
	ret;

}
	// .globl	_ZN3cub18CUB_300001_SM_10006detail6reduce28DeviceReduceSingleTileKernelINS2_10policy_hubIfjN4cuda3std3__410multipliesIfEEE10Policy1000EPfSC_iS9_ffNS7_10__identityEEEvT0_T1_T2_T3_T4_T6_
.visible .entry _ZN3cub18CUB_300001_SM_10006detail6reduce28DeviceReduceSingleTileKernelINS2_10policy_hubIfjN4cuda3std3__410multipliesIfEEE10Policy1000EPfSC_iS9_ffNS7_10__identityEEEvT0_T1_T2_T3_T4_T6_(
	.param .u64 .ptr .align 1 _ZN3cub18CUB_300001_SM_10006detail6reduce28DeviceReduceSingleTileKernelINS2_10policy_hubIfjN4cuda3std3__410multipliesIfEEE10Policy1000EPfSC_iS9_ffNS7_10__identityEEEvT0_T1_T2_T3_T4_T6__param_0,
	.param .u64 .ptr .align 1 _ZN3cub18CUB_300001_SM_10006detail6reduce28DeviceReduceSingleTileKernelINS2_10policy_hubIfjN4cuda3std3__410multipliesIfEEE10Policy1000EPfSC_iS9_ffNS7_10__identityEEEvT0_T1_T2_T3_T4_T6__param_1,
	.param .u32 _ZN3cub18CUB_300001_SM_10006detail6reduce28DeviceReduceSingleTileKernelINS2_10policy_hubIfjN4cuda3std3__410multipliesIfEEE10Policy1000EPfSC_iS9_ffNS7_10__identityEEEvT0_T1_T2_T3_T4_T6__param_2,
	.param .align 1 .b8 _ZN3cub18CUB_300001_SM_10006detail6reduce28DeviceReduceSingleTileKernelINS2_10policy_hubIfjN4cuda3std3__410multipliesIfEEE10Policy1000EPfSC_iS9_ffNS7_10__identityEEEvT0_T1_T2_T3_T4_T6__param_3[1],
	.param .f32 _ZN3cub18CUB_300001_SM_10006detail6reduce28DeviceReduceSingleTileKernelINS2_10policy_hubIfjN4cuda3std3__410multipliesIfEEE10Policy1000EPfSC_iS9_ffNS7_10__identityEEEvT0_T1_T2_T3_T4_T6__param_4,
	.param .align 1 .b8 _ZN3cub18CUB_300001_SM_10006detail6reduce28DeviceReduceSingleTileKernelINS2_10policy_hubIfjN4cuda3std3__410multipliesIfEEE10Policy1000EPfSC_iS9_ffNS7_10__identityEEEvT0_T1_T2_T3_T4_T6__param_5[1]
)
.maxntid 256
.minnctapersm 1
{
	.reg .pred 	%p<97>;
	.reg .b32 	%r<407>;
	.reg .b32 	%f<419>;
	.reg .b64 	%rd<125>;
	// demoted variable
	.shared .align 4 .b8 _ZZN3cub18CUB_300001_SM_10006detail6reduce28DeviceReduceSingleTileKernelINS2_10policy_hubIfjN4cuda3std3__410multipliesIfEEE10Policy1000EPfSC_iS9_ffNS7_10__identityEEEvT0_T1_T2_T3_T4_T6_E12temp_storage[44];
	ld.param.u64 	%rd16, [_ZN3cub18CUB_300001_SM_10006detail6reduce28DeviceReduceSingleTileKernelINS2_10policy_hubIfjN4cuda3std3__410multipliesIfEEE10Policy1000EPfSC_iS9_ffNS7_10__identityEEEvT0_T1_T2_T3_T4_T6__param_0];
	ld.param.u64 	%rd17, [_ZN3cub18CUB_300001_SM_10006detail6reduce28DeviceReduceSingleTileKernelINS2_10policy_hubIfjN4cuda3std3__410multipliesIfEEE10Policy1000EPfSC_iS9_ffNS7_10__identityEEEvT0_T1_T2_T3_T4_T6__param_1];
	ld.param.u32 	%r67, [_ZN3cub18CUB_300001_SM_10006detail6reduce28DeviceReduceSingleTileKernelINS2_10policy_hubIfjN4cuda3std3__410multipliesIfEEE10Policy1000EPfSC_iS9_ffNS7_10__identityEEEvT0_T1_T2_T3_T4_T6__param_2];
	ld.param.f32 	%f58, [_ZN3cub18CUB_300001_SM_10006detail6reduce28DeviceReduceSingleTileKernelINS2_10policy_hubIfjN4cuda3std3__410multipliesIfEEE10Policy1000EPfSC_iS9_ffNS7_10__identityEEEvT0_T1_T2_T3_T4_T6__param_4];
	cvta.to.global.u64 	%rd1, %rd17;
	setp.ne.s32 	%p1, %r67, 0;
	@%p1 bra 	$L__BB3_3;
	mov.u32 	%r380, %tid.x;
	setp.ne.s32 	%p96, %r380, 0;
	@%p96 bra 	$L__BB3_74;
	st.global.f32 	[%rd1], %f58;
	bra.uni 	$L__BB3_74;
$L__BB3_3:
	and.b64  	%rd18, %rd16, 15;
	setp.ne.s64 	%p2, %rd18, 0;
	@%p2 bra 	$L__BB3_38;
	setp.gt.s32 	%p49, %r67, 4095;
	@%p49 bra 	$L__BB3_22;
	mov.u32 	%r1, %tid.x;
	setp.ge.s32 	%p66, %r1, %r67;
	mov.f32 	%f397, 0f00000000;
	mov.u32 	%r384, %r1;
	@%p66 bra 	$L__BB3_7;
	mul.wide.u32 	%rd113, %r1, 4;
	add.s64 	%rd112, %rd16, %rd113;
	// begin inline asm
	ld.global.nc.u32 %r300, [%rd112];
	// end inline asm
	mov.b32 	%f397, %r300;
	add.s32 	%r384, %r1, 256;
$L__BB3_7:
	setp.ge.s32 	%p67, %r384, %r67;
	@%p67 bra 	$L__BB3_13;
	not.b32 	%r301, %r384;
	add.s32 	%r4, %r67, %r301;
	and.b32  	%r302, %r4, 768;
	setp.eq.s32 	%p68, %r302, 768;
	@%p68 bra 	$L__BB3_11;
	mul.wide.u32 	%rd114, %r384, 4;
	add.s64 	%rd121, %rd16, %rd114;
	shr.u32 	%r303, %r4, 8;
	add.s32 	%r304, %r303, 1;
	and.b32  	%r305, %r304, 3;
	neg.s32 	%r382, %r305;
$L__BB3_10:
	.pragma "nounroll";
	// begin inline asm
	ld.global.nc.u32 %r306, [%rd121];
	// end inline asm
	mov.b32 	%f323, %r306;
	mul.f32 	%f397, %f397, %f323;
	add.s32 	%r384, %r384, 256;
	add.s64 	%rd121, %rd121, 1024;
	add.s32 	%r382, %r382, 1;
	setp.ne.s32 	%p69, %r382, 0;
	@%p69 bra 	$L__BB3_10;
$L__BB3_11:
	setp.lt.u32 	%p70, %r4, 768;
	@%p70 bra 	$L__BB3_13;
$L__BB3_12:
	mul.wide.s32 	%rd120, %r384, 4;
	add.s64 	%rd116, %rd16, %rd120;
	// begin inline asm
	ld.global.nc.u32 %r307, [%rd116];
	// end inline asm
	mov.b32 	%f324, %r307;
	mul.f32 	%f325, %f397, %f324;
	add.s64 	%rd117, %rd116, 1024;
	// begin inline asm
	ld.global.nc.u32 %r308, [%rd117];
	// end inline asm
	mov.b32 	%f326, %r308;
	mul.f32 	%f327, %f325, %f326;
	add.s64 	%rd118, %rd116, 2048;
	// begin inline asm
	ld.global.nc.u32 %r309, [%rd118];
	// end inline asm
	mov.b32 	%f328, %r309;
	mul.f32 	%f329, %f327, %f328;
	add.s64 	%rd119, %rd116, 3072;
	// begin inline asm
	ld.global.nc.u32 %r310, [%rd119];
	// end inline asm
	mov.b32 	%f330, %r310;
	mul.f32 	%f397, %f329, %f330;
	add.s32 	%r384, %r384, 1024;
	setp.lt.s32 	%p71, %r384, %r67;
	@%p71 bra 	$L__BB3_12;
$L__BB3_13:
	setp.lt.s32 	%p72, %r67, 256;
	@%p72 bra 	$L__BB3_18;
	// begin inline asm
	mov.u32 %r349, %laneid;
	// end inline asm
	mov.b32 	%r351, %f397;
	mov.b32 	%r352, 1;
	mov.b32 	%r373, 31;
	mov.b32 	%r374, -1;
	// begin inline asm
	shfl.sync.down.b32 %r350, %r351, %r352, %r373, %r374;
	// end inline asm
	setp.gt.s32 	%p88, %r349, 30;
	mov.b32 	%f365, %r350;
	mul.f32 	%f366, %f397, %f365;
	selp.f32 	%f367, %f397, %f366, %p88;
	mov.b32 	%r356, %f367;
	mov.b32 	%r357, 2;
	// begin inline asm
	shfl.sync.down.b32 %r355, %r356, %r357, %r373, %r374;
	// end inline asm
	setp.gt.s32 	%p89, %r349, 29;
	mov.b32 	%f368, %r355;
	mul.f32 	%f369, %f367, %f368;
	selp.f32 	%f370, %f367, %f369, %p89;
	mov.b32 	%r361, %f370;
	mov.b32 	%r362, 4;
	// begin inline asm
	shfl.sync.down.b32 %r360, %r361, %r362, %r373, %r374;
	// end inline asm
	setp.gt.s32 	%p90, %r349, 27;
	mov.b32 	%f371, %r360;
	mul.f32 	%f372, %f370, %f371;
	selp.f32 	%f373, %f370, %f372, %p90;
	mov.b32 	%r366, %f373;
	mov.b32 	%r367, 8;
	// begin inline asm
	shfl.sync.down.b32 %r365, %r366, %r367, %r373, %r374;
	// end inline asm
	setp.gt.s32 	%p91, %r349, 23;
	mov.b32 	%f374, %r365;
	mul.f32 	%f375, %f373, %f374;
	selp.f32 	%f376, %f373, %f375, %p91;
	mov.b32 	%r371, %f376;
	mov.b32 	%r372, 16;
	// begin inline asm
	shfl.sync.down.b32 %r370, %r371, %r372, %r373, %r374;
	// end inline asm
	setp.gt.s32 	%p92, %r349, 15;
	mov.b32 	%f377, %r370;
	mul.f32 	%f10, %f376, %f377;
	selp.f32 	%f418, %f376, %f10, %p92;
	setp.ne.s32 	%p93, %r349, 0;
	@%p93 bra 	$L__BB3_16;
	shr.u32 	%r375, %r1, 3;
	and.b32  	%r376, %r375, 124;
	mov.u32 	%r377, _ZZN3cub18CUB_300001_SM_10006detail6reduce28DeviceReduceSingleTileKernelINS2_10policy_hubIfjN4cuda3std3__410multipliesIfEEE10Policy1000EPfSC_iS9_ffNS7_10__identityEEEvT0_T1_T2_T3_T4_T6_E12temp_storage;
	add.s32 	%r378, %r377, %r376;
	st.shared.f32 	[%r378+8], %f10;
$L__BB3_16:
	bar.sync 	0;
	setp.ne.s32 	%p94, %r1, 0;
	@%p94 bra 	$L__BB3_72;
	ld.shared.f32 	%f378, [_ZZN3cub18CUB_300001_SM_10006detail6reduce28DeviceReduceSingleTileKernelINS2_10policy_hubIfjN4cuda3std3__410multipliesIfEEE10Policy1000EPfSC_iS9_ffNS7_10__identityEEEvT0_T1_T2_T3_T4_T6_E12temp_storage+12];
	mul.f32 	%f379, %f418, %f378;
	ld.shared.f32 	%f380, [_ZZN3cub18CUB_300001_SM_10006detail6reduce28DeviceReduceSingleTileKernelINS2_10policy_hubIfjN4cuda3std3__410multipliesIfEEE10Policy1000EPfSC_iS9_ffNS7_10__identityEEEvT0_T1_T2_T3_T4_T6_E12temp_storage+16];
	mul.f32 	%f381, %f379, %f380;
	ld.shared.f32 	%f382, [_ZZN3cub18CUB_300001_SM_10006detail6reduce28DeviceReduceSingleTileKernelINS2_10policy_hubIfjN4cuda3std3__410multipliesIfEEE10Policy1000EPfSC_iS9_ffNS7_10__identityEEEvT0_T1_T2_T3_T4_T6_E12temp_storage+20];
	mul.f32 	%f383, %f381, %f382;
	ld.shared.f32 	%f384, [_ZZN3cub18CUB_300001_SM_10006detail6reduce28DeviceReduceSingleTileKernelINS2_10policy_hubIfjN4cuda3std3__410multipliesIfEEE10Policy1000EPfSC_iS9_ffNS7_10__identityEEEvT0_T1_T2_T3_T4_T6_E12temp_storage+24];
	mul.f32 	%f385, %f383, %f384;
	ld.shared.f32 	%f386, [_ZZN3cub18CUB_300001_SM_10006detail6reduce28DeviceReduceSingleTileKernelINS2_10policy_hubIfjN4cuda3std3__410multipliesIfEEE10Policy1000EPfSC_iS9_ffNS7_10__identityEEEvT0_T1_T2_T3_T4_T6_E12temp_storage+28];
	mul.f32 	%f387, %f385, %f386;
	ld.shared.f32 	%f388, [_ZZN3cub18CUB_300001_SM_10006detail6reduce28DeviceReduceSingleTileKernelINS2_10policy_hubIfjN4cuda3std3__410multipliesIfEEE10Policy1000EPfSC_iS9_ffNS7_10__identityEEEvT0_T1_T2_T3_T4_T6_E12temp_storage+32];
	mul.f32 	%f389, %f387, %f388;
	ld.shared.f32 	%f390, [_ZZN3cub18CUB_300001_SM_10006detail6reduce28DeviceReduceSingleTileKernelINS2_10policy_hubIfjN4cuda3std3__410multipliesIfEEE10Policy1000EPfSC_iS9_ffNS7_10__identityEEEvT0_T1_T2_T3_T4_T6_E12temp_storage+36];
	mul.f32 	%f418, %f389, %f390;
	bra.uni 	$L__BB3_72;
$L__BB3_18:
	// begin inline asm
	mov.u32 %r311, %laneid;
	// end inline asm
	and.b32  	%r337, %r1, 992;
	add.s32 	%r338, %r337, 32;
	setp.gt.s32 	%p73, %r338, %r67;
	not.b32 	%r339, %r337;
	add.s32 	%r340, %r67, %r339;
	selp.b32 	%r335, %r340, 31, %p73;
	mov.b32 	%r313, %f397;
	mov.b32 	%r314, 1;
	mov.b32 	%r336, -1;
	// begin inline asm
	shfl.sync.down.b32 %r312, %r313, %r314, %r335, %r336;
	// end inline asm
	setp.lt.s32 	%p74, %r311, %r335;
	mov.b32 	%f331, %r312;
	mul.f32 	%f332, %f397, %f331;
	selp.f32 	%f333, %f332, %f397, %p74;
	mov.b32 	%r318, %f333;
	mov.b32 	%r319, 2;
	// begin inline asm
	shfl.sync.down.b32 %r317, %r318, %r319, %r335, %r336;
	// end inline asm
	add.s32 	%r341, %r311, 2;
	setp.gt.s32 	%p75, %r341, %r335;
	mov.b32 	%f334, %r317;
	mul.f32 	%f335, %f333, %f334;
	selp.f32 	%f336, %f333, %f335, %p75;
	mov.b32 	%r323, %f336;
	mov.b32 	%r324, 4;
	// begin inline asm
	shfl.sync.down.b32 %r322, %r323, %r324, %r335, %r336;
	// end inline asm
	add.s32 	%r342, %r311, 4;
	setp.gt.s32 	%p76, %r342, %r335;
	mov.b32 	%f337, %r322;
	mul.f32 	%f338, %f336, %f337;
	selp.f32 	%f339, %f336, %f338, %p76;
	mov.b32 	%r328, %f339;
	mov.b32 	%r329, 8;
	// begin inline asm
	shfl.sync.down.b32 %r327, %r328, %r329, %r335, %r336;
	// end inline asm
	add.s32 	%r343, %r311, 8;
	setp.gt.s32 	%p77, %r343, %r335;
	mov.b32 	%f340, %r327;
	mul.f32 	%f341, %f339, %f340;
	selp.f32 	%f342, %f339, %f341, %p77;
	mov.b32 	%r333, %f342;
	mov.b32 	%r334, 16;
	// begin inline asm
	shfl.sync.down.b32 %r332, %r333, %r334, %r335, %r336;
	// end inline asm
	add.s32 	%r344, %r311, 16;
	setp.gt.s32 	%p78, %r344, %r335;
	mov.b32 	%f343, %r332;
	mul.f32 	%f344, %f342, %f343;
	selp.f32 	%f418, %f342, %f344, %p78;
	setp.ne.s32 	%p79, %r311, 0;
	@%p79 bra 	$L__BB3_20;
	shr.u32 	%r345, %r1, 3;
	and.b32  	%r346, %r345, 124;
	mov.u32 	%r347, _ZZN3cub18CUB_300001_SM_10006detail6reduce28DeviceReduceSingleTileKernelINS2_10policy_hubIfjN4cuda3std3__410multipliesIfEEE10Policy1000EPfSC_iS9_ffNS7_10__identityEEEvT0_T1_T2_T3_T4_T6_E12temp_storage;
	add.s32 	%r348, %r347, %r346;
	st.shared.f32 	[%r348+8], %f418;
$L__BB3_20:
	bar.sync 	0;
	setp.ne.s32 	%p80, %r1, 0;
	@%p80 bra 	$L__BB3_72;
	setp.gt.s32 	%p81, %r67, 32;
	ld.shared.f32 	%f345, [_ZZN3cub18CUB_300001_SM_10006detail6reduce28DeviceReduceSingleTileKernelINS2_10policy_hubIfjN4cuda3std3__410multipliesIfEEE10Policy1000EPfSC_iS9_ffNS7_10__identityEEEvT0_T1_T2_T3_T4_T6_E12temp_storage+12];
	mul.f32 	%f346, %f418, %f345;
	selp.f32 	%f347, %f346, %f418, %p81;
	setp.gt.s32 	%p82, %r67, 64;
	ld.shared.f32 	%f348, [_ZZN3cub18CUB_300001_SM_10006detail6reduce28DeviceReduceSingleTileKernelINS2_10policy_hubIfjN4cuda3std3__410multipliesIfEEE10Policy1000EPfSC_iS9_ffNS7_10__identityEEEvT0_T1_T2_T3_T4_T6_E12temp_storage+16];
	mul.f32 	%f349, %f348, %f347;
	selp.f32 	%f350, %f349, %f347, %p82;
	setp.gt.s32 	%p83, %r67, 96;
	ld.shared.f32 	%f351, [_ZZN3cub18CUB_300001_SM_10006detail6reduce28DeviceReduceSingleTileKernelINS2_10policy_hubIfjN4cuda3std3__410multipliesIfEEE10Policy1000EPfSC_iS9_ffNS7_10__identityEEEvT0_T1_T2_T3_T4_T6_E12temp_storage+20];
	mul.f32 	%f352, %f351, %f350;
	selp.f32 	%f353, %f352, %f350, %p83;
	setp.gt.s32 	%p84, %r67, 128;
	ld.shared.f32 	%f354, [_ZZN3cub18CUB_300001_SM_10006detail6reduce28DeviceReduceSingleTileKernelINS2_10policy_hubIfjN4cuda3std3__410multipliesIfEEE10Policy1000EPfSC_iS9_ffNS7_10__identityEEEvT0_T1_T2_T3_T4_T6_E12temp_storage+24];
	mul.f32 	%f355, %f354, %f353;
	selp.f32 	%f356, %f355, %f353, %p84;
	setp.gt.s32 	%p85, %r67, 160;
	ld.shared.f32 	%f357, [_ZZN3cub18CUB_300001_SM_10006detail6reduce28DeviceReduceSingleTileKernelINS2_10policy_hubIfjN4cuda3std3__410multipliesIfEEE10Policy1000EPfSC_iS9_ffNS7_10__identityEEEvT0_T1_T2_T3_T4_T6_E12temp_storage+28];
	mul.f32 	%f358, %f357, %f356;
	selp.f32 	%f359, %f358, %f356, %p85;
	setp.gt.s32 	%p86, %r67, 192;
	ld.shared.f32 	%f360, [_ZZN3cub18CUB_300001_SM_10006detail6reduce28DeviceReduceSingleTileKernelINS2_10policy_hubIfjN4cuda3std3__410multipliesIfEEE10Policy1000EPfSC_iS9_ffNS7_10__identityEEEvT0_T1_T2_T3_T4_T6_E12temp_storage+32];
	mul.f32 	%f361, %f360, %f359;
	selp.f32 	%f362, %f361, %f359, %p86;
	setp.gt.s32 	%p87, %r67, 224;
	ld.shared.f32 	%f363, [_ZZN3cub18CUB_300001_SM_10006detail6reduce28DeviceReduceSingleTileKernelINS2_10policy_hubIfjN4cuda3std3__410multipliesIfEEE10Policy1000EPfSC_iS9_ffNS7_10__identityEEEvT0_T1_T2_T3_T4_T6_E12temp_storage+36];
	mul.f32 	%f364, %f363, %f362;
	selp.f32 	%f418, %f364, %f362, %p87;
	bra.uni 	$L__BB3_72;
$L__BB3_22:
	mov.u32 	%r13, %tid.x;
	shl.b32 	%r224, %r13, 2;
	mul.wide.u32 	%rd86, %r224, 4;
	add.s64 	%rd76, %rd16, %rd86;
	// begin inline asm
	ld.global.nc.v2.u64 {%rd74, %rd75}, [%rd76];
	// end inline asm
	mov.b64 	{%r225, %r226}, %rd75;
	mov.b64 	{%r227, %r228}, %rd74;
	mov.b32 	%f225, %r228;
	mov.b32 	%f226, %r227;
	mov.b32 	%f227, %r226;
	mov.b32 	%f228, %r225;
	add.s64 	%rd79, %rd76, 4096;
	// begin inline asm
	ld.global.nc.v2.u64 {%rd77, %rd78}, [%rd79];
	// end inline asm
	mov.b64 	{%r229, %r230}, %rd78;
	mov.b64 	{%r231, %r232}, %rd77;
	mov.b32 	%f229, %r232;
	mov.b32 	%f230, %r231;
	mov.b32 	%f231, %r230;
	mov.b32 	%f232, %r229;
	add.s64 	%rd82, %rd76, 8192;
	// begin inline asm
	ld.global.nc.v2.u64 {%rd80, %rd81}, [%rd82];
	// end inline asm
	mov.b64 	{%r233, %r234}, %rd81;
	mov.b64 	{%r235, %r236}, %rd80;
	mov.b32 	%f233, %r236;
	mov.b32 	%f234, %r235;
	mov.b32 	%f235, %r234;
	mov.b32 	%f236, %r233;
	add.s64 	%rd85, %rd76, 12288;
	// begin inline asm
	ld.global.nc.v2.u64 {%rd83, %rd84}, [%rd85];
	// end inline asm
	mov.b64 	{%r237, %r238}, %rd84;
	mov.b64 	{%r239, %r240}, %rd83;
	mov.b32 	%f237, %r240;
	mov.b32 	%f238, %r239;
	mov.b32 	%f239, %r238;
	mov.b32 	%f240, %r237;
	mul.f32 	%f241, %f226, %f225;
	mul.f32 	%f242, %f228, %f227;
	mul.f32 	%f243, %f230, %f229;
	mul.f32 	%f244, %f232, %f231;
	mul.f32 	%f245, %f234, %f233;
	mul.f32 	%f246, %f236, %f235;
	mul.f32 	%f247, %f238, %f237;
	mul.f32 	%f248, %f240, %f239;
	mul.f32 	%f249, %f241, %f242;
	mul.f32 	%f250, %f243, %f244;
	mul.f32 	%f251, %f245, %f246;
	mul.f32 	%f252, %f247, %f248;
	mul.f32 	%f253, %f249, %f250;
	mul.f32 	%f254, %f251, %f252;
	mul.f32 	%f404, %f253, %f254;
	setp.lt.u32 	%p50, %r67, 8192;
	mov.b32 	%r387, 4096;
	@%p50 bra 	$L__BB3_26;
	add.s32 	%r14, %r67, -4096;
	mov.b32 	%r387, 4096;
$L__BB3_24:
	mul.wide.s32 	%rd99, %r387, 4;
	add.s64 	%rd89, %rd76, %rd99;
	// begin inline asm
	ld.global.nc.v2.u64 {%rd87, %rd88}, [%rd89];
	// end inline asm
	mov.b64 	{%r242, %r243}, %rd88;
	mov.b64 	{%r244, %r245}, %rd87;
	mov.b32 	%f255, %r245;
	mov.b32 	%f256, %r244;
	mov.b32 	%f257, %r243;
	mov.b32 	%f258, %r242;
	add.s64 	%rd92, %rd89, 4096;
	// begin inline asm
	ld.global.nc.v2.u64 {%rd90, %rd91}, [%rd92];
	// end inline asm
	mov.b64 	{%r246, %r247}, %rd91;
	mov.b64 	{%r248, %r249}, %rd90;
	mov.b32 	%f259, %r249;
	mov.b32 	%f260, %r248;
	mov.b32 	%f261, %r247;
	mov.b32 	%f262, %r246;
	add.s64 	%rd95, %rd89, 8192;
	// begin inline asm
	ld.global.nc.v2.u64 {%rd93, %rd94}, [%rd95];
	// end inline asm
	mov.b64 	{%r250, %r251}, %rd94;
	mov.b64 	{%r252, %r253}, %rd93;
	mov.b32 	%f263, %r253;
	mov.b32 	%f264, %r252;
	mov.b32 	%f265, %r251;
	mov.b32 	%f266, %r250;
	add.s64 	%rd98, %rd89, 12288;
	// begin inline asm
	ld.global.nc.v2.u64 {%rd96, %rd97}, [%rd98];
	// end inline asm
	mov.b64 	{%r254, %r255}, %rd97;
	mov.b64 	{%r256, %r257}, %rd96;
	mov.b32 	%f267, %r257;
	mov.b32 	%f268, %r256;
	mov.b32 	%f269, %r255;
	mov.b32 	%f270, %r254;
	mul.f32 	%f271, %f404, %f256;
	mul.f32 	%f272, %f255, %f258;
	mul.f32 	%f273, %f257, %f260;
	mul.f32 	%f274, %f259, %f262;
	mul.f32 	%f275, %f261, %f264;
	mul.f32 	%f276, %f263, %f266;
	mul.f32 	%f277, %f265, %f268;
	mul.f32 	%f278, %f267, %f270;
	mul.f32 	%f279, %f271, %f272;
	mul.f32 	%f280, %f273, %f274;
	mul.f32 	%f281, %f275, %f276;
	mul.f32 	%f282, %f277, %f278;
	mul.f32 	%f283, %f279, %f280;
	mul.f32 	%f284, %f281, %f282;
	mul.f32 	%f285, %f283, %f284;
	mul.f32 	%f404, %f285, %f269;
	sub.s32 	%r258, %r67, %r387;
	setp.lt.s32 	%p51, %r258, 4096;
	@%p51 bra 	$L__BB3_34;
	add.s32 	%r387, %r387, 4096;
	setp.le.s32 	%p52, %r387, %r14;
	@%p52 bra 	$L__BB3_24;
$L__BB3_26:
	setp.le.s32 	%p53, %r67, %r387;
	@%p53 bra 	$L__BB3_34;
	sub.s32 	%r18, %r67, %r387;
	setp.ge.s32 	%p54, %r13, %r18;
	@%p54 bra 	$L__BB3_34;
	not.b32 	%r259, %r13;
	add.s32 	%r260, %r67, %r259;
	sub.s32 	%r19, %r260, %r387;
	and.b32  	%r261, %r19, 768;
	setp.eq.s32 	%p55, %r261, 768;
	mov.u32 	%r391, %r13;
	@%p55 bra 	$L__BB3_31;
	add.s32 	%r389, %r13, %r387;
	shr.u32 	%r262, %r19, 8;
	add.s32 	%r263, %r262, 1;
	and.b32  	%r264, %r263, 3;
	neg.s32 	%r388, %r264;
	mov.u32 	%r391, %r13;
$L__BB3_30:
	.pragma "nounroll";
	mul.wide.u32 	%rd101, %r389, 4;
	add.s64 	%rd100, %rd16, %rd101;
	// begin inline asm
	ld.global.nc.u32 %r265, [%rd100];
	// end inline asm
	mov.b32 	%f287, %r265;
	mul.f32 	%f404, %f404, %f287;
	add.s32 	%r391, %r391, 256;
	add.s32 	%r389, %r389, 256;
	add.s32 	%r388, %r388, 1;
	setp.ne.s32 	%p56, %r388, 0;
	@%p56 bra 	$L__BB3_30;
$L__BB3_31:
	setp.lt.u32 	%p57, %r19, 768;
	@%p57 bra 	$L__BB3_34;
	cvt.u64.u32 	%rd102, %r391;
	cvt.u64.u32 	%rd103, %r387;
	add.s64 	%rd104, %rd102, %rd103;
	shl.b64 	%rd105, %rd104, 2;
	add.s64 	%rd106, %rd105, %rd16;
	add.s64 	%rd122, %rd106, 2048;
	add.s32 	%r392, %r391, %r387;
$L__BB3_33:
	mul.wide.u32 	%rd111, %r392, 4;
	add.s64 	%rd107, %rd16, %rd111;
	// begin inline asm
	ld.global.nc.u32 %r266, [%rd107];
	// end inline asm
	mov.b32 	%f288, %r266;
	mul.f32 	%f289, %f404, %f288;
	add.s64 	%rd108, %rd122, -1024;
	// begin inline asm
	ld.global.nc.u32 %r267, [%rd108];
	// end inline asm
	mov.b32 	%f290, %r267;
	mul.f32 	%f291, %f289, %f290;
	// begin inline asm
	ld.global.nc.u32 %r268, [%rd122];
	// end inline asm
	mov.b32 	%f292, %r268;
	mul.f32 	%f293, %f291, %f292;
	add.s64 	%rd110, %rd122, 1024;
	// begin inline asm
	ld.global.nc.u32 %r269, [%rd110];
	// end inline asm
	mov.b32 	%f294, %r269;
	mul.f32 	%f404, %f293, %f294;
	add.s32 	%r391, %r391, 1024;
	add.s64 	%rd122, %rd122, 4096;
	add.s32 	%r392, %r392, 1024;
	setp.lt.s32 	%p58, %r391, %r18;
	@%p58 bra 	$L__BB3_33;
$L__BB3_34:
	// begin inline asm
	mov.u32 %r270, %laneid;
	// end inline asm
	mov.b32 	%r272, %f404;
	mov.b32 	%r273, 1;
	mov.b32 	%r294, 31;
	mov.b32 	%r295, -1;
	// begin inline asm
	shfl.sync.down.b32 %r271, %r272, %r273, %r294, %r295;
	// end inline asm
	setp.gt.s32 	%p59, %r270, 30;
	mov.b32 	%f295, %r271;
	mul.f32 	%f296, %f404, %f295;
	selp.f32 	%f297, %f404, %f296, %p59;
	mov.b32 	%r277, %f297;
	mov.b32 	%r278, 2;
	// begin inline asm
	shfl.sync.down.b32 %r276, %r277, %r278, %r294, %r295;
	// end inline asm
	setp.gt.s32 	%p60, %r270, 29;
	mov.b32 	%f298, %r276;
	mul.f32 	%f299, %f297, %f298;
	selp.f32 	%f300, %f297, %f299, %p60;
	mov.b32 	%r282, %f300;
	mov.b32 	%r283, 4;
	// begin inline asm
	shfl.sync.down.b32 %r281, %r282, %r283, %r294, %r295;
	// end inline asm
	setp.gt.s32 	%p61, %r270, 27;
	mov.b32 	%f301, %r281;
	mul.f32 	%f302, %f300, %f301;
	selp.f32 	%f303, %f300, %f302, %p61;
	mov.b32 	%r287, %f303;
	mov.b32 	%r288, 8;
	// begin inline asm
	shfl.sync.down.b32 %r286, %r287, %r288, %r294, %r295;
	// end inline asm
	setp.gt.s32 	%p62, %r270, 23;
	mov.b32 	%f304, %r286;
	mul.f32 	%f305, %f303, %f304;
	selp.f32 	%f306, %f303, %f305, %p62;
	mov.b32 	%r292, %f306;
	mov.b32 	%r293, 16;
	// begin inline asm
	shfl.sync.down.b32 %r291, %r292, %r293, %r294, %r295;
	// end inline asm
	setp.gt.s32 	%p63, %r270, 15;
	mov.b32 	%f307, %r291;
	mul.f32 	%f26, %f306, %f307;
	selp.f32 	%f418, %f306, %f26, %p63;
	setp.ne.s32 	%p64, %r270, 0;
	@%p64 bra 	$L__BB3_36;
	shr.u32 	%r296, %r13, 3;
	and.b32  	%r297, %r296, 124;
	mov.u32 	%r298, _ZZN3cub18CUB_300001_SM_10006detail6reduce28DeviceReduceSingleTileKernelINS2_10policy_hubIfjN4cuda3std3__410multipliesIfEEE10Policy1000EPfSC_iS9_ffNS7_10__identityEEEvT0_T1_T2_T3_T4_T6_E12temp_storage;
	add.s32 	%r299, %r298, %r297;
	st.shared.f32 	[%r299+8], %f26;
$L__BB3_36:
	bar.sync 	0;
	setp.ne.s32 	%p65, %r13, 0;
	@%p65 bra 	$L__BB3_72;
	ld.shared.f32 	%f308, [_ZZN3cub18CUB_300001_SM_10006detail6reduce28DeviceReduceSingleTileKernelINS2_10policy_hubIfjN4cuda3std3__410multipliesIfEEE10Policy1000EPfSC_iS9_ffNS7_10__identityEEEvT0_T1_T2_T3_T4_T6_E12temp_storage+12];
	mul.f32 	%f309, %f418, %f308;
	ld.shared.f32 	%f310, [_ZZN3cub18CUB_300001_SM_10006detail6reduce28DeviceReduceSingleTileKernelINS2_10policy_hubIfjN4cuda3std3__410multipliesIfEEE10Policy1000EPfSC_iS9_ffNS7_10__identityEEEvT0_T1_T2_T3_T4_T6_E12temp_storage+16];
	mul.f32 	%f311, %f309, %f310;
	ld.shared.f32 	%f312, [_ZZN3cub18CUB_300001_SM_10006detail6reduce28DeviceReduceSingleTileKernelINS2_10policy_hubIfjN4cuda3std3__410multipliesIfEEE10Policy1000EPfSC_iS9_ffNS7_10__identityEEEvT0_T1_T2_T3_T4_T6_E12temp_storage+20];
	mul.f32 	%f313, %f311, %f312;
	ld.shared.f32 	%f314, [_ZZN3cub18CUB_300001_SM_10006detail6reduce28DeviceReduceSingleTileKernelINS2_10policy_hubIfjN4cuda3std3__410multipliesIfEEE10Policy1000EPfSC_iS9_ffNS7_10__identityEEEvT0_T1_T2_T3_T4_T6_E12temp_storage+24];
	mul.f32 	%f315, %f313, %f314;
	ld.shared.f32 	%f316, [_ZZN3cub18CUB_300001_SM_10006detail6reduce28DeviceReduceSingleTileKernelINS2_10policy_hubIfjN4cuda3std3__410multipliesIfEEE10Policy1000EPfSC_iS9_ffNS7_10__identityEEEvT0_T1_T2_T3_T4_T6_E12temp_storage+28];
	mul.f32 	%f317, %f315, %f316;
	ld.shared.f32 	%f318, [_ZZN3cub18CUB_300001_SM_10006detail6reduce28DeviceReduceSingleTileKernelINS2_10policy_hubIfjN4cuda3std3__410multipliesIfEEE10Policy1000EPfSC_iS9_ffNS7_10__identityEEEvT0_T1_T2_T3_T4_T6_E12temp_storage+32];
	mul.f32 	%f319, %f317, %f318;
	ld.shared.f32 	%f320, [_ZZN3cub18CUB_300001_SM_10006detail6reduce28DeviceReduceSingleTileKernelINS2_10policy_hubIfjN4cuda3std3__410multipliesIfEEE10Policy1000EPfSC_iS9_ffNS7_10__identityEEEvT0_T1_T2_T3_T4_T6_E12temp_storage+36];
	mul.f32 	%f418, %f319, %f320;
	bra.uni 	$L__BB3_72;
$L__BB3_38:
	setp.gt.s32 	%p3, %r67, 4095;
	@%p3 bra 	$L__BB3_56;
	mov.u32 	%r34, %tid.x;
	setp.ge.s32 	%p20, %r34, %r67;
	mov.f32 	%f410, 0f00000000;
	mov.u32 	%r397, %r34;
	@%p20 bra 	$L__BB3_41;
	mul.wide.u32 	%rd66, %r34, 4;
	add.s64 	%rd65, %rd16, %rd66;
	// begin inline asm
	ld.global.nc.u32 %r144, [%rd65];
	// end inline asm
	mov.b32 	%f410, %r144;
	add.s32 	%r397, %r34, 256;
$L__BB3_41:
	setp.ge.s32 	%p21, %r397, %r67;
	@%p21 bra 	$L__BB3_47;
	not.b32 	%r145, %r397;
	add.s32 	%r37, %r67, %r145;
	and.b32  	%r146, %r37, 768;
	setp.eq.s32 	%p22, %r146, 768;
	@%p22 bra 	$L__BB3_45;
	mul.wide.u32 	%rd67, %r397, 4;
	add.s64 	%rd123, %rd16, %rd67;
	shr.u32 	%r147, %r37, 8;
	add.s32 	%r148, %r147, 1;
	and.b32  	%r149, %r148, 3;
	neg.s32 	%r395, %r149;
$L__BB3_44:
	.pragma "nounroll";
	// begin inline asm
	ld.global.nc.u32 %r150, [%rd123];
	// end inline asm
	mov.b32 	%f157, %r150;
	mul.f32 	%f410, %f410, %f157;
	add.s32 	%r397, %r397, 256;
	add.s64 	%rd123, %rd123, 1024;
	add.s32 	%r395, %r395, 1;
	setp.ne.s32 	%p23, %r395, 0;
	@%p23 bra 	$L__BB3_44;
$L__BB3_45:
	setp.lt.u32 	%p24, %r37, 768;
	@%p24 bra 	$L__BB3_47;
$L__BB3_46:
	mul.wide.s32 	%rd73, %r397, 4;
	add.s64 	%rd69, %rd16, %rd73;
	// begin inline asm
	ld.global.nc.u32 %r151, [%rd69];
	// end inline asm
	mov.b32 	%f158, %r151;
	mul.f32 	%f159, %f410, %f158;
	add.s64 	%rd70, %rd69, 1024;
	// begin inline asm
	ld.global.nc.u32 %r152, [%rd70];
	// end inline asm
	mov.b32 	%f160, %r152;
	mul.f32 	%f161, %f159, %f160;
	add.s64 	%rd71, %rd69, 2048;
	// begin inline asm
	ld.global.nc.u32 %r153, [%rd71];
	// end inline asm
	mov.b32 	%f162, %r153;
	mul.f32 	%f163, %f161, %f162;
	add.s64 	%rd72, %rd69, 3072;
	// begin inline asm
	ld.global.nc.u32 %r154, [%rd72];
	// end inline asm
	mov.b32 	%f164, %r154;
	mul.f32 	%f410, %f163, %f164;
	add.s32 	%r397, %r397, 1024;
	setp.lt.s32 	%p25, %r397, %r67;
	@%p25 bra 	$L__BB3_46;
$L__BB3_47:
	setp.lt.s32 	%p26, %r67, 256;
	@%p26 bra 	$L__BB3_52;
	// begin inline asm
	mov.u32 %r193, %laneid;
	// end inline asm
	mov.b32 	%r195, %f410;
	mov.b32 	%r196, 1;
	mov.b32 	%r217, 31;
	mov.b32 	%r218, -1;
	// begin inline asm
	shfl.sync.down.b32 %r194, %r195, %r196, %r217, %r218;
	// end inline asm
	setp.gt.s32 	%p42, %r193, 30;
	mov.b32 	%f199, %r194;
	mul.f32 	%f200, %f410, %f199;
	selp.f32 	%f201, %f410, %f200, %p42;
	mov.b32 	%r200, %f201;
	mov.b32 	%r201, 2;
	// begin inline asm
	shfl.sync.down.b32 %r199, %r200, %r201, %r217, %r218;
	// end inline asm
	setp.gt.s32 	%p43, %r193, 29;
	mov.b32 	%f202, %r199;
	mul.f32 	%f203, %f201, %f202;
	selp.f32 	%f204, %f201, %f203, %p43;
	mov.b32 	%r205, %f204;
	mov.b32 	%r206, 4;
	// begin inline asm
	shfl.sync.down.b32 %r204, %r205, %r206, %r217, %r218;
	// end inline asm
	setp.gt.s32 	%p44, %r193, 27;
	mov.b32 	%f205, %r204;
	mul.f32 	%f206, %f204, %f205;
	selp.f32 	%f207, %f204, %f206, %p44;
	mov.b32 	%r210, %f207;
	mov.b32 	%r211, 8;
	// begin inline asm
	shfl.sync.down.b32 %r209, %r210, %r211, %r217, %r218;
	// end inline asm
	setp.gt.s32 	%p45, %r193, 23;
	mov.b32 	%f208, %r209;
	mul.f32 	%f209, %f207, %f208;
	selp.f32 	%f210, %f207, %f209, %p45;
	mov.b32 	%r215, %f210;
	mov.b32 	%r216, 16;
	// begin inline asm
	shfl.sync.down.b32 %r214, %r215, %r216, %r217, %r218;
	// end inline asm
	setp.gt.s32 	%p46, %r193, 15;
	mov.b32 	%f211, %r214;
	mul.f32 	%f38, %f210, %f211;
	selp.f32 	%f418, %f210, %f38, %p46;
	setp.ne.s32 	%p47, %r193, 0;
	@%p47 bra 	$L__BB3_50;
	shr.u32 	%r219, %r34, 3;
	and.b32  	%r220, %r219, 124;
	mov.u32 	%r221, _ZZN3cub18CUB_300001_SM_10006detail6reduce28DeviceReduceSingleTileKernelINS2_10policy_hubIfjN4cuda3std3__410multipliesIfEEE10Policy1000EPfSC_iS9_ffNS7_10__identityEEEvT0_T1_T2_T3_T4_T6_E12temp_storage;
	add.s32 	%r222, %r221, %r220;
	st.shared.f32 	[%r222+8], %f38;
$L__BB3_50:
	bar.sync 	0;
	setp.ne.s32 	%p48, %r34, 0;
	@%p48 bra 	$L__BB3_72;
	ld.shared.f32 	%f212, [_ZZN3cub18CUB_300001_SM_10006detail6reduce28DeviceReduceSingleTileKernelINS2_10policy_hubIfjN4cuda3std3__410multipliesIfEEE10Policy1000EPfSC_iS9_ffNS7_10__identityEEEvT0_T1_T2_T3_T4_T6_E12temp_storage+12];
	mul.f32 	%f213, %f418, %f212;
	ld.shared.f32 	%f214, [_ZZN3cub18CUB_300001_SM_10006detail6reduce28DeviceReduceSingleTileKernelINS2_10policy_hubIfjN4cuda3std3__410multipliesIfEEE10Policy1000EPfSC_iS9_ffNS7_10__identityEEEvT0_T1_T2_T3_T4_T6_E12temp_storage+16];
	mul.f32 	%f215, %f213, %f214;
	ld.shared.f32 	%f216, [_ZZN3cub18CUB_300001_SM_10006detail6reduce28DeviceReduceSingleTileKernelINS2_10policy_hubIfjN4cuda3std3__410multipliesIfEEE10Policy1000EPfSC_iS9_ffNS7_10__identityEEEvT0_T1_T2_T3_T4_T6_E12temp_storage+20];
	mul.f32 	%f217, %f215, %f216;
	ld.shared.f32 	%f218, [_ZZN3cub18CUB_300001_SM_10006detail6reduce28DeviceReduceSingleTileKernelINS2_10policy_hubIfjN4cuda3std3__410multipliesIfEEE10Policy1000EPfSC_iS9_ffNS7_10__identityEEEvT0_T1_T2_T3_T4_T6_E12temp_storage+24];
	mul.f32 	%f219, %f217, %f218;
	ld.shared.f32 	%f220, [_ZZN3cub18CUB_300001_SM_10006detail6reduce28DeviceReduceSingleTileKernelINS2_10policy_hubIfjN4cuda3std3__410multipliesIfEEE10Policy1000EPfSC_iS9_ffNS7_10__identityEEEvT0_T1_T2_T3_T4_T6_E12temp_storage+28];
	mul.f32 	%f221, %f219, %f220;
	ld.shared.f32 	%f222, [_ZZN3cub18CUB_300001_SM_10006detail6reduce28DeviceReduceSingleTileKernelINS2_10policy_hubIfjN4cuda3std3__410multipliesIfEEE10Policy1000EPfSC_iS9_ffNS7_10__identityEEEvT0_T1_T2_T3_T4_T6_E12temp_storage+32];
	mul.f32 	%f223, %f221, %f222;
	ld.shared.f32 	%f224, [_ZZN3cub18CUB_300001_SM_10006detail6reduce28DeviceReduceSingleTileKernelINS2_10policy_hubIfjN4cuda3std3__410multipliesIfEEE10Policy1000EPfSC_iS9_ffNS7_10__identityEEEvT0_T1_T2_T3_T4_T6_E12temp_storage+36];
	mul.f32 	%f418, %f223, %f224;
	bra.uni 	$L__BB3_72;
$L__BB3_52:
	// begin inline asm
	mov.u32 %r155, %laneid;
	// end inline asm
	and.b32  	%r181, %r34, 992;
	add.s32 	%r182, %r181, 32;
	setp.gt.s32 	%p27, %r182, %r67;
	not.b32 	%r183, %r181;
	add.s32 	%r184, %r67, %r183;
	selp.b32 	%r179, %r184, 31, %p27;
	mov.b32 	%r157, %f410;
	mov.b32 	%r158, 1;
	mov.b32 	%r180, -1;
	// begin inline asm
	shfl.sync.down.b32 %r156, %r157, %r158, %r179, %r180;
	// end inline asm
	setp.lt.s32 	%p28, %r155, %r179;
	mov.b32 	%f165, %r156;
	mul.f32 	%f166, %f410, %f165;
	selp.f32 	%f167, %f166, %f410, %p28;
	mov.b32 	%r162, %f167;
	mov.b32 	%r163, 2;
	// begin inline asm
	shfl.sync.down.b32 %r161, %r162, %r163, %r179, %r180;
	// end inline asm
	add.s32 	%r185, %r155, 2;
	setp.gt.s32 	%p29, %r185, %r179;
	mov.b32 	%f168, %r161;
	mul.f32 	%f169, %f167, %f168;
	selp.f32 	%f170, %f167, %f169, %p29;
	mov.b32 	%r167, %f170;
	mov.b32 	%r168, 4;
	// begin inline asm
	shfl.sync.down.b32 %r166, %r167, %r168, %r179, %r180;
	// end inline asm
	add.s32 	%r186, %r155, 4;
	setp.gt.s32 	%p30, %r186, %r179;
	mov.b32 	%f171, %r166;
	mul.f32 	%f172, %f170, %f171;
	selp.f32 	%f173, %f170, %f172, %p30;
	mov.b32 	%r172, %f173;
	mov.b32 	%r173, 8;
	// begin inline asm
	shfl.sync.down.b32 %r171, %r172, %r173, %r179, %r180;
	// end inline asm
	add.s32 	%r187, %r155, 8;
	setp.gt.s32 	%p31, %r187, %r179;
	mov.b32 	%f174, %r171;
	mul.f32 	%f175, %f173, %f174;
	selp.f32 	%f176, %f173, %f175, %p31;
	mov.b32 	%r177, %f176;
	mov.b32 	%r178, 16;
	// begin inline asm
	shfl.sync.down.b32 %r176, %r177, %r178, %r179, %r180;
	// end inline asm
	add.s32 	%r188, %r155, 16;
	setp.gt.s32 	%p32, %r188, %r179;
	mov.b32 	%f177, %r176;
	mul.f32 	%f178, %f176, %f177;
	selp.f32 	%f418, %f176, %f178, %p32;
	setp.ne.s32 	%p33, %r155, 0;
	@%p33 bra 	$L__BB3_54;
	shr.u32 	%r189, %r34, 3;
	and.b32  	%r190, %r189, 124;
	mov.u32 	%r191, _ZZN3cub18CUB_300001_SM_10006detail6reduce28DeviceReduceSingleTileKernelINS2_10policy_hubIfjN4cuda3std3__410multipliesIfEEE10Policy1000EPfSC_iS9_ffNS7_10__identityEEEvT0_T1_T2_T3_T4_T6_E12temp_storage;
	add.s32 	%r192, %r191, %r190;
	st.shared.f32 	[%r192+8], %f418;
$L__BB3_54:
	bar.sync 	0;
	setp.ne.s32 	%p34, %r34, 0;
	@%p34 bra 	$L__BB3_72;
	setp.gt.s32 	%p35, %r67, 32;
	ld.shared.f32 	%f179, [_ZZN3cub18CUB_300001_SM_10006detail6reduce28DeviceReduceSingleTileKernelINS2_10policy_hubIfjN4cuda3std3__410multipliesIfEEE10Policy1000EPfSC_iS9_ffNS7_10__identityEEEvT0_T1_T2_T3_T4_T6_E12temp_storage+12];
	mul.f32 	%f180, %f418, %f179;
	selp.f32 	%f181, %f180, %f418, %p35;
	setp.gt.s32 	%p36, %r67, 64;
	ld.shared.f32 	%f182, [_ZZN3cub18CUB_300001_SM_10006detail6reduce28DeviceReduceSingleTileKernelINS2_10policy_hubIfjN4cuda3std3__410multipliesIfEEE10Policy1000EPfSC_iS9_ffNS7_10__identityEEEvT0_T1_T2_T3_T4_T6_E12temp_storage+16];
	mul.f32 	%f183, %f182, %f181;
	selp.f32 	%f184, %f183, %f181, %p36;
	setp.gt.s32 	%p37, %r67, 96;
	ld.shared.f32 	%f185, [_ZZN3cub18CUB_300001_SM_10006detail6reduce28DeviceReduceSingleTileKernelINS2_10policy_hubIfjN4cuda3std3__410multipliesIfEEE10Policy1000EPfSC_iS9_ffNS7_10__identityEEEvT0_T1_T2_T3_T4_T6_E12temp_storage+20];
	mul.f32 	%f186, %f185, %f184;
	selp.f32 	%f187, %f186, %f184, %p37;
	setp.gt.s32 	%p38, %r67, 128;
	ld.shared.f32 	%f188, [_ZZN3cub18CUB_300001_SM_10006detail6reduce28DeviceReduceSingleTileKernelINS2_10policy_hubIfjN4cuda3std3__410multipliesIfEEE10Policy1000EPfSC_iS9_ffNS7_10__identityEEEvT0_T1_T2_T3_T4_T6_E12temp_storage+24];
	mul.f32 	%f189, %f188, %f187;
	selp.f32 	%f190, %f189, %f187, %p38;
	setp.gt.s32 	%p39, %r67, 160;
	ld.shared.f32 	%f191, [_ZZN3cub18CUB_300001_SM_10006detail6reduce28DeviceReduceSingleTileKernelINS2_10policy_hubIfjN4cuda3std3__410multipliesIfEEE10Policy1000EPfSC_iS9_ffNS7_10__identityEEEvT0_T1_T2_T3_T4_T6_E12temp_storage+28];
	mul.f32 	%f192, %f191, %f190;
	selp.f32 	%f193, %f192, %f190, %p39;
	setp.gt.s32 	%p40, %r67, 192;
	ld.shared.f32 	%f194, [_ZZN3cub18CUB_300001_SM_10006detail6reduce28DeviceReduceSingleTileKernelINS2_10policy_hubIfjN4cuda3std3__410multipliesIfEEE10Policy1000EPfSC_iS9_ffNS7_10__identityEEEvT0_T1_T2_T3_T4_T6_E12temp_storage+32];
	mul.f32 	%f195, %f194, %f193;
	selp.f32 	%f196, %f195, %f193, %p40;
	setp.gt.s32 	%p41, %r67, 224;
	ld.shared.f32 	%f197, [_ZZN3cub18CUB_300001_SM_10006detail6reduce28DeviceReduceSingleTileKernelINS2_10policy_hubIfjN4cuda3std3__410multipliesIfEEE10Policy1000EPfSC_iS9_ffNS7_10__identityEEEvT0_T1_T2_T3_T4_T6_E12temp_storage+36];
	mul.f32 	%f198, %f197, %f196;
	selp.f32 	%f418, %f198, %f196, %p41;
	bra.uni 	$L__BB3_72;
$L__BB3_56:
	mov.u32 	%r46, %tid.x;
	mul.wide.u32 	%rd35, %r46, 4;
	add.s64 	%rd19, %rd16, %rd35;
	// begin inline asm
	ld.global.nc.u32 %r68, [%rd19];
	// end inline asm
	mov.b32 	%f59, %r68;
	add.s64 	%rd20, %rd19, 1024;
	// begin inline asm
	ld.global.nc.u32 %r69, [%rd20];
	// end inline asm
	mov.b32 	%f60, %r69;
	add.s64 	%rd21, %rd19, 2048;
	// begin inline asm
	ld.global.nc.u32 %r70, [%rd21];
	// end inline asm
	mov.b32 	%f61, %r70;
	add.s64 	%rd22, %rd19, 3072;
	// begin inline asm
	ld.global.nc.u32 %r71, [%rd22];
	// end inline asm
	mov.b32 	%f62, %r71;
	add.s64 	%rd23, %rd19, 4096;
	// begin inline asm
	ld.global.nc.u32 %r72, [%rd23];
	// end inline asm
	mov.b32 	%f63, %r72;
	add.s64 	%rd24, %rd19, 5120;
	// begin inline asm
	ld.global.nc.u32 %r73, [%rd24];
	// end inline asm
	mov.b32 	%f64, %r73;
	add.s64 	%rd25, %rd19, 6144;
	// begin inline asm
	ld.global.nc.u32 %r74, [%rd25];
	// end inline asm
	mov.b32 	%f65, %r74;
	add.s64 	%rd26, %rd19, 7168;
	// begin inline asm
	ld.global.nc.u32 %r75, [%rd26];
	// end inline asm
	mov.b32 	%f66, %r75;
	add.s64 	%rd27, %rd19, 8192;
	// begin inline asm
	ld.global.nc.u32 %r76, [%rd27];
	// end inline asm
	mov.b32 	%f67, %r76;
	add.s64 	%rd28, %rd19, 9216;
	// begin inline asm
	ld.global.nc.u32 %r77, [%rd28];
	// end inline asm
	mov.b32 	%f68, %r77;
	add.s64 	%rd29, %rd19, 10240;
	// begin inline asm
	ld.global.nc.u32 %r78, [%rd29];
	// end inline asm
	mov.b32 	%f69, %r78;
	add.s64 	%rd30, %rd19, 11264;
	// begin inline asm
	ld.global.nc.u32 %r79, [%rd30];
	// end inline asm
	mov.b32 	%f70, %r79;
	add.s64 	%rd31, %rd19, 12288;
	// begin inline asm
	ld.global.nc.u32 %r80, [%rd31];
	// end inline asm
	mov.b32 	%f71, %r80;
	add.s64 	%rd32, %rd19, 13312;
	// begin inline asm
	ld.global.nc.u32 %r81, [%rd32];
	// end inline asm
	mov.b32 	%f72, %r81;
	add.s64 	%rd33, %rd19, 14336;
	// begin inline asm
	ld.global.nc.u32 %r82, [%rd33];
	// end inline asm
	mov.b32 	%f73, %r82;
	add.s64 	%rd34, %rd19, 15360;
	// begin inline asm
	ld.global.nc.u32 %r83, [%rd34];
	// end inline asm
	mov.b32 	%f74, %r83;
	mul.f32 	%f75, %f59, %f60;
	mul.f32 	%f76, %f61, %f62;
	mul.f32 	%f77, %f63, %f64;
	mul.f32 	%f78, %f65, %f66;
	mul.f32 	%f79, %f67, %f68;
	mul.f32 	%f80, %f69, %f70;
	mul.f32 	%f81, %f71, %f72;
	mul.f32 	%f82, %f73, %f74;
	mul.f32 	%f83, %f75, %f76;
	mul.f32 	%f84, %f77, %f78;
	mul.f32 	%f85, %f79, %f80;
	mul.f32 	%f86, %f81, %f82;
	mul.f32 	%f87, %f83, %f84;
	mul.f32 	%f88, %f85, %f86;
	mul.f32 	%f417, %f87, %f88;
	setp.lt.u32 	%p4, %r67, 8192;
	mov.b32 	%r400, 4096;
	@%p4 bra 	$L__BB3_60;
	add.s32 	%r47, %r67, -4096;
	mov.b32 	%r400, 4096;
$L__BB3_58:
	mul.wide.s32 	%rd52, %r400, 4;
	add.s64 	%rd36, %rd19, %rd52;
	// begin inline asm
	ld.global.nc.u32 %r86, [%rd36];
	// end inline asm
	mov.b32 	%f89, %r86;
	add.s64 	%rd37, %rd36, 1024;
	// begin inline asm
	ld.global.nc.u32 %r87, [%rd37];
	// end inline asm
	mov.b32 	%f90, %r87;
	add.s64 	%rd38, %rd36, 2048;
	// begin inline asm
	ld.global.nc.u32 %r88, [%rd38];
	// end inline asm
	mov.b32 	%f91, %r88;
	add.s64 	%rd39, %rd36, 3072;
	// begin inline asm
	ld.global.nc.u32 %r89, [%rd39];
	// end inline asm
	mov.b32 	%f92, %r89;
	add.s64 	%rd40, %rd36, 4096;
	// begin inline asm
	ld.global.nc.u32 %r90, [%rd40];
	// end inline asm
	mov.b32 	%f93, %r90;
	add.s64 	%rd41, %rd36, 5120;
	// begin inline asm
	ld.global.nc.u32 %r91, [%rd41];
	// end inline asm
	mov.b32 	%f94, %r91;
	add.s64 	%rd42, %rd36, 6144;
	// begin inline asm
	ld.global.nc.u32 %r92, [%rd42];
	// end inline asm
	mov.b32 	%f95, %r92;
	add.s64 	%rd43, %rd36, 7168;
	// begin inline asm
	ld.global.nc.u32 %r93, [%rd43];
	// end inline asm
	mov.b32 	%f96, %r93;
	add.s64 	%rd44, %rd36, 8192;
	// begin inline asm
	ld.global.nc.u32 %r94, [%rd44];
	// end inline asm
	mov.b32 	%f97, %r94;
	add.s64 	%rd45, %rd36, 9216;
	// begin inline asm
	ld.global.nc.u32 %r95, [%rd45];
	// end inline asm
	mov.b32 	%f98, %r95;
	add.s64 	%rd46, %rd36, 10240;
	// begin inline asm
	ld.global.nc.u32 %r96, [%rd46];
	// end inline asm
	mov.b32 	%f99, %r96;
	add.s64 	%rd47, %rd36, 11264;
	// begin inline asm
	ld.global.nc.u32 %r97, [%rd47];
	// end inline asm
	mov.b32 	%f100, %r97;
	add.s64 	%rd48, %rd36, 12288;
	// begin inline asm
	ld.global.nc.u32 %r98, [%rd48];
	// end inline asm
	mov.b32 	%f101, %r98;
	add.s64 	%rd49, %rd36, 13312;
	// begin inline asm
	ld.global.nc.u32 %r99, [%rd49];
	// end inline asm
	mov.b32 	%f102, %r99;
	add.s64 	%rd50, %rd36, 14336;
	// begin inline asm
	ld.global.nc.u32 %r100, [%rd50];
	// end inline asm
	mov.b32 	%f103, %r100;
	add.s64 	%rd51, %rd36, 15360;
	// begin inline asm
	ld.global.nc.u32 %r101, [%rd51];
	// end inline asm
	mov.b32 	%f104, %r101;
	mul.f32 	%f105, %f417, %f89;
	mul.f32 	%f106, %f90, %f91;
	mul.f32 	%f107, %f92, %f93;
	mul.f32 	%f108, %f94, %f95;
	mul.f32 	%f109, %f96, %f97;
	mul.f32 	%f110, %f98, %f99;
	mul.f32 	%f111, %f100, %f101;
	mul.f32 	%f112, %f102, %f103;
	mul.f32 	%f113, %f105, %f106;
	mul.f32 	%f114, %f107, %f108;
	mul.f32 	%f115, %f109, %f110;
	mul.f32 	%f116, %f111, %f112;
	mul.f32 	%f117, %f113, %f114;
	mul.f32 	%f118, %f115, %f116;
	mul.f32 	%f119, %f117, %f118;
	mul.f32 	%f417, %f119, %f104;
	sub.s32 	%r102, %r67, %r400;
	setp.lt.s32 	%p5, %r102, 4096;
	@%p5 bra 	$L__BB3_68;
	add.s32 	%r400, %r400, 4096;
	setp.le.s32 	%p6, %r400, %r47;
	@%p6 bra 	$L__BB3_58;
$L__BB3_60:
	setp.le.s32 	%p7, %r67, %r400;
	@%p7 bra 	$L__BB3_68;
	sub.s32 	%r51, %r67, %r400;
	setp.ge.s32 	%p8, %r46, %r51;
	@%p8 bra 	$L__BB3_68;
	not.b32 	%r103, %r46;
	add.s32 	%r104, %r67, %r103;
	sub.s32 	%r52, %r104, %r400;
	and.b32  	%r105, %r52, 768;
	setp.eq.s32 	%p9, %r105, 768;
	mov.u32 	%r404, %r46;
	@%p9 bra 	$L__BB3_65;
	add.s32 	%r402, %r46, %r400;
	shr.u32 	%r106, %r52, 8;
	add.s32 	%r107, %r106, 1;
	and.b32  	%r108, %r107, 3;
	neg.s32 	%r401, %r108;
	mov.u32 	%r404, %r46;
$L__BB3_64:
	.pragma "nounroll";
	mul.wide.u32 	%rd54, %r402, 4;
	add.s64 	%rd53, %rd16, %rd54;
	// begin inline asm
	ld.global.nc.u32 %r109, [%rd53];
	// end inline asm
	mov.b32 	%f121, %r109;
	mul.f32 	%f417, %f417, %f121;
	add.s32 	%r404, %r404, 256;
	add.s32 	%r402, %r402, 256;
	add.s32 	%r401, %r401, 1;
	setp.ne.s32 	%p10, %r401, 0;
	@%p10 bra 	$L__BB3_64;
$L__BB3_65:
	setp.lt.u32 	%p11, %r52, 768;
	@%p11 bra 	$L__BB3_68;
	cvt.u64.u32 	%rd55, %r404;
	cvt.u64.u32 	%rd56, %r400;
	add.s64 	%rd57, %rd55, %rd56;
	shl.b64 	%rd58, %rd57, 2;
	add.s64 	%rd59, %rd58, %rd16;
	add.s64 	%rd124, %rd59, 2048;
	add.s32 	%r405, %r404, %r400;
$L__BB3_67:
	mul.wide.u32 	%rd64, %r405, 4;
	add.s64 	%rd60, %rd16, %rd64;
	// begin inline asm
	ld.global.nc.u32 %r110, [%rd60];
	// end inline asm
	mov.b32 	%f122, %r110;
	mul.f32 	%f123, %f417, %f122;
	add.s64 	%rd61, %rd124, -1024;
	// begin inline asm
	ld.global.nc.u32 %r111, [%rd61];
	// end inline asm
	mov.b32 	%f124, %r111;
	mul.f32 	%f125, %f123, %f124;
	// begin inline asm
	ld.global.nc.u32 %r112, [%rd124];
	// end inline asm
	mov.b32 	%f126, %r112;
	mul.f32 	%f127, %f125, %f126;
	add.s64 	%rd63, %rd124, 1024;
	// begin inline asm
	ld.global.nc.u32 %r113, [%rd63];
	// end inline asm
	mov.b32 	%f128, %r113;
	mul.f32 	%f417, %f127, %f128;
	add.s32 	%r404, %r404, 1024;
	add.s64 	%rd124, %rd124, 4096;
	add.s32 	%r405, %r405, 1024;
	setp.lt.s32 	%p12, %r404, %r51;
	@%p12 bra 	$L__BB3_67;
$L__BB3_68:
	// begin inline asm
	mov.u32 %r114, %laneid;
	// end inline asm
	mov.b32 	%r116, %f417;
	mov.b32 	%r117, 1;
	mov.b32 	%r138, 31;
	mov.b32 	%r139, -1;
	// begin inline asm
	shfl.sync.down.b32 %r115, %r116, %r117, %r138, %r139;
	// end inline asm
	setp.gt.s32 	%p13, %r114, 30;
	mov.b32 	%f129, %r115;
	mul.f32 	%f130, %f417, %f129;
	selp.f32 	%f131, %f417, %f130, %p13;
	mov.b32 	%r121, %f131;
	mov.b32 	%r122, 2;
	// begin inline asm
	shfl.sync.down.b32 %r120, %r121, %r122, %r138, %r139;
	// end inline asm
	setp.gt.s32 	%p14, %r114, 29;
	mov.b32 	%f132, %r120;
	mul.f32 	%f133, %f131, %f132;
	selp.f32 	%f134, %f131, %f133, %p14;
	mov.b32 	%r126, %f134;
	mov.b32 	%r127, 4;
	// begin inline asm
	shfl.sync.down.b32 %r125, %r126, %r127, %r138, %r139;
	// end inline asm
	setp.gt.s32 	%p15, %r114, 27;
	mov.b32 	%f135, %r125;
	mul.f32 	%f136, %f134, %f135;
	selp.f32 	%f137, %f134, %f136, %p15;
	mov.b32 	%r131, %f137;
	mov.b32 	%r132, 8;
	// begin inline asm
	shfl.sync.down.b32 %r130, %r131, %r132, %r138, %r139;
	// end inline asm
	setp.gt.s32 	%p16, %r114, 23;
	mov.b32 	%f138, %r130;
	mul.f32 	%f139, %f137, %f138;
	selp.f32 	%f140, %f137, %f139, %p16;
	mov.b32 	%r136, %f140;
	mov.b32 	%r137, 16;
	// begin inline asm
	shfl.sync.down.b32 %r135, %r136, %r137, %r138, %r139;
	// end inline asm
	setp.gt.s32 	%p17, %r114, 15;
	mov.b32 	%f141, %r135;
	mul.f32 	%f54, %f140, %f141;
	selp.f32 	%f418, %f140, %f54, %p17;
	setp.ne.s32 	%p18, %r114, 0;
	@%p18 bra 	$L__BB3_70;
	shr.u32 	%r140, %r46, 3;
	and.b32  	%r141, %r140, 124;
	mov.u32 	%r142, _ZZN3cub18CUB_300001_SM_10006detail6reduce28DeviceReduceSingleTileKernelINS2_10policy_hubIfjN4cuda3std3__410multipliesIfEEE10Policy1000EPfSC_iS9_ffNS7_10__identityEEEvT0_T1_T2_T3_T4_T6_E12temp_storage;
	add.s32 	%r143, %r142, %r141;
	st.shared.f32 	[%r143+8], %f54;
$L__BB3_70:
	bar.sync 	0;
	setp.ne.s32 	%p19, %r46, 0;
	@%p19 bra 	$L__BB3_72;
	ld.shared.f32 	%f142, [_ZZN3cub18CUB_300001_SM_10006detail6reduce28DeviceReduceSingleTileKernelINS2_10policy_hubIfjN4cuda3std3__410multipliesIfEEE10Policy1000EPfSC_iS9_ffNS7_10__identityEEEvT0_T1_T2_T3_T4_T6_E12temp_storage+12];
	mul.f32 	%f143, %f418, %f142;
	ld.shared.f32 	%f144, [_ZZN3cub18CUB_300001_SM_10006detail6reduce28DeviceReduceSingleTileKernelINS2_10policy_hubIfjN4cuda3std3__410multipliesIfEEE10Policy1000EPfSC_iS9_ffNS7_10__identityEEEvT0_T1_T2_T3_T4_T6_E12temp_storage+16];
	mul.f32 	%f145, %f143, %f144;
	ld.shared.f32 	%f146, [_ZZN3cub18CUB_300001_SM_10006detail6reduce28DeviceReduceSingleTileKernelINS2_10policy_hubIfjN4cuda3std3__410multipliesIfEEE10Policy1000EPfSC_iS9_ffNS7_10__identityEEEvT0_T1_T2_T3_T4_T6_E12temp_storage+20];
	mul.f32 	%f147, %f145, %f146;
	ld.shared.f32 	%f148, [_ZZN3cub18CUB_300001_SM_10006detail6reduce28DeviceReduceSingleTileKernelINS2_10policy_hubIfjN4cuda3std3__410multipliesIfEEE10Policy1000EPfSC_iS9_ffNS7_10__identityEEEvT0_T1_T2_T3_T4_T6_E12temp_storage+24];
	mul.f32 	%f149, %f147, %f148;
	ld.shared.f32 	%f150, [_ZZN3cub18CUB_300001_SM_10006detail6reduce28DeviceReduceSingleTileKernelINS2_10policy_hubIfjN4cuda3std3__410multipliesIfEEE10Policy1000EPfSC_iS9_ffNS7_10__identityEEEvT0_T1_T2_T3_T4_T6_E12temp_storage+28];
	mul.f32 	%f151, %f149, %f150;
	ld.shared.f32 	%f152, [_ZZN3cub18CUB_300001_SM_10006detail6reduce28DeviceReduceSingleTileKernelINS2_10policy_hubIfjN4cuda3std3__410multipliesIfEEE10Policy1000EPfSC_iS9_ffNS7_10__identityEEEvT0_T1_T2_T3_T4_T6_E12temp_storage+32];
	mul.f32 	%f153, %f151, %f152;
	ld.shared.f32 	%f154, [_ZZN3cub18CUB_300001_SM_10006detail6reduce28DeviceReduceSingleTileKernelINS2_10policy_hubIfjN4cuda3std3__410multipliesIfEEE10Policy1000EPfSC_iS9_ffNS7_10__identityEEEvT0_T1_T2_T3_T4_T6_E12temp_storage+36];
	mul.f32 	%f418, %f153, %f154;
$L__BB3_72:
	mov.u32 	%r379, %tid.x;
	setp.ne.s32 	%p95, %r379, 0;
	@%p95 bra 	$L__BB3_74;
	mul.f32 	%f391, %f58, %f418;
	st.global.f32 	[%rd1], %f391;
$L__BB3_74:
	ret;

}
	// .globl	_ZN3cub18CUB_300001_SM_10006detail6reduce28DeviceReduceSingleTileKernelINS2_10policy_hubIfyN4cuda3std3__410multipliesIfEEE10Policy1000EN6thrust24THRUST_300001_SM_1000_NS20permutation_iteratorINSD_6detail15normal_iteratorINSD_10device_ptrIfEEEENSD_18transform_iteratorIN13strided_rangeISJ_E14stride_functorENSD_17counting_iteratorIlNSD_11use_defaultESP_SP_EESP_SP_EEEEPfyS9_ffNS7_10__identityEEEvT0_T1_T2_T3_T4_T6_
.visible .entry _ZN3cub18CUB_300001_SM_10006detail6reduce28DeviceReduceSingleTileKernelINS2_10policy_hubIfyN4cuda3std3__410multipliesIfEEE10Policy1000EN6thrust24THRUST_300001_SM_1000_NS20permutation_iteratorINSD_6detail15normal_iteratorINSD_10device_ptrIfEEEENSD_18transform_iteratorIN13strided_rangeISJ_E14stride_functorENSD_17counting_iteratorIlNSD_11use_defaultESP_SP_EESP_SP_EEEEPfyS9_ffNS7_10__identityEEEvT0_T1_T2_T3_T4_T6_(
	.param .align 8 .b8 _ZN3cub18CUB_300001_SM_10006detail6reduce28DeviceReduceSingleTileKernelINS2_10policy_hubIfyN4cuda3std3__410multipliesIfEEE10Policy1000EN6thrust24THRUST_300001_SM_1000_NS20permutation_iteratorINSD_6detail15normal_iteratorINSD_10device_ptrIfEEEENSD_18transform_iteratorIN13strided_rangeISJ_E14stride_functorENSD_17counting_iteratorIlNSD_11use_defaultESP_SP_EESP_SP_EEEEPfyS9_ffNS7_10__identityEEEvT0_T1_T2_T3_T4_T6__param_0[24],
	.param .u64 .ptr .align 1 _ZN3cub18CUB_300001_SM_10006detail6reduce28DeviceReduceSingleTileKernelINS2_10policy_hubIfyN4cuda3std3__410multipliesIfEEE10Policy1000EN6thrust24THRUST_300001_SM_1000_NS20permutation_iteratorINSD_6detail15normal_iteratorINSD_10device_ptrIfEEEENSD_18transform_iteratorIN13strided_rangeISJ_E14stride_functorENSD_17counting_iteratorIlNSD_11use_defaultESP_SP_EESP_SP_EEEEPfyS9_ffNS7_10__identityEEEvT0_T1_T2_T3_T4_T6__param_1,
	.param .u64 _ZN3cub18CUB_300001_SM_10006detail6reduce28DeviceReduceSingleTileKernelINS2_10policy_hubIfyN4cuda3std3__410multipliesIfEEE10Policy1000EN6thrust24THRUST_300001_SM_1000_NS20permutation_iteratorINSD_6detail15normal_iteratorINSD_10device_ptrIfEEEENSD_18transform_iteratorIN13strided_rangeISJ_E14stride_functorENSD_17counting_iteratorIlNSD_11use_defaultESP_SP_EESP_SP_EEEEPfyS9_ffNS7_10__identityEEEvT0_T1_T2_T3_T4_T6__param_2,
	.param .align 1 .b8 _ZN3cub18CUB_300001_SM_10006detail6reduce28DeviceReduceSingleTileKernelINS2_10policy_hubIfyN4cuda3std3__410multipliesIfEEE10Policy1000EN6thrust24THRUST_300001_SM_1000_NS20permutation_iteratorINSD_6detail15normal_iteratorINSD_10device_ptrIfEEEENSD_18transform_iteratorIN13strided_rangeISJ_E14stride_functorENSD_17counting_iteratorIlNSD_11use_defaultESP_SP_EESP_SP_EEEEPfyS9_ffNS7_10__identityEEEvT0_T1_T2_T3_T4_T6__param_3[1],
	.param .f32 _ZN3cub18CUB_300001_SM_10006detail6reduce28DeviceReduceSingleTileKernelINS2_10policy_hubIfyN4cuda3std3__410multipliesIfEEE10Policy1000EN6thrust24THRUST_300001_SM_1000_NS20permutation_iteratorINSD_6detail15normal_iteratorINSD_10device_ptrIfEEEENSD_18transform_iteratorIN13strided_rangeISJ_E14stride_functorENSD_17counting_iteratorIlNSD_11use_defaultESP_SP_EESP_SP_EEEEPfyS9_ffNS7_10__identityEEEvT0_T1_T2_T3_T4_T6__param_4,
	.param .align 1 .b8 _ZN3cub18CUB_300001_SM_10006detail6reduce28DeviceReduceSingleTileKernelINS2_10policy_hubIfyN4cuda3std3__410multipliesIfEEE10Policy1000EN6thrust24THRUST_300001_SM_1000_NS20permutation_iteratorINSD_6detail15normal_iteratorINSD_10device_ptrIfEEEENSD_18transform_iteratorIN13strided_rangeISJ_E14stride_functorENSD_17counting_iteratorIlNSD_11use_defaultESP_SP_EESP_SP_EEEEPfyS9_ffNS7_10__identityEEEvT0_T1_T2_T3_T4_T6__param_5[1]
)
.maxntid 256
.minnctapersm 1
{
	.reg .pred 	%p<59>;
	.reg .b32 	%r<204>;
	.reg .b32 	%f<328>;
	.reg .b64 	%rd<429>;
	// demoted variable
	.shared .align 4 .b8 _ZZN3cub18CUB_300001_SM_10006detail6reduce28DeviceReduceSingleTileKernelINS2_10policy_hubIfyN4cuda3std3__410multipliesIfEEE10Policy1000EN6thrust24THRUST_300001_SM_1000_NS20permutation_iteratorINSD_6detail15normal_iteratorINSD_10device_ptrIfEEEENSD_18transform_iteratorIN13strided_rangeISJ_E14stride_functorENSD_17counting_iteratorIlNSD_11use_defaultESP_SP_EESP_SP_EEEEPfyS9_ffNS7_10__identityEEEvT0_T1_T2_T3_T4_T6_E12temp_storage[44];
	ld.param.u64 	%rd17, [_ZN3cub18CUB_300001_SM_10006detail6reduce28DeviceReduceSingleTileKernelINS2_10policy_hubIfyN4cuda3std3__410multipliesIfEEE10Policy1000EN6thrust24THRUST_300001_SM_1000_NS20permutation_iteratorINSD_6detail15normal_iteratorINSD_10device_ptrIfEEEENSD_18transform_iteratorIN13strided_rangeISJ_E14stride_functorENSD_17counting_iteratorIlNSD_11use_defaultESP_SP_EESP_SP_EEEEPfyS9_ffNS7_10__identityEEEvT0_T1_T2_T3_T4_T6__param_0+16];
	ld.param.u64 	%rd16, [_ZN3cub18CUB_300001_SM_10006detail6reduce28DeviceReduceSingleTileKernelINS2_10policy_hubIfyN4cuda3std3__410multipliesIfEEE10Policy1000EN6thrust24THRUST_300001_SM_1000_NS20permutation_iteratorINSD_6detail15normal_iteratorINSD_10device_ptrIfEEEENSD_18transform_iteratorIN13strided_rangeISJ_E14stride_functorENSD_17counting_iteratorIlNSD_11use_defaultESP_SP_EESP_SP_EEEEPfyS9_ffNS7_10__identityEEEvT0_T1_T2_T3_T4_T6__param_0+8];
	ld.param.u64 	%rd15, [_ZN3cub18CUB_300001_SM_10006detail6reduce28DeviceReduceSingleTileKernelINS2_10policy_hubIfyN4cuda3std3__410multipliesIfEEE10Policy1000EN6thrust24THRUST_300001_SM_1000_NS20permutation_iteratorINSD_6detail15normal_iteratorINSD_10device_ptrIfEEEENSD_18transform_iteratorIN13strided_rangeISJ_E14stride_functorENSD_17counting_iteratorIlNSD_11use_defaultESP_SP_EESP_SP_EEEEPfyS9_ffNS7_10__identityEEEvT0_T1_T2_T3_T4_T6__param_0];
	ld.param.u64 	%rd19, [_ZN3cub18CUB_300001_SM_10006detail6reduce28DeviceReduceSingleTileKernelINS2_10policy_hubIfyN4cuda3std3__410multipliesIfEEE10Policy1000EN6thrust24THRUST_300001_SM_1000_NS20permutation_iteratorINSD_6detail15normal_iteratorINSD_10device_ptrIfEEEENSD_18transform_iteratorIN13strided_rangeISJ_E14stride_functorENSD_17counting_iteratorIlNSD_11use_defaultESP_SP_EESP_SP_EEEEPfyS9_ffNS7_10__identityEEEvT0_T1_T2_T3_T4_T6__param_1];
	ld.param.u64 	%rd18, [_ZN3cub18CUB_300001_SM_10006detail6reduce28DeviceReduceSingleTileKernelINS2_10policy_hubIfyN4cuda3std3__410multipliesIfEEE10Policy1000EN6thrust24THRUST_300001_SM_1000_NS20permutation_iteratorINSD_6detail15normal_iteratorINSD_10device_ptrIfEEEENSD_18transform_iteratorIN13strided_rangeISJ_E14stride_functorENSD_17counting_iteratorIlNSD_11use_defaultESP_SP_EESP_SP_EEEEPfyS9_ffNS7_10__identityEEEvT0_T1_T2_T3_T4_T6__param_2];
	ld.param.f32 	%f42, [_ZN3cub18CUB_300001_SM_10006detail6reduce28DeviceReduceSingleTileKernelINS2_10policy_hubIfyN4cuda3std3__410multipliesIfEEE10Policy1000EN6thrust24THRUST_300001_SM_1000_NS20permutation_iteratorINSD_6detail15normal_iteratorINSD_10device_ptrIfEEEENSD_18transform_iteratorIN13strided_rangeISJ_E14stride_functorENSD_17counting_iteratorIlNSD_11use_defaultESP_SP_EESP_SP_EEEEPfyS9_ffNS7_10__identityEEEvT0_T1_T2_T3_T4_T6__param_4];
	cvta.to.global.u64 	%rd1, %rd19;
	setp.ne.s64 	%p1, %rd18, 0;
	@%p1 bra 	$L__BB4_3;
	mov.u32 	%r189, %tid.x;
	setp.ne.s32 	%p58, %r189, 0;
	@%p58 bra 	$L__BB4_52;
	st.global.f32 	[%rd1], %f42;
	bra.uni 	$L__BB4_52;
$L__BB4_3:
	cvta.to.global.u64 	%rd4, %rd17;
	setp.gt.u64 	%p2, %rd18, 4095;
	@%p2 bra 	$L__BB4_29;
	cvt.u32.u64 	%r1, %rd18;
	mov.u32 	%r2, %tid.x;
	setp.ge.u32 	%p24, %r2, %r1;
	mov.f32 	%f315, 0f00000000;
	mov.u32 	%r193, %r2;
	@%p24 bra 	$L__BB4_6;
	cvt.u64.u32 	%rd280, %r2;
	add.s64 	%rd281, %rd15, %rd280;
	mul.lo.s64 	%rd282, %rd281, %rd16;
	shl.b64 	%rd283, %rd282, 2;
	add.s64 	%rd284, %rd4, %rd283;
	ld.global.f32 	%f315, [%rd284];
	add.s32 	%r193, %r2, 256;
$L__BB4_6:
	setp.ge.u32 	%p25, %r193, %r1;
	@%p25 bra 	$L__BB4_20;
	not.b32 	%r95, %r193;
	add.s32 	%r96, %r95, %r1;
	shr.u32 	%r97, %r96, 8;
	add.s32 	%r5, %r97, 1;
	and.b32  	%r6, %r5, 15;
	setp.lt.u32 	%p26, %r96, 3840;
	@%p26 bra 	$L__BB4_11;
	or.b32  	%r192, %r193, 2048;
	and.b32  	%r98, %r5, 33554416;
	neg.s32 	%r191, %r98;
$L__BB4_9:
	.pragma "nounroll";
	add.s32 	%r99, %r192, -2048;
	cvt.s64.s32 	%rd285, %r99;
	add.s64 	%rd286, %rd15, %rd285;
	mul.lo.s64 	%rd287, %rd286, %rd16;
	shl.b64 	%rd288, %rd287, 2;
	add.s64 	%rd289, %rd4, %rd288;
	ld.global.f32 	%f189, [%rd289];
	mul.f32 	%f190, %f315, %f189;
	add.s64 	%rd290, %rd286, 256;
	mul.lo.s64 	%rd291, %rd290, %rd16;
	shl.b64 	%rd292, %rd291, 2;
	add.s64 	%rd293, %rd4, %rd292;
	ld.global.f32 	%f191, [%rd293];
	mul.f32 	%f192, %f190, %f191;
	add.s64 	%rd294, %rd286, 512;
	mul.lo.s64 	%rd295, %rd294, %rd16;
	shl.b64 	%rd296, %rd295, 2;
	add.s64 	%rd297, %rd4, %rd296;
	ld.global.f32 	%f193, [%rd297];
	mul.f32 	%f194, %f192, %f193;
	add.s64 	%rd298, %rd286, 768;
	mul.lo.s64 	%rd299, %rd298, %rd16;
	shl.b64 	%rd300, %rd299, 2;
	add.s64 	%rd301, %rd4, %rd300;
	ld.global.f32 	%f195, [%rd301];
	mul.f32 	%f196, %f194, %f195;
	add.s64 	%rd302, %rd286, 1024;
	mul.lo.s64 	%rd303, %rd302, %rd16;
	shl.b64 	%rd304, %rd303, 2;
	add.s64 	%rd305, %rd4, %rd304;
	ld.global.f32 	%f197, [%rd305];
	mul.f32 	%f198, %f196, %f197;
	add.s32 	%r100, %r192, -768;
	cvt.s64.s32 	%rd306, %r100;
	add.s64 	%rd307, %rd15, %rd306;
	mul.lo.s64 	%rd308, %rd307, %rd16;
	shl.b64 	%rd309, %rd308, 2;
	add.s64 	%rd310, %rd4, %rd309;
	ld.global.f32 	%f199, [%rd310];
	mul.f32 	%f200, %f198, %f199;
	add.s32 	%r101, %r192, -512;
	cvt.s64.s32 	%rd311, %r101;
	add.s64 	%rd312, %rd15, %rd311;
	mul.lo.s64 	%rd313, %rd312, %rd16;
	shl.b64 	%rd314, %rd313, 2;
	add.s64 	%rd315, %rd4, %rd314;
	ld.global.f32 	%f201, [%rd315];
	mul.f32 	%f202, %f200, %f201;
	add.s32 	%r102, %r192, -256;
	cvt.s64.s32 	%rd316, %r102;
	add.s64 	%rd317, %rd15, %rd316;
	mul.lo.s64 	%rd318, %rd317, %rd16;
	shl.b64 	%rd319, %rd318, 2;
	add.s64 	%rd320, %rd4, %rd319;
	ld.global.f32 	%f203, [%rd320];
	mul.f32 	%f204, %f202, %f203;
	add.s32 	%r103, %r192, 1792;
	cvt.s64.s32 	%rd321, %r192;
	add.s64 	%rd322, %rd15, %rd321;
	mul.lo.s64 	%rd323, %rd322, %rd16;
	shl.b64 	%rd324, %rd323, 2;
	add.s64 	%rd325, %rd4, %rd324;
	ld.global.f32 	%f205, [%rd325];
	mul.f32 	%f206, %f204, %f205;
	add.s32 	%r104, %r192, 256;
	cvt.s64.s32 	%rd326, %r104;
	add.s64 	%rd327, %rd15, %rd326;
	mul.lo.s64 	%rd328, %rd327, %rd16;
	shl.b64 	%rd329, %rd328, 2;
	add.s64 	%rd330, %rd4, %rd329;
	ld.global.f32 	%f207, [%rd330];
	mul.f32 	%f208, %f206, %f207;
	add.s32 	%r105, %r192, 512;
	cvt.s64.s32 	%rd331, %r105;
	add.s64 	%rd332, %rd15, %rd331;
	mul.lo.s64 	%rd333, %rd332, %rd16;
	shl.b64 	%rd334, %rd333, 2;
	add.s64 	%rd335, %rd4, %rd334;
	ld.global.f32 	%f209, [%rd335];
	mul.f32 	%f210, %f208, %f209;
	add.s32 	%r106, %r192, 768;
	cvt.s64.s32 	%rd336, %r106;
	add.s64 	%rd337, %rd15, %rd336;
	mul.lo.s64 	%rd338, %rd337, %rd16;
	shl.b64 	%rd339, %rd338, 2;
	add.s64 	%rd340, %rd4, %rd339;
	ld.global.f32 	%f211, [%rd340];
	mul.f32 	%f212, %f210, %f211;
	add.s32 	%r107, %r192, 1024;
	cvt.s64.s32 	%rd341, %r107;
	add.s64 	%rd342, %rd15, %rd341;
	mul.lo.s64 	%rd343, %rd342, %rd16;
	shl.b64 	%rd344, %rd343, 2;
	add.s64 	%rd345, %rd4, %rd344;
	ld.global.f32 	%f213, [%rd345];
	mul.f32 	%f214, %f212, %f213;
	add.s32 	%r108, %r192, 1280;
	cvt.s64.s32 	%rd346, %r108;
	add.s64 	%rd347, %rd15, %rd346;
	mul.lo.s64 	%rd348, %rd347, %rd16;
	shl.b64 	%rd349, %rd348, 2;
	add.s64 	%rd350, %rd4, %rd349;
	ld.global.f32 	%f215, [%rd350];
	mul.f32 	%f216, %f214, %f215;
	add.s32 	%r109, %r192, 1536;
	cvt.s64.s32 	%rd351, %r109;
	add.s64 	%rd352, %rd15, %rd351;
	mul.lo.s64 	%rd353, %rd352, %rd16;
	shl.b64 	%rd354, %rd353, 2;
	add.s64 	%rd355, %rd4, %rd354;
	ld.global.f32 	%f217, [%rd355];
	mul.f32 	%f218, %f216, %f217;
	cvt.s64.s32 	%rd356, %r103;
	add.s64 	%rd357, %rd15, %rd356;
	mul.lo.s64 	%rd358, %rd357, %rd16;
	shl.b64 	%rd359, %rd358, 2;
	add.s64 	%rd360, %rd4, %rd359;
	ld.global.f32 	%f219, [%rd360];
	mul.f32 	%f315, %f218, %f219;
	add.s32 	%r192, %r192, 4096;
	add.s32 	%r191, %r191, 16;
	setp.ne.s32 	%p27, %r191, 0;
	@%p27 bra 	$L__BB4_9;
	add.s32 	%r193, %r192, -2048;
$L__BB4_11:
	setp.eq.s32 	%p28, %r6, 0;
	@%p28 bra 	$L__BB4_20;
	and.b32  	%r15, %r5, 7;
	setp.lt.u32 	%p29, %r6, 8;
	@%p29 bra 	$L__BB4_14;
	cvt.s64.s32 	%rd361, %r193;
	add.s64 	%rd362, %rd15, %rd361;
	mul.lo.s64 	%rd363, %rd362, %rd16;
	shl.b64 	%rd364, %rd363, 2;
	add.s64 	%rd365, %rd4, %rd364;
	ld.global.f32 	%f221, [%rd365];
	mul.f32 	%f222, %f315, %f221;
	add.s32 	%r110, %r193, 256;
	cvt.s64.s32 	%rd366, %r110;
	add.s64 	%rd367, %rd15, %rd366;
	mul.lo.s64 	%rd368, %rd367, %rd16;
	shl.b64 	%rd369, %rd368, 2;
	add.s64 	%rd370, %rd4, %rd369;
	ld.global.f32 	%f223, [%rd370];
	mul.f32 	%f224, %f222, %f223;
	add.s32 	%r111, %r193, 512;
	cvt.s64.s32 	%rd371, %r111;
	add.s64 	%rd372, %rd15, %rd371;
	mul.lo.s64 	%rd373, %rd372, %rd16;
	shl.b64 	%rd374, %rd373, 2;
	add.s64 	%rd375, %rd4, %rd374;
	ld.global.f32 	%f225, [%rd375];
	mul.f32 	%f226, %f224, %f225;
	add.s32 	%r112, %r193, 768;
	cvt.s64.s32 	%rd376, %r112;
	add.s64 	%rd377, %rd15, %rd376;
	mul.lo.s64 	%rd378, %rd377, %rd16;
	shl.b64 	%rd379, %rd378, 2;
	add.s64 	%rd380, %rd4, %rd379;
	ld.global.f32 	%f227, [%rd380];
	mul.f32 	%f228, %f226, %f227;
	add.s32 	%r113, %r193, 1024;
	cvt.s64.s32 	%rd381, %r113;
	add.s64 	%rd382, %rd15, %rd381;
	mul.lo.s64 	%rd383, %rd382, %rd16;
	shl.b64 	%rd384, %rd383, 2;
	add.s64 	%rd385, %rd4, %rd384;
	ld.global.f32 	%f229, [%rd385];
	mul.f32 	%f230, %f228, %f229;
	add.s32 	%r114, %r193, 1280;
	cvt.s64.s32 	%rd386, %r114;
	add.s64 	%rd387, %rd15, %rd386;
	mul.lo.s64 	%rd388, %rd387, %rd16;
	shl.b64 	%rd389, %rd388, 2;
	add.s64 	%rd390, %rd4, %rd389;
	ld.global.f32 	%f231, [%rd390];
	mul.f32 	%f232, %f230, %f231;
	add.s32 	%r115, %r193, 1536;
	cvt.s64.s32 	%rd391, %r115;
	add.s64 	%rd392, %rd15, %rd391;
	mul.lo.s64 	%rd393, %rd392, %rd16;
	shl.b64 	%rd394, %rd393, 2;
	add.s64 	%rd395, %rd4, %rd394;
	ld.global.f32 	%f233, [%rd395];
	mul.f32 	%f234, %f232, %f233;
	add.s32 	%r116, %r193, 1792;
	cvt.s64.s32 	%rd396, %r116;
	add.s64 	%rd397, %rd15, %rd396;
	mul.lo.s64 	%rd398, %rd397, %rd16;
	shl.b64 	%rd399, %rd398, 2;
	add.s64 	%rd400, %rd4, %rd399;
	ld.global.f32 	%f235, [%rd400];
	mul.f32 	%f315, %f234, %f235;
	add.s32 	%r193, %r193, 2048;
$L__BB4_14:
	setp.eq.s32 	%p30, %r15, 0;
	@%p30 bra 	$L__BB4_20;
	and.b32  	%r18, %r5, 3;
	setp.lt.u32 	%p31, %r15, 4;
	@%p31 bra 	$L__BB4_17;
	cvt.s64.s32 	%rd401, %r193;
	add.s64 	%rd402, %rd15, %rd401;
	mul.lo.s64 	%rd403, %rd402, %rd16;
	shl.b64 	%rd404, %rd403, 2;
	add.s64 	%rd405, %rd4, %rd404;
	ld.global.f32 	%f237, [%rd405];
	mul.f32 	%f238, %f315, %f237;
	add.s32 	%r117, %r193, 256;
	cvt.s64.s32 	%rd406, %r117;
	add.s64 	%rd407, %rd15, %rd406;
	mul.lo.s64 	%rd408, %rd407, %rd16;
	shl.b64 	%rd409, %rd408, 2;
	add.s64 	%rd410, %rd4, %rd409;
	ld.global.f32 	%f239, [%rd410];
	mul.f32 	%f240, %f238, %f239;
	add.s32 	%r118, %r193, 512;
	cvt.s64.s32 	%rd411, %r118;
	add.s64 	%rd412, %rd15, %rd411;
	mul.lo.s64 	%rd413, %rd412, %rd16;
	shl.b64 	%rd414, %rd413, 2;
	add.s64 	%rd415, %rd4, %rd414;
	ld.global.f32 	%f241, [%rd415];
	mul.f32 	%f242, %f240, %f241;
	add.s32 	%r119, %r193, 768;
	cvt.s64.s32 	%rd416, %r119;
	add.s64 	%rd417, %rd15, %rd416;
	mul.lo.s64 	%rd418, %rd417, %rd16;
	shl.b64 	%rd419, %rd418, 2;
	add.s64 	%rd420, %rd4, %rd419;
	ld.global.f32 	%f243, [%rd420];
	mul.f32 	%f315, %f242, %f243;
	add.s32 	%r193, %r193, 1024;
$L__BB4_17:
	setp.eq.s32 	%p32, %r18, 0;
	@%p32 bra 	$L__BB4_20;
	neg.s32 	%r196, %r18;
$L__BB4_19:
	.pragma "nounroll";
	cvt.s64.s32 	%rd421, %r193;
	add.s64 	%rd422, %rd15, %rd421;
	mul.lo.s64 	%rd423, %rd422, %rd16;
	shl.b64 	%rd424, %rd423, 2;
	add.s64 	%rd425, %rd4, %rd424;
	ld.global.f32 	%f244, [%rd425];
	mul.f32 	%f315, %f315, %f244;
	add.s32 	%r193, %r193, 256;
	add.s32 	%r196, %r196, 1;
	setp.ne.s32 	%p33, %r196, 0;
	@%p33 bra 	$L__BB4_19;
$L__BB4_20:
	setp.lt.u64 	%p34, %rd18, 256;
	@%p34 bra 	$L__BB4_25;
	// begin inline asm
	mov.u32 %r158, %laneid;
	// end inline asm
	mov.b32 	%r160, %f315;
	mov.b32 	%r161, 1;
	mov.b32 	%r182, 31;
	mov.b32 	%r183, -1;
	// begin inline asm
	shfl.sync.down.b32 %r159, %r160, %r161, %r182, %r183;
	// end inline asm
	setp.gt.s32 	%p50, %r158, 30;
	mov.b32 	%f279, %r159;
	mul.f32 	%f280, %f315, %f279;
	selp.f32 	%f281, %f315, %f280, %p50;
	mov.b32 	%r165, %f281;
	mov.b32 	%r166, 2;
	// begin inline asm
	shfl.sync.down.b32 %r164, %r165, %r166, %r182, %r183;
	// end inline asm
	setp.gt.s32 	%p51, %r158, 29;
	mov.b32 	%f282, %r164;
	mul.f32 	%f283, %f281, %f282;
	selp.f32 	%f284, %f281, %f283, %p51;
	mov.b32 	%r170, %f284;
	mov.b32 	%r171, 4;
	// begin inline asm
	shfl.sync.down.b32 %r169, %r170, %r171, %r182, %r183;
	// end inline asm
	setp.gt.s32 	%p52, %r158, 27;
	mov.b32 	%f285, %r169;
	mul.f32 	%f286, %f284, %f285;
	selp.f32 	%f287, %f284, %f286, %p52;
	mov.b32 	%r175, %f287;
	mov.b32 	%r176, 8;
	// begin inline asm
	shfl.sync.down.b32 %r174, %r175, %r176, %r182, %r183;
	// end inline asm
	setp.gt.s32 	%p53, %r158, 23;
	mov.b32 	%f288, %r174;
	mul.f32 	%f289, %f287, %f288;
	selp.f32 	%f290, %f287, %f289, %p53;
	mov.b32 	%r180, %f290;
	mov.b32 	%r181, 16;
	// begin inline asm
	shfl.sync.down.b32 %r179, %r180, %r181, %r182, %r183;
	// end inline asm
	setp.gt.s32 	%p54, %r158, 15;
	mov.b32 	%f291, %r179;
	mul.f32 	%f16, %f290, %f291;
	selp.f32 	%f327, %f290, %f16, %p54;
	setp.ne.s32 	%p55, %r158, 0;
	@%p55 bra 	$L__BB4_23;
	shr.u32 	%r184, %r2, 3;
	and.b32  	%r185, %r184, 124;
	mov.u32 	%r186, _ZZN3cub18CUB_300001_SM_10006detail6reduce28DeviceReduceSingleTileKernelINS2_10policy_hubIfyN4cuda3std3__410multipliesIfEEE10Policy1000EN6thrust24THRUST_300001_SM_1000_NS20permutation_iteratorINSD_6detail15normal_iteratorINSD_10device_ptrIfEEEENSD_18transform_iteratorIN13strided_rangeISJ_E14stride_functorENSD_17counting_iteratorIlNSD_11use_defaultESP_SP_EESP_SP_EEEEPfyS9_ffNS7_10__identityEEEvT0_T1_T2_T3_T4_T6_E12temp_storage;
	add.s32 	%r187, %r186, %r185;
	st.shared.f32 	[%r187+8], %f16;
$L__BB4_23:
	bar.sync 	0;
	setp.ne.s32 	%p56, %r2, 0;
	@%p56 bra 	$L__BB4_50;
	ld.shared.f32 	%f292, [_ZZN3cub18CUB_300001_SM_10006detail6reduce28DeviceReduceSingleTileKernelINS2_10policy_hubIfyN4cuda3std3__410multipliesIfEEE10Policy1000EN6thrust24THRUST_300001_SM_1000_NS20permutation_iteratorINSD_6detail15normal_iteratorINSD_10device_ptrIfEEEENSD_18transform_iteratorIN13strided_rangeISJ_E14stride_functorENSD_17counting_iteratorIlNSD_11use_defaultESP_SP_EESP_SP_EEEEPfyS9_ffNS7_10__identityEEEvT0_T1_T2_T3_T4_T6_E12temp_storage+12];
	mul.f32 	%f293, %f327, %f292;
	ld.shared.f32 	%f294, [_ZZN3cub18CUB_300001_SM_10006detail6reduce28DeviceReduceSingleTileKernelINS2_10policy_hubIfyN4cuda3std3__410multipliesIfEEE10Policy1000EN6thrust24THRUST_300001_SM_1000_NS20permutation_iteratorINSD_6detail15normal_iteratorINSD_10device_ptrIfEEEENSD_18transform_iteratorIN13strided_rangeISJ_E14stride_functorENSD_17counting_iteratorIlNSD_11use_defaultESP_SP_EESP_SP_EEEEPfyS9_ffNS7_10__identityEEEvT0_T1_T2_T3_T4_T6_E12temp_storage+16];
	mul.f32 	%f295, %f293, %f294;
	ld.shared.f32 	%f296, [_ZZN3cub18CUB_300001_SM_10006detail6reduce28DeviceReduceSingleTileKernelINS2_10policy_hubIfyN4cuda3std3__410multipliesIfEEE10Policy1000EN6thrust24THRUST_300001_SM_1000_NS20permutation_iteratorINSD_6detail15normal_iteratorINSD_10device_ptrIfEEEENSD_18transform_iteratorIN13strided_rangeISJ_E14stride_functorENSD_17counting_iteratorIlNSD_11use_defaultESP_SP_EESP_SP_EEEEPfyS9_ffNS7_10__identityEEEvT0_T1_T2_T3_T4_T6_E12temp_storage+20];
	mul.f32 	%f297, %f295, %f296;
	ld.shared.f32 	%f298, [_ZZN3cub18CUB_300001_SM_10006detail6reduce28DeviceReduceSingleTileKernelINS2_10policy_hubIfyN4cuda3std3__410multipliesIfEEE10Policy1000EN6thrust24THRUST_300001_SM_1000_NS20permutation_iteratorINSD_6detail15normal_iteratorINSD_10device_ptrIfEEEENSD_18transform_iteratorIN13strided_rangeISJ_E14stride_functorENSD_17counting_iteratorIlNSD_11use_defaultESP_SP_EESP_SP_EEEEPfyS9_ffNS7_10__identityEEEvT0_T1_T2_T3_T4_T6_E12temp_storage+24];
	mul.f32 	%f299, %f297, %f298;
	ld.shared.f32 	%f300, [_ZZN3cub18CUB_300001_SM_10006detail6reduce28DeviceReduceSingleTileKernelINS2_10policy_hubIfyN4cuda3std3__410multipliesIfEEE10Policy1000EN6thrust24THRUST_300001_SM_1000_NS20permutation_iteratorINSD_6detail15normal_iteratorINSD_10device_ptrIfEEEENSD_18transform_iteratorIN13strided_rangeISJ_E14stride_functorENSD_17counting_iteratorIlNSD_11use_defaultESP_SP_EESP_SP_EEEEPfyS9_ffNS7_10__identityEEEvT0_T1_T2_T3_T4_T6_E12temp_storage+28];
	mul.f32 	%f301, %f299, %f300;
	ld.shared.f32 	%f302, [_ZZN3cub18CUB_300001_SM_10006detail6reduce28DeviceReduceSingleTileKernelINS2_10policy_hubIfyN4cuda3std3__410multipliesIfEEE10Policy1000EN6thrust24THRUST_300001_SM_1000_NS20permutation_iteratorINSD_6detail15normal_iteratorINSD_10device_ptrIfEEEENSD_18transform_iteratorIN13strided_rangeISJ_E14stride_functorENSD_17counting_iteratorIlNSD_11use_defaultESP_SP_EESP_SP_EEEEPfyS9_ffNS7_10__identityEEEvT0_T1_T2_T3_T4_T6_E12temp_storage+32];
	mul.f32 	%f303, %f301, %f302;
	ld.shared.f32 	%f304, [_ZZN3cub18CUB_300001_SM_10006detail6reduce28DeviceReduceSingleTileKernelINS2_10policy_hubIfyN4cuda3std3__410multipliesIfEEE10Policy1000EN6thrust24THRUST_300001_SM_1000_NS20permutation_iteratorINSD_6detail15normal_iteratorINSD_10device_ptrIfEEEENSD_18transform_iteratorIN13strided_rangeISJ_E14stride_functorENSD_17counting_iteratorIlNSD_11use_defaultESP_SP_EESP_SP_EEEEPfyS9_ffNS7_10__identityEEEvT0_T1_T2_T3_T4_T6_E12temp_storage+36];
	mul.f32 	%f327, %f303, %f304;
	bra.uni 	$L__BB4_50;
$L__BB4_25:
	// begin inline asm
	mov.u32 %r120, %laneid;
	// end inline asm
	and.b32  	%r146, %r2, 992;
	add.s32 	%r147, %r146, 32;
	setp.gt.u32 	%p35, %r147, %r1;
	not.b32 	%r148, %r146;
	add.s32 	%r149, %r1, %r148;
	selp.b32 	%r144, %r149, 31, %p35;
	mov.b32 	%r122, %f315;
	mov.b32 	%r123, 1;
	mov.b32 	%r145, -1;
	// begin inline asm
	shfl.sync.down.b32 %r121, %r122, %r123, %r144, %r145;
	// end inline asm
	setp.lt.s32 	%p36, %r120, %r144;
	mov.b32 	%f245, %r121;
	mul.f32 	%f246, %f315, %f245;
	selp.f32 	%f247, %f246, %f315, %p36;
	mov.b32 	%r127, %f247;
	mov.b32 	%r128, 2;
	// begin inline asm
	shfl.sync.down.b32 %r126, %r127, %r128, %r144, %r145;
	// end inline asm
	add.s32 	%r150, %r120, 2;
	setp.gt.s32 	%p37, %r150, %r144;
	mov.b32 	%f248, %r126;
	mul.f32 	%f249, %f247, %f248;
	selp.f32 	%f250, %f247, %f249, %p37;
	mov.b32 	%r132, %f250;
	mov.b32 	%r133, 4;
	// begin inline asm
	shfl.sync.down.b32 %r131, %r132, %r133, %r144, %r145;
	// end inline asm
	add.s32 	%r151, %r120, 4;
	setp.gt.s32 	%p38, %r151, %r144;
	mov.b32 	%f251, %r131;
	mul.f32 	%f252, %f250, %f251;
	selp.f32 	%f253, %f250, %f252, %p38;
	mov.b32 	%r137, %f253;
	mov.b32 	%r138, 8;
	// begin inline asm
	shfl.sync.down.b32 %r136, %r137, %r138, %r144, %r145;
	// end inline asm
	add.s32 	%r152, %r120, 8;
	setp.gt.s32 	%p39, %r152, %r144;
	mov.b32 	%f254, %r136;
	mul.f32 	%f255, %f253, %f254;
	selp.f32 	%f256, %f253, %f255, %p39;
	mov.b32 	%r142, %f256;
	mov.b32 	%r143, 16;
	// begin inline asm
	shfl.sync.down.b32 %r141, %r142, %r143, %r144, %r145;
	// end inline asm
	add.s32 	%r153, %r120, 16;
	setp.gt.s32 	%p40, %r153, %r144;
	mov.b32 	%f257, %r141;
	mul.f32 	%f258, %f256, %f257;
	selp.f32 	%f327, %f256, %f258, %p40;
	setp.ne.s32 	%p41, %r120, 0;
	@%p41 bra 	$L__BB4_27;
	shr.u32 	%r154, %r2, 3;
	and.b32  	%r155, %r154, 124;
	mov.u32 	%r156, _ZZN3cub18CUB_300001_SM_10006detail6reduce28DeviceReduceSingleTileKernelINS2_10policy_hubIfyN4cuda3std3__410multipliesIfEEE10Policy1000EN6thrust24THRUST_300001_SM_1000_NS20permutation_iteratorINSD_6detail15normal_iteratorINSD_10device_ptrIfEEEENSD_18transform_iteratorIN13strided_rangeISJ_E14stride_functorENSD_17counting_iteratorIlNSD_11use_defaultESP_SP_EESP_SP_EEEEPfyS9_ffNS7_10__identityEEEvT0_T1_T2_T3_T4_T6_E12temp_storage;
	add.s32 	%r157, %r156, %r155;
	st.shared.f32 	[%r157+8], %f327;
$L__BB4_27:
	bar.sync 	0;
	setp.ne.s32 	%p42, %r2, 0;
	@%p42 bra 	$L__BB4_50;
	setp.gt.u64 	%p43, %rd18, 32;
	ld.shared.f32 	%f259, [_ZZN3cub18CUB_300001_SM_10006detail6reduce28DeviceReduceSingleTileKernelINS2_10policy_hubIfyN4cuda3std3__410multipliesIfEEE10Policy1000EN6thrust24THRUST_300001_SM_1000_NS20permutation_iteratorINSD_6detail15normal_iteratorINSD_10device_ptrIfEEEENSD_18transform_iteratorIN13strided_rangeISJ_E14stride_functorENSD_17counting_iteratorIlNSD_11use_defaultESP_SP_EESP_SP_EEEEPfyS9_ffNS7_10__identityEEEvT0_T1_T2_T3_T4_T6_E12temp_storage+12];
	mul.f32 	%f260, %f327, %f259;
	selp.f32 	%f261, %f260, %f327, %p43;
	setp.gt.u64 	%p44, %rd18, 64;
	ld.shared.f32 	%f262, [_ZZN3cub18CUB_300001_SM_10006detail6reduce28DeviceReduceSingleTileKernelINS2_10policy_hubIfyN4cuda3std3__410multipliesIfEEE10Policy1000EN6thrust24THRUST_300001_SM_1000_NS20permutation_iteratorINSD_6detail15normal_iteratorINSD_10device_ptrIfEEEENSD_18transform_iteratorIN13strided_rangeISJ_E14stride_functorENSD_17counting_iteratorIlNSD_11use_defaultESP_SP_EESP_SP_EEEEPfyS9_ffNS7_10__identityEEEvT0_T1_T2_T3_T4_T6_E12temp_storage+16];
	mul.f32 	%f263, %f262, %f261;
	selp.f32 	%f264, %f263, %f261, %p44;
	setp.gt.u64 	%p45, %rd18, 96;
	ld.shared.f32 	%f265, [_ZZN3cub18CUB_300001_SM_10006detail6reduce28DeviceReduceSingleTileKernelINS2_10policy_hubIfyN4cuda3std3__410multipliesIfEEE10Policy1000EN6thrust24THRUST_300001_SM_1000_NS20permutation_iteratorINSD_6detail15normal_iteratorINSD_10device_ptrIfEEEENSD_18transform_iteratorIN13strided_rangeISJ_E14stride_functorENSD_17counting_iteratorIlNSD_11use_defaultESP_SP_EESP_SP_EEEEPfyS9_ffNS7_10__identityEEEvT0_T1_T2_T3_T4_T6_E12temp_storage+20];
	mul.f32 	%f266, %f265, %f264;
	selp.f32 	%f267, %f266, %f264, %p45;
	setp.gt.u64 	%p46, %rd18, 128;
	ld.shared.f32 	%f268, [_ZZN3cub18CUB_300001_SM_10006detail6reduce28DeviceReduceSingleTileKernelINS2_10policy_hubIfyN4cuda3std3__410multipliesIfEEE10Policy1000EN6thrust24THRUST_300001_SM_1000_NS20permutation_iteratorINSD_6detail15normal_iteratorINSD_10device_ptrIfEEEENSD_18transform_iteratorIN13strided_rangeISJ_E14stride_functorENSD_17counting_iteratorIlNSD_11use_defaultESP_SP_EESP_SP_EEEEPfyS9_ffNS7_10__identityEEEvT0_T1_T2_T3_T4_T6_E12temp_storage+24];
	mul.f32 	%f269, %f268, %f267;
	selp.f32 	%f270, %f269, %f267, %p46;
	setp.gt.u64 	%p47, %rd18, 160;
	ld.shared.f32 	%f271, [_ZZN3cub18CUB_300001_SM_10006detail6reduce28DeviceReduceSingleTileKernelINS2_10policy_hubIfyN4cuda3std3__410multipliesIfEEE10Policy1000EN6thrust24THRUST_300001_SM_1000_NS20permutation_iteratorINSD_6detail15normal_iteratorINSD_10device_ptrIfEEEENSD_18transform_iteratorIN13strided_rangeISJ_E14stride_functorENSD_17counting_iteratorIlNSD_11use_defaultESP_SP_EESP_SP_EEEEPfyS9_ffNS7_10__identityEEEvT0_T1_T2_T3_T4_T6_E12temp_storage+28];
	mul.f32 	%f272, %f271, %f270;
	selp.f32 	%f273, %f272, %f270, %p47;
	setp.gt.u64 	%p48, %rd18, 192;
	ld.shared.f32 	%f274, [_ZZN3cub18CUB_300001_SM_10006detail6reduce28DeviceReduceSingleTileKernelINS2_10policy_hubIfyN4cuda3std3__410multipliesIfEEE10Policy1000EN6thrust24THRUST_300001_SM_1000_NS20permutation_iteratorINSD_6detail15normal_iteratorINSD_10device_ptrIfEEEENSD_18transform_iteratorIN13strided_rangeISJ_E14stride_functorENSD_17counting_iteratorIlNSD_11use_defaultESP_SP_EESP_SP_EEEEPfyS9_ffNS7_10__identityEEEvT0_T1_T2_T3_T4_T6_E12temp_storage+32];
	mul.f32 	%f275, %f274, %f273;
	selp.f32 	%f276, %f275, %f273, %p48;
	setp.gt.u64 	%p49, %rd18, 224;
	ld.shared.f32 	%f277, [_ZZN3cub18CUB_300001_SM_10006detail6reduce28DeviceReduceSingleTileKernelINS2_10policy_hubIfyN4cuda3std3__410multipliesIfEEE10Policy1000EN6thrust24THRUST_300001_SM_1000_NS20permutation_iteratorINSD_6detail15normal_iteratorINSD_10device_ptrIfEEEENSD_18transform_iteratorIN13strided_rangeISJ_E14stride_functorENSD_17counting_iteratorIlNSD_11use_defaultESP_SP_EESP_SP_EEEEPfyS9_ffNS7_10__identityEEEvT0_T1_T2_T3_T4_T6_E12temp_storage+36];
	mul.f32 	%f278, %f277, %f276;
	selp.f32 	%f327, %f278, %f276, %p49;
	bra.uni 	$L__BB4_50;
$L__BB4_29:
	mov.u32 	%r26, %tid.x;
	cvt.u64.u32 	%rd21, %r26;
	add.s64 	%rd5, %rd15, %rd21;
	mul.lo.s64 	%rd22, %rd5, %rd16;
	shl.b64 	%rd23, %rd22, 2;
	add.s64 	%rd24, %rd4, %rd23;
	ld.global.f32 	%f43, [%rd24];
	add.s64 	%rd25, %rd5, 256;
	mul.lo.s64 	%rd26, %rd25, %rd16;
	shl.b64 	%rd27, %rd26, 2;
	add.s64 	%rd28, %rd4, %rd27;
	ld.global.f32 	%f44, [%rd28];
	add.s64 	%rd29, %rd5, 512;
	mul.lo.s64 	%rd30, %rd29, %rd16;
	shl.b64 	%rd31, %rd30, 2;
	add.s64 	%rd32, %rd4, %rd31;
	ld.global.f32 	%f45, [%rd32];
	add.s64 	%rd33, %rd5, 768;
	mul.lo.s64 	%rd34, %rd33, %rd16;
	shl.b64 	%rd35, %rd34, 2;
	add.s64 	%rd36, %rd4, %rd35;
	ld.global.f32 	%f46, [%rd36];
	add.s64 	%rd37, %rd5, 1024;
	mul.lo.s64 	%rd38, %rd37, %rd16;
	shl.b64 	%rd39, %rd38, 2;
	add.s64 	%rd40, %rd4, %rd39;
	ld.global.f32 	%f47, [%rd40];
	add.s64 	%rd41, %rd5, 1280;
	mul.lo.s64 	%rd42, %rd41, %rd16;
	shl.b64 	%rd43, %rd42, 2;
	add.s64 	%rd44, %rd4, %rd43;
	ld.global.f32 	%f48, [%rd44];
	add.s64 	%rd45, %rd5, 1536;
	mul.lo.s64 	%rd46, %rd45, %rd16;
	shl.b64 	%rd47, %rd46, 2;
	add.s64 	%rd48, %rd4, %rd47;
	ld.global.f32 	%f49, [%rd48];
	add.s64 	%rd49, %rd5, 1792;
	mul.lo.s64 	%rd50, %rd49, %rd16;
	shl.b64 	%rd51, %rd50, 2;
	add.s64 	%rd52, %rd4, %rd51;
	ld.global.f32 	%f50, [%rd52];
	add.s64 	%rd53, %rd5, 2048;
	mul.lo.s64 	%rd54, %rd53, %rd16;
	shl.b64 	%rd55, %rd54, 2;
	add.s64 	%rd56, %rd4, %rd55;
	ld.global.f32 	%f51, [%rd56];
	add.s64 	%rd57, %rd5, 2304;
	mul.lo.s64 	%rd58, %rd57, %rd16;
	shl.b64 	%rd59, %rd58, 2;
	add.s64 	%rd60, %rd4, %rd59;
	ld.global.f32 	%f52, [%rd60];
	add.s64 	%rd61, %rd5, 2560;
	mul.lo.s64 	%rd62, %rd61, %rd16;
	shl.b64 	%rd63, %rd62, 2;
	add.s64 	%rd64, %rd4, %rd63;
	ld.global.f32 	%f53, [%rd64];
	add.s64 	%rd65, %rd5, 2816;
	mul.lo.s64 	%rd66, %rd65, %rd16;
	shl.b64 	%rd67, %rd66, 2;
	add.s64 	%rd68, %rd4, %rd67;
	ld.global.f32 	%f54, [%rd68];
	add.s64 	%rd69, %rd5, 3072;
	mul.lo.s64 	%rd70, %rd69, %rd16;
	shl.b64 	%rd71, %rd70, 2;
	add.s64 	%rd72, %rd4, %rd71;
	ld.global.f32 	%f55, [%rd72];
	add.s64 	%rd73, %rd5, 3328;
	mul.lo.s64 	%rd74, %rd73, %rd16;
	shl.b64 	%rd75, %rd74, 2;
	add.s64 	%rd76, %rd4, %rd75;
	ld.global.f32 	%f56, [%rd76];
	add.s64 	%rd77, %rd5, 3584;
	mul.lo.s64 	%rd78, %rd77, %rd16;
	shl.b64 	%rd79, %rd78, 2;
	add.s64 	%rd80, %rd4, %rd79;
	ld.global.f32 	%f57, [%rd80];
	add.s64 	%rd81, %rd5, 3840;
	mul.lo.s64 	%rd82, %rd81, %rd16;
	shl.b64 	%rd83, %rd82, 2;
	add.s64 	%rd84, %rd4, %rd83;
	ld.global.f32 	%f58, [%rd84];
	mul.f32 	%f59, %f43, %f44;
	mul.f32 	%f60, %f45, %f46;
	mul.f32 	%f61, %f47, %f48;
	mul.f32 	%f62, %f49, %f50;
	mul.f32 	%f63, %f51, %f52;
	mul.f32 	%f64, %f53, %f54;
	mul.f32 	%f65, %f55, %f56;
	mul.f32 	%f66, %f57, %f58;
	mul.f32 	%f67, %f59, %f60;
	mul.f32 	%f68, %f61, %f62;
	mul.f32 	%f69, %f63, %f64;
	mul.f32 	%f70, %f65, %f66;
	mul.f32 	%f71, %f67, %f68;
	mul.f32 	%f72, %f69, %f70;
	mul.f32 	%f326, %f71, %f72;
	add.s64 	%rd6, %rd18, -4096;
	setp.lt.u64 	%p3, %rd6, 4096;
	mov.b64 	%rd427, 4096;
	@%p3 bra 	$L__BB4_33;
	mov.b64 	%rd427, 4096;
$L__BB4_31:
	add.s64 	%rd86, %rd5, %rd427;
	mul.lo.s64 	%rd87, %rd86, %rd16;
	shl.b64 	%rd88, %rd87, 2;
	add.s64 	%rd89, %rd4, %rd88;
	ld.global.f32 	%f73, [%rd89];
	add.s64 	%rd90, %rd86, 256;
	mul.lo.s64 	%rd91, %rd90, %rd16;
	shl.b64 	%rd92, %rd91, 2;
	add.s64 	%rd93, %rd4, %rd92;
	ld.global.f32 	%f74, [%rd93];
	add.s64 	%rd94, %rd86, 512;
	mul.lo.s64 	%rd95, %rd94, %rd16;
	shl.b64 	%rd96, %rd95, 2;
	add.s64 	%rd97, %rd4, %rd96;
	ld.global.f32 	%f75, [%rd97];
	add.s64 	%rd98, %rd86, 768;
	mul.lo.s64 	%rd99, %rd98, %rd16;
	shl.b64 	%rd100, %rd99, 2;
	add.s64 	%rd101, %rd4, %rd100;
	ld.global.f32 	%f76, [%rd101];
	add.s64 	%rd102, %rd86, 1024;
	mul.lo.s64 	%rd103, %rd102, %rd16;
	shl.b64 	%rd104, %rd103, 2;
	add.s64 	%rd105, %rd4, %rd104;
	ld.global.f32 	%f77, [%rd105];
	add.s64 	%rd106, %rd86, 1280;
	mul.lo.s64 	%rd107, %rd106, %rd16;
	shl.b64 	%rd108, %rd107, 2;
	add.s64 	%rd109, %rd4, %rd108;
	ld.global.f32 	%f78, [%rd109];
	add.s64 	%rd110, %rd86, 1536;
	mul.lo.s64 	%rd111, %rd110, %rd16;
	shl.b64 	%rd112, %rd111, 2;
	add.s64 	%rd113, %rd4, %rd112;
	ld.global.f32 	%f79, [%rd113];
	add.s64 	%rd114, %rd86, 1792;
	mul.lo.s64 	%rd115, %rd114, %rd16;
	shl.b64 	%rd116, %rd115, 2;
	add.s64 	%rd117, %rd4, %rd116;
	ld.global.f32 	%f80, [%rd117];
	add.s64 	%rd118, %rd86, 2048;
	mul.lo.s64 	%rd119, %rd118, %rd16;
	shl.b64 	%rd120, %rd119, 2;
	add.s64 	%rd121, %rd4, %rd120;
	ld.global.f32 	%f81, [%rd121];
	add.s64 	%rd122, %rd86, 2304;
	mul.lo.s64 	%rd123, %rd122, %rd16;
	shl.b64 	%rd124, %rd123, 2;
	add.s64 	%rd125, %rd4, %rd124;
	ld.global.f32 	%f82, [%rd125];
	add.s64 	%rd126, %rd86, 2560;
	mul.lo.s64 	%rd127, %rd126, %rd16;
	shl.b64 	%rd128, %rd127, 2;
	add.s64 	%rd129, %rd4, %rd128;
	ld.global.f32 	%f83, [%rd129];
	add.s64 	%rd130, %rd86, 2816;
	mul.lo.s64 	%rd131, %rd130, %rd16;
	shl.b64 	%rd132, %rd131, 2;
	add.s64 	%rd133, %rd4, %rd132;
	ld.global.f32 	%f84, [%rd133];
	add.s64 	%rd134, %rd86, 3072;
	mul.lo.s64 	%rd135, %rd134, %rd16;
	shl.b64 	%rd136, %rd135, 2;
	add.s64 	%rd137, %rd4, %rd136;
	ld.global.f32 	%f85, [%rd137];
	add.s64 	%rd138, %rd86, 3328;
	mul.lo.s64 	%rd139, %rd138, %rd16;
	shl.b64 	%rd140, %rd139, 2;
	add.s64 	%rd141, %rd4, %rd140;
	ld.global.f32 	%f86, [%rd141];
	add.s64 	%rd142, %rd86, 3584;
	mul.lo.s64 	%rd143, %rd142, %rd16;
	shl.b64 	%rd144, %rd143, 2;
	add.s64 	%rd145, %rd4, %rd144;
	ld.global.f32 	%f87, [%rd145];
	add.s64 	%rd146, %rd86, 3840;
	mul.lo.s64 	%rd147, %rd146, %rd16;
	shl.b64 	%rd148, %rd147, 2;
	add.s64 	%rd149, %rd4, %rd148;
	ld.global.f32 	%f88, [%rd149];
	mul.f32 	%f89, %f326, %f73;
	mul.f32 	%f90, %f74, %f75;
	mul.f32 	%f91, %f76, %f77;
	mul.f32 	%f92, %f78, %f79;
	mul.f32 	%f93, %f80, %f81;
	mul.f32 	%f94, %f82, %f83;
	mul.f32 	%f95, %f84, %f85;
	mul.f32 	%f96, %f86, %f87;
	mul.f32 	%f97, %f89, %f90;
	mul.f32 	%f98, %f91, %f92;
	mul.f32 	%f99, %f93, %f94;
	mul.f32 	%f100, %f95, %f96;
	mul.f32 	%f101, %f97, %f98;
	mul.f32 	%f102, %f99, %f100;
	mul.f32 	%f103, %f101, %f102;
	mul.f32 	%f326, %f103, %f88;
	sub.s64 	%rd150, %rd18, %rd427;
	setp.lt.u64 	%p4, %rd150, 4096;
	@%p4 bra 	$L__BB4_46;
	add.s64 	%rd427, %rd427, 4096;
	setp.le.u64 	%p5, %rd427, %rd6;
	@%p5 bra 	$L__BB4_31;
$L__BB4_33:
	setp.le.u64 	%p6, %rd18, %rd427;
	cvt.u32.u64 	%r44, %rd427;
	cvt.u32.u64 	%r45, %rd18;
	sub.s32 	%r46, %r45, %r44;
	setp.ge.s32 	%p7, %r26, %r46;
	or.pred  	%p8, %p6, %p7;
	@%p8 bra 	$L__BB4_46;
	add.s64 	%rd10, %rd427, %rd15;
	not.b32 	%r49, %r26;
	add.s32 	%r50, %r49, %r45;
	sub.s32 	%r52, %r50, %r44;
	shr.u32 	%r53, %r52, 8;
	add.s32 	%r27, %r53, 1;
	and.b32  	%r28, %r27, 15;
	setp.lt.u32 	%p9, %r52, 3840;
	mov.u32 	%r200, %r26;
	@%p9 bra 	$L__BB4_37;
	and.b32  	%r54, %r27, 33554416;
	neg.s32 	%r198, %r54;
	mov.u32 	%r200, %r26;
$L__BB4_36:
	.pragma "nounroll";
	cvt.u64.u32 	%rd151, %r200;
	add.s64 	%rd152, %rd10, %rd151;
	mul.lo.s64 	%rd153, %rd152, %rd16;
	shl.b64 	%rd154, %rd153, 2;
	add.s64 	%rd155, %rd4, %rd154;
	ld.global.f32 	%f105, [%rd155];
	mul.f32 	%f106, %f326, %f105;
	add.s64 	%rd156, %rd152, 256;
	mul.lo.s64 	%rd157, %rd156, %rd16;
	shl.b64 	%rd158, %rd157, 2;
	add.s64 	%rd159, %rd4, %rd158;
	ld.global.f32 	%f107, [%rd159];
	mul.f32 	%f108, %f106, %f107;
	add.s64 	%rd160, %rd152, 512;
	mul.lo.s64 	%rd161, %rd160, %rd16;
	shl.b64 	%rd162, %rd161, 2;
	add.s64 	%rd163, %rd4, %rd162;
	ld.global.f32 	%f109, [%rd163];
	mul.f32 	%f110, %f108, %f109;
	add.s64 	%rd164, %rd152, 768;
	mul.lo.s64 	%rd165, %rd164, %rd16;
	shl.b64 	%rd166, %rd165, 2;
	add.s64 	%rd167, %rd4, %rd166;
	ld.global.f32 	%f111, [%rd167];
	mul.f32 	%f112, %f110, %f111;
	add.s64 	%rd168, %rd152, 1024;
	mul.lo.s64 	%rd169, %rd168, %rd16;
	shl.b64 	%rd170, %rd169, 2;
	add.s64 	%rd171, %rd4, %rd170;
	ld.global.f32 	%f113, [%rd171];
	mul.f32 	%f114, %f112, %f113;
	add.s64 	%rd172, %rd152, 1280;
	mul.lo.s64 	%rd173, %rd172, %rd16;
	shl.b64 	%rd174, %rd173, 2;
	add.s64 	%rd175, %rd4, %rd174;
	ld.global.f32 	%f115, [%rd175];
	mul.f32 	%f116, %f114, %f115;
	add.s64 	%rd176, %rd152, 1536;
	mul.lo.s64 	%rd177, %rd176, %rd16;
	shl.b64 	%rd178, %rd177, 2;
	add.s64 	%rd179, %rd4, %rd178;
	ld.global.f32 	%f117, [%rd179];
	mul.f32 	%f118, %f116, %f117;
	add.s64 	%rd180, %rd152, 1792;
	mul.lo.s64 	%rd181, %rd180, %rd16;
	shl.b64 	%rd182, %rd181, 2;
	add.s64 	%rd183, %rd4, %rd182;
	ld.global.f32 	%f119, [%rd183];
	mul.f32 	%f120, %f118, %f119;
	add.s64 	%rd184, %rd152, 2048;
	mul.lo.s64 	%rd185, %rd184, %rd16;
	shl.b64 	%rd186, %rd185, 2;
	add.s64 	%rd187, %rd4, %rd186;
	ld.global.f32 	%f121, [%rd187];
	mul.f32 	%f122, %f120, %f121;
	add.s64 	%rd188, %rd152, 2304;
	mul.lo.s64 	%rd189, %rd188, %rd16;
	shl.b64 	%rd190, %rd189, 2;
	add.s64 	%rd191, %rd4, %rd190;
	ld.global.f32 	%f123, [%rd191];
	mul.f32 	%f124, %f122, %f123;
	add.s64 	%rd192, %rd152, 2560;
	mul.lo.s64 	%rd193, %rd192, %rd16;
	shl.b64 	%rd194, %rd193, 2;
	add.s64 	%rd195, %rd4, %rd194;
	ld.global.f32 	%f125, [%rd195];
	mul.f32 	%f126, %f124, %f125;
	add.s64 	%rd196, %rd152, 2816;
	mul.lo.s64 	%rd197, %rd196, %rd16;
	shl.b64 	%rd198, %rd197, 2;
	add.s64 	%rd199, %rd4, %rd198;
	ld.global.f32 	%f127, [%rd199];
	mul.f32 	%f128, %f126, %f127;
	add.s64 	%rd200, %rd152, 3072;
	mul.lo.s64 	%rd201, %rd200, %rd16;
	shl.b64 	%rd202, %rd201, 2;
	add.s64 	%rd203, %rd4, %rd202;
	ld.global.f32 	%f129, [%rd203];
	mul.f32 	%f130, %f128, %f129;
	add.s64 	%rd204, %rd152, 3328;
	mul.lo.s64 	%rd205, %rd204, %rd16;
	shl.b64 	%rd206, %rd205, 2;
	add.s64 	%rd207, %rd4, %rd206;
	ld.global.f32 	%f131, [%rd207];
	mul.f32 	%f132, %f130, %f131;
	add.s64 	%rd208, %rd152, 3584;
	mul.lo.s64 	%rd209, %rd208, %rd16;
	shl.b64 	%rd210, %rd209, 2;
	add.s64 	%rd211, %rd4, %rd210;
	ld.global.f32 	%f133, [%rd211];
	mul.f32 	%f134, %f132, %f133;
	add.s64 	%rd212, %rd152, 3840;
	mul.lo.s64 	%rd213, %rd212, %rd16;
	shl.b64 	%rd214, %rd213, 2;
	add.s64 	%rd215, %rd4, %rd214;
	ld.global.f32 	%f135, [%rd215];
	mul.f32 	%f326, %f134, %f135;
	add.s32 	%r200, %r200, 4096;
	add.s32 	%r198, %r198, 16;
	setp.ne.s32 	%p10, %r198, 0;
	@%p10 bra 	$L__BB4_36;
$L__BB4_37:
	setp.eq.s32 	%p11, %r28, 0;
	@%p11 bra 	$L__BB4_46;
	and.b32  	%r35, %r27, 7;
	setp.lt.u32 	%p12, %r28, 8;
	@%p12 bra 	$L__BB4_40;
	cvt.u64.u32 	%rd216, %r200;
	add.s64 	%rd217, %rd10, %rd216;
	mul.lo.s64 	%rd218, %rd217, %rd16;
	shl.b64 	%rd219, %rd218, 2;
	add.s64 	%rd220, %rd4, %rd219;
	ld.global.f32 	%f137, [%rd220];
	mul.f32 	%f138, %f326, %f137;
	add.s32 	%r55, %r200, 256;
	cvt.u64.u32 	%rd221, %r55;
	add.s64 	%rd222, %rd10, %rd221;
	mul.lo.s64 	%rd223, %rd222, %rd16;
	shl.b64 	%rd224, %rd223, 2;
	add.s64 	%rd225, %rd4, %rd224;
	ld.global.f32 	%f139, [%rd225];
	mul.f32 	%f140, %f138, %f139;
	add.s32 	%r56, %r200, 512;
	cvt.u64.u32 	%rd226, %r56;
	add.s64 	%rd227, %rd10, %rd226;
	mul.lo.s64 	%rd228, %rd227, %rd16;
	shl.b64 	%rd229, %rd228, 2;
	add.s64 	%rd230, %rd4, %rd229;
	ld.global.f32 	%f141, [%rd230];
	mul.f32 	%f142, %f140, %f141;
	add.s32 	%r57, %r200, 768;
	cvt.u64.u32 	%rd231, %r57;
	add.s64 	%rd232, %rd10, %rd231;
	mul.lo.s64 	%rd233, %rd232, %rd16;
	shl.b64 	%rd234, %rd233, 2;
	add.s64 	%rd235, %rd4, %rd234;
	ld.global.f32 	%f143, [%rd235];
	mul.f32 	%f144, %f142, %f143;
	add.s32 	%r58, %r200, 1024;
	cvt.u64.u32 	%rd236, %r58;
	add.s64 	%rd237, %rd10, %rd236;
	mul.lo.s64 	%rd238, %rd237, %rd16;
	shl.b64 	%rd239, %rd238, 2;
	add.s64 	%rd240, %rd4, %rd239;
	ld.global.f32 	%f145, [%rd240];
	mul.f32 	%f146, %f144, %f145;
	add.s32 	%r59, %r200, 1280;
	cvt.u64.u32 	%rd241, %r59;
	add.s64 	%rd242, %rd10, %rd241;
	mul.lo.s64 	%rd243, %rd242, %rd16;
	shl.b64 	%rd244, %rd243, 2;
	add.s64 	%rd245, %rd4, %rd244;
	ld.global.f32 	%f147, [%rd245];
	mul.f32 	%f148, %f146, %f147;
	add.s32 	%r60, %r200, 1536;
	cvt.u64.u32 	%rd246, %r60;
	add.s64 	%rd247, %rd10, %rd246;
	mul.lo.s64 	%rd248, %rd247, %rd16;
	shl.b64 	%rd249, %rd248, 2;
	add.s64 	%rd250, %rd4, %rd249;
	ld.global.f32 	%f149, [%rd250];
	mul.f32 	%f150, %f148, %f149;
	add.s32 	%r61, %r200, 1792;
	cvt.u64.u32 	%rd251, %r61;
	add.s64 	%rd252, %rd10, %rd251;
	mul.lo.s64 	%rd253, %rd252, %rd16;
	shl.b64 	%rd254, %rd253, 2;
	add.s64 	%rd255, %rd4, %rd254;
	ld.global.f32 	%f151, [%rd255];
	mul.f32 	%f326, %f150, %f151;
	add.s32 	%r200, %r200, 2048;
$L__BB4_40:
	setp.eq.s32 	%p13, %r35, 0;
	@%p13 bra 	$L__BB4_46;
	and.b32  	%r38, %r27, 3;
	setp.lt.u32 	%p14, %r35, 4;
	@%p14 bra 	$L__BB4_43;
	cvt.u64.u32 	%rd256, %r200;
	add.s64 	%rd257, %rd10, %rd256;
	mul.lo.s64 	%rd258, %rd257, %rd16;
	shl.b64 	%rd259, %rd258, 2;
	add.s64 	%rd260, %rd4, %rd259;
	ld.global.f32 	%f153, [%rd260];
	mul.f32 	%f154, %f326, %f153;
	add.s32 	%r62, %r200, 256;
	cvt.u64.u32 	%rd261, %r62;
	add.s64 	%rd262, %rd10, %rd261;
	mul.lo.s64 	%rd263, %rd262, %rd16;
	shl.b64 	%rd264, %rd263, 2;
	add.s64 	%rd265, %rd4, %rd264;
	ld.global.f32 	%f155, [%rd265];
	mul.f32 	%f156, %f154, %f155;
	add.s32 	%r63, %r200, 512;
	cvt.u64.u32 	%rd266, %r63;
	add.s64 	%rd267, %rd10, %rd266;
	mul.lo.s64 	%rd268, %rd267, %rd16;
	shl.b64 	%rd269, %rd268, 2;
	add.s64 	%rd270, %rd4, %rd269;
	ld.global.f32 	%f157, [%rd270];
	mul.f32 	%f158, %f156, %f157;
	add.s32 	%r64, %r200, 768;
	cvt.u64.u32 	%rd271, %r64;
	add.s64 	%rd272, %rd10, %rd271;
	mul.lo.s64 	%rd273, %rd272, %rd16;
	shl.b64 	%rd274, %rd273, 2;
	add.s64 	%rd275, %rd4, %rd274;
	ld.global.f32 	%f159, [%rd275];
	mul.f32 	%f326, %f158, %f159;
	add.s32 	%r200, %r200, 1024;
$L__BB4_43:
	setp.eq.s32 	%p15, %r38, 0;
	@%p15 bra 	$L__BB4_46;
	cvt.u64.u32 	%rd276, %r200;
	add.s64 	%rd277, %rd10, %rd276;
	mul.lo.s64 	%rd278, %rd16, %rd277;
	shl.b64 	%rd279, %rd278, 2;
	add.s64 	%rd428, %rd4, %rd279;
	shl.b64 	%rd12, %rd16, 10;
	neg.s32 	%r203, %r38;
$L__BB4_45:
	.pragma "nounroll";
	ld.global.f32 	%f160, [%rd428];
	mul.f32 	%f326, %f326, %f160;
	add.s64 	%rd428, %rd428, %rd12;
	add.s32 	%r203, %r203, 1;
	setp.ne.s32 	%p16, %r203, 0;
	@%p16 bra 	$L__BB4_45;
$L__BB4_46:
	// begin inline asm
	mov.u32 %r65, %laneid;
	// end inline asm
	mov.b32 	%r67, %f326;
	mov.b32 	%r68, 1;
	mov.b32 	%r89, 31;
	mov.b32 	%r90, -1;
	// begin inline asm
	shfl.sync.down.b32 %r66, %r67, %r68, %r89, %r90;
	// end inline asm
	setp.gt.s32 	%p17, %r65, 30;
	mov.b32 	%f161, %r66;
	mul.f32 	%f162, %f326, %f161;
	selp.f32 	%f163, %f326, %f162, %p17;
	mov.b32 	%r72, %f163;
	mov.b32 	%r73, 2;
	// begin inline asm
	shfl.sync.down.b32 %r71, %r72, %r73, %r89, %r90;
	// end inline asm
	setp.gt.s32 	%p18, %r65, 29;
	mov.b32 	%f164, %r71;
	mul.f32 	%f165, %f163, %f164;
	selp.f32 	%f166, %f163, %f165, %p18;
	mov.b32 	%r77, %f166;
	mov.b32 	%r78, 4;
	// begin inline asm
	shfl.sync.down.b32 %r76, %r77, %r78, %r89, %r90;
	// end inline asm
	setp.gt.s32 	%p19, %r65, 27;
	mov.b32 	%f167, %r76;
	mul.f32 	%f168, %f166, %f167;
	selp.f32 	%f169, %f166, %f168, %p19;
	mov.b32 	%r82, %f169;
	mov.b32 	%r83, 8;
	// begin inline asm
	shfl.sync.down.b32 %r81, %r82, %r83, %r89, %r90;
	// end inline asm
	setp.gt.s32 	%p20, %r65, 23;
	mov.b32 	%f170, %r81;
	mul.f32 	%f171, %f169, %f170;
	selp.f32 	%f172, %f169, %f171, %p20;
	mov.b32 	%r87, %f172;
	mov.b32 	%r88, 16;
	// begin inline asm
	shfl.sync.down.b32 %r86, %r87, %r88, %r89, %r90;
	// end inline asm
	setp.gt.s32 	%p21, %r65, 15;
	mov.b32 	%f173, %r86;
	mul.f32 	%f38, %f172, %f173;
	selp.f32 	%f327, %f172, %f38, %p21;
	setp.ne.s32 	%p22, %r65, 0;
	@%p22 bra 	$L__BB4_48;
	shr.u32 	%r91, %r26, 3;
	and.b32  	%r92, %r91, 124;
	mov.u32 	%r93, _ZZN3cub18CUB_300001_SM_10006detail6reduce28DeviceReduceSingleTileKernelINS2_10policy_hubIfyN4cuda3std3__410multipliesIfEEE10Policy1000EN6thrust24THRUST_300001_SM_1000_NS20permutation_iteratorINSD_6detail15normal_iteratorINSD_10device_ptrIfEEEENSD_18transform_iteratorIN13strided_rangeISJ_E14stride_functorENSD_17counting_iteratorIlNSD_11use_defaultESP_SP_EESP_SP_EEEEPfyS9_ffNS7_10__identityEEEvT0_T1_T2_T3_T4_T6_E12temp_storage;
	add.s32 	%r94, %r93, %r92;
	st.shared.f32 	[%r94+8], %f38;
$L__BB4_48:
	bar.sync 	0;
	setp.ne.s32 	%p23, %r26, 0;
	@%p23 bra 	$L__BB4_50;
	ld.shared.f32 	%f174, [_ZZN3cub18CUB_300001_SM_10006detail6reduce28DeviceReduceSingleTileKernelINS2_10policy_hubIfyN4cuda3std3__410multipliesIfEEE10Policy1000EN6thrust24THRUST_300001_SM_1000_NS20permutation_iteratorINSD_6detail15normal_iteratorINSD_10device_ptrIfEEEENSD_18transform_iteratorIN13strided_rangeISJ_E14stride_functorENSD_17counting_iteratorIlNSD_11use_defaultESP_SP_EESP_SP_EEEEPfyS9_ffNS7_10__identityEEEvT0_T1_T2_T3_T4_T6_E12temp_storage+12];
	mul.f32 	%f175, %f327, %f174;
	ld.shared.f32 	%f176, [_ZZN3cub18CUB_300001_SM_10006detail6reduce28DeviceReduceSingleTileKernelINS2_10policy_hubIfyN4cuda3std3__410multipliesIfEEE10Policy1000EN6thrust24THRUST_300001_SM_1000_NS20permutation_iteratorINSD_6detail15normal_iteratorINSD_10device_ptrIfEEEENSD_18transform_iteratorIN13strided_rangeISJ_E14stride_functorENSD_17counting_iteratorIlNSD_11use_defaultESP_SP_EESP_SP_EEEEPfyS9_ffNS7_10__identityEEEvT0_T1_T2_T3_T4_T6_E12temp_storage+16];
	mul.f32 	%f177, %f175, %f176;
	ld.shared.f32 	%f178, [_ZZN3cub18CUB_300001_SM_10006detail6reduce28DeviceReduceSingleTileKernelINS2_10policy_hubIfyN4cuda3std3__410multipliesIfEEE10Policy1000EN6thrust24THRUST_300001_SM_1000_NS20permutation_iteratorINSD_6detail15normal_iteratorINSD_10device_ptrIfEEEENSD_18transform_iteratorIN13strided_rangeISJ_E14stride_functorENSD_17counting_iteratorIlNSD_11use_defaultESP_SP_EESP_SP_EEEEPfyS9_ffNS7_10__identityEEEvT0_T1_T2_T3_T4_T6_E12temp_storage+20];
	mul.f32 	%f179, %f177, %f178;
	ld.shared.f32 	%f180, [_ZZN3cub18CUB_300001_SM_10006detail6reduce28DeviceReduceSingleTileKernelINS2_10policy_hubIfyN4cuda3std3__410multipliesIfEEE10Policy1000EN6thrust24THRUST_300001_SM_1000_NS20permutation_iteratorINSD_6detail15normal_iteratorINSD_10device_ptrIfEEEENSD_18transform_iteratorIN13strided_rangeISJ_E14stride_functorENSD_17counting_iteratorIlNSD_11use_defaultESP_SP_EESP_SP_EEEEPfyS9_ffNS7_10__identityEEEvT0_T1_T2_T3_T4_T6_E12temp_storage+24];
	mul.f32 	%f181, %f179, %f180;
	ld.shared.f32 	%f182, [_ZZN3cub18CUB_300001_SM_10006detail6reduce28DeviceReduceSingleTileKernelINS2_10policy_hubIfyN4cuda3std3__410multipliesIfEEE10Policy1000EN6thrust24THRUST_300001_SM_1000_NS20permutation_iteratorINSD_6detail15normal_iteratorINSD_10device_ptrIfEEEENSD_18transform_iteratorIN13strided_rangeISJ_E14stride_functorENSD_17counting_iteratorIlNSD_11use_defaultESP_SP_EESP_SP_EEEEPfyS9_ffNS7_10__identityEEEvT0_T1_T2_T3_T4_T6_E12temp_storage+28];
	mul.f32 	%f183, %f181, %f182;
	ld.shared.f32 	%f184, [_ZZN3cub18CUB_300001_SM_10006detail6reduce28DeviceReduceSingleTileKernelINS2_10policy_hubIfyN4cuda3std3__410multipliesIfEEE10Policy1000EN6thrust24THRUST_300001_SM_1000_NS20permutation_iteratorINSD_6detail15normal_iteratorINSD_10device_ptrIfEEEENSD_18transform_iteratorIN13strided_rangeISJ_E14stride_functorENSD_17counting_iteratorIlNSD_11use_defaultESP_SP_EESP_SP_EEEEPfyS9_ffNS7_10__identityEEEvT0_T1_T2_T3_T4_T6_E12temp_storage+32];
	mul.f32 	%f185, %f183, %f184;
	ld.shared.f32 	%f186, [_ZZN3cub18CUB_300001_SM_10006detail6reduce28DeviceReduceSingleTileKernelINS2_10policy_hubIfyN4cuda3std3__410multipliesIfEEE10Policy1000EN6thrust24THRUST_300001_SM_1000_NS20permutation_iteratorINSD_6detail15normal_iteratorINSD_10device_ptrIfEEEENSD_18transform_iteratorIN13strided_rangeISJ_E14stride_functorENSD_17counting_iteratorIlNSD_11use_defaultESP_SP_EESP_SP_EEEEPfyS9_ffNS7_10__identityEEEvT0_T1_T2_T3_T4_T6_E12temp_storage+36];
	mul.f32 	%f327, %f185, %f186;
$L__BB4_50:
	mov.u32 	%r188, %tid.x;
	setp.ne.s32 	%p57, %r188, 0;
	@%p57 bra 	$L__BB4_52;
	mul.f32 	%f305, %f42, %f327;
	st.global.f32 	[%rd1], %f305;
$L__BB4_52:
	ret;

}
	// .globl	_ZN3cub18CUB_300001_SM_10006detail6reduce18DeviceReduceKernelINS2_10policy_hubIfyN4cuda3std3__410multipliesIfEEE10Policy1000EN6thrust24THRUST_300001_SM_1000_NS20permutation_iteratorINSD_6detail15normal_iteratorINSD_10device_ptrIfEEEENSD_18transform_iteratorIN13strided_rangeISJ_E14stride_functorENSD_17counting_iteratorIlNSD_11use_defaultESP_SP_EESP_SP_EEEEyS9_fNS7_10__identityEEEvT0_PT3_T1_NS0_13GridEvenShareISX_EET2_T4_
.visible .entry _ZN3cub18CUB_300001_SM_10006detail6reduce18DeviceReduceKernelINS2_10policy_hubIfyN4cuda3std3__410multipliesIfEEE10Policy1000EN6thrust24THRUST_300001_SM_1000_NS20permutation_iteratorINSD_6detail15normal_iteratorINSD_10device_ptrIfEEEENSD_18transform_iteratorIN13strided_rangeISJ_E14stride_functorENSD_17counting_iteratorIlNSD_11use_defaultESP_SP_EESP_SP_EEEEyS9_fNS7_10__identityEEEvT0_PT3_T1_NS0_13GridEvenShareISX_EET2_T4_(
	.param .align 8 .b8 _ZN3cub18CUB_300001_SM_10006detail6reduce18DeviceReduceKernelINS2_10policy_hubIfyN4cuda3std3__410multipliesIfEEE10Policy1000EN6thrust24THRUST_300001_SM_1000_NS20permutation_iteratorINSD_6detail15normal_iteratorINSD_10device_ptrIfEEEENSD_18transform_iteratorIN13strided_rangeISJ_E14stride_functorENSD_17counting_iteratorIlNSD_11use_defaultESP_SP_EESP_SP_EEEEyS9_fNS7_10__identityEEEvT0_PT3_T1_NS0_13GridEvenShareISX_EET2_T4__param_0[24],
	.param .u64 .ptr .align 1 _ZN3cub18CUB_300001_SM_10006detail6reduce18DeviceReduceKernelINS2_10policy_hubIfyN4cuda3std3__410multipliesIfEEE10Policy1000EN6thrust24THRUST_300001_SM_1000_NS20permutation_iteratorINSD_6detail15normal_iteratorINSD_10device_ptrIfEEEENSD_18transform_iteratorIN13strided_rangeISJ_E14stride_functorENSD_17counting_iteratorIlNSD_11use_defaultESP_SP_EESP_SP_EEEEyS9_fNS7_10__identityEEEvT0_PT3_T1_NS0_13GridEvenShareISX_EET2_T4__param_1,
	.param .u64 _ZN3cub18CUB_300001_SM_10006detail6reduce18DeviceReduceKernelINS2_10policy_hubIfyN4cuda3std3__410multipliesIfEEE10Policy1000EN6thrust24THRUST_300001_SM_1000_NS20permutation_iteratorINSD_6detail15normal_iteratorINSD_10device_ptrIfEEEENSD_18transform_iteratorIN13strided_rangeISJ_E14stride_functorENSD_17counting_iteratorIlNSD_11use_defaultESP_SP_EESP_SP_EEEEyS9_fNS7_10__identityEEEvT0_PT3_T1_NS0_13GridEvenShareISX_EET2_T4__param_2,
	.param .align 8 .b8 _ZN3cub18CUB_300001_SM_10006detail6reduce18DeviceReduceKernelINS2_10policy_hubIfyN4cuda3std3__410multipliesIfEEE10Policy1000EN6thrust24THRUST_300001_SM_1000_NS20permutation_iteratorINSD_6detail15normal_iteratorINSD_10device_ptrIfEEEENSD_18transform_iteratorIN13strided_rangeISJ_E14stride_functorENSD_17counting_iteratorIlNSD_11use_defaultESP_SP_EESP_SP_EEEEyS9_fNS7_10__identityEEEvT0_PT3_T1_NS0_13GridEvenShareISX_EET2_T4__param_3[72],
	.param .align 1 .b8 _ZN3cub18CUB_300001_SM_10006detail6reduce18DeviceReduceKernelINS2_10policy_hubIfyN4cuda3std3__410multipliesIfEEE10Policy1000EN6thrust24THRUST_300001_SM_1000_NS20permutation_iteratorINSD_6detail15normal_iteratorINSD_10device_ptrIfEEEENSD_18transform_iteratorIN13strided_rangeISJ_E14stride_functorENSD_17counting_iteratorIlNSD_11use_defaultESP_SP_EESP_SP_EEEEyS9_fNS7_10__identityEEEvT0_PT3_T1_NS0_13GridEvenShareISX_EET2_T4__param_4[1],
	.param .align 1 .b8 _ZN3cub18CUB_300001_SM_10006detail6reduce18DeviceReduceKernelINS2_10policy_hubIfyN4cuda3std3__410multipliesIfEEE10Policy1000EN6thrust24THRUST_300001_SM_1000_NS20permutation_iteratorINSD_6detail15normal_iteratorINSD_10device_ptrIfEEEENSD_18transform_iteratorIN13strided_rangeISJ_E14stride_functorENSD_17counting_iteratorIlNSD_11use_defaultESP_SP_EESP_SP_EEEEyS9_fNS7_10__identityEEEvT0_PT3_T1_NS0_13GridEvenShareISX_EET2_T4__param_5[1]
)
.maxntid 256
{
	.reg .pred 	%p<57>;
	.reg .b16 	%rs<4>;
	.reg .b32 	%r<236>;
	.reg .b32 	%f<324>;
	.reg .b64 	%rd<435>;
	// demoted variable
	.shared .align 4 .b8 _ZZN3cub18CUB_300001_SM_10006detail6reduce18DeviceReduceKernelINS2_10policy_hubIfyN4cuda3std3__410multipliesIfEEE10Policy1000EN6thrust24THRUST_300001_SM_1000_NS20permutation_iteratorINSD_6detail15normal_iteratorINSD_10device_ptrIfEEEENSD_18transform_iteratorIN13strided_rangeISJ_E14stride_functorENSD_17counting_iteratorIlNSD_11use_defaultESP_SP_EESP_SP_EEEEyS9_fNS7_10__identityEEEvT0_PT3_T1_NS0_13GridEvenShareISX_EET2_T4_E12temp_storage[44];
	ld.param.u64 	%rd2, [_ZN3cub18CUB_300001_SM_10006detail6reduce18DeviceReduceKernelINS2_10policy_hubIfyN4cuda3std3__410multipliesIfEEE10Policy1000EN6thrust24THRUST_300001_SM_1000_NS20permutation_iteratorINSD_6detail15normal_iteratorINSD_10device_ptrIfEEEENSD_18transform_iteratorIN13strided_rangeISJ_E14stride_functorENSD_17counting_iteratorIlNSD_11use_defaultESP_SP_EESP_SP_EEEEyS9_fNS7_10__identityEEEvT0_PT3_T1_NS0_13GridEvenShareISX_EET2_T4__param_0];
	ld.param.u64 	%rd3, [_ZN3cub18CUB_300001_SM_10006detail6reduce18DeviceReduceKernelINS2_10policy_hubIfyN4cuda3std3__410multipliesIfEEE10Policy1000EN6thrust24THRUST_300001_SM_1000_NS20permutation_iteratorINSD_6detail15normal_iteratorINSD_10device_ptrIfEEEENSD_18transform_iteratorIN13strided_rangeISJ_E14stride_functorENSD_17counting_iteratorIlNSD_11use_defaultESP_SP_EESP_SP_EEEEyS9_fNS7_10__identityEEEvT0_PT3_T1_NS0_13GridEvenShareISX_EET2_T4__param_0+8];
	ld.param.u64 	%rd1, [_ZN3cub18CUB_300001_SM_10006detail6reduce18DeviceReduceKernelINS2_10policy_hubIfyN4cuda3std3__410multipliesIfEEE10Policy1000EN6thrust24THRUST_300001_SM_1000_NS20permutation_iteratorINSD_6detail15normal_iteratorINSD_10device_ptrIfEEEENSD_18transform_iteratorIN13strided_rangeISJ_E14stride_functorENSD_17counting_iteratorIlNSD_11use_defaultESP_SP_EESP_SP_EEEEyS9_fNS7_10__identityEEEvT0_PT3_T1_NS0_13GridEvenShareISX_EET2_T4__param_3+32];
	ld.param.u32 	%r1, [_ZN3cub18CUB_300001_SM_10006detail6reduce18DeviceReduceKernelINS2_10policy_hubIfyN4cuda3std3__410multipliesIfEEE10Policy1000EN6thrust24THRUST_300001_SM_1000_NS20permutation_iteratorINSD_6detail15normal_iteratorINSD_10device_ptrIfEEEENSD_18transform_iteratorIN13strided_rangeISJ_E14stride_functorENSD_17counting_iteratorIlNSD_11use_defaultESP_SP_EESP_SP_EEEEyS9_fNS7_10__identityEEEvT0_PT3_T1_NS0_13GridEvenShareISX_EET2_T4__param_3+40];
	ld.param.u64 	%rd22, [_ZN3cub18CUB_300001_SM_10006detail6reduce18DeviceReduceKernelINS2_10policy_hubIfyN4cuda3std3__410multipliesIfEEE10Policy1000EN6thrust24THRUST_300001_SM_1000_NS20permutation_iteratorINSD_6detail15normal_iteratorINSD_10device_ptrIfEEEENSD_18transform_iteratorIN13strided_rangeISJ_E14stride_functorENSD_17counting_iteratorIlNSD_11use_defaultESP_SP_EESP_SP_EEEEyS9_fNS7_10__identityEEEvT0_PT3_T1_NS0_13GridEvenShareISX_EET2_T4__param_0+16];
	ld.param.u64 	%rd21, [_ZN3cub18CUB_300001_SM_10006detail6reduce18DeviceReduceKernelINS2_10policy_hubIfyN4cuda3std3__410multipliesIfEEE10Policy1000EN6thrust24THRUST_300001_SM_1000_NS20permutation_iteratorINSD_6detail15normal_iteratorINSD_10device_ptrIfEEEENSD_18transform_iteratorIN13strided_rangeISJ_E14stride_functorENSD_17counting_iteratorIlNSD_11use_defaultESP_SP_EESP_SP_EEEEyS9_fNS7_10__identityEEEvT0_PT3_T1_NS0_13GridEvenShareISX_EET2_T4__param_1];
	cvta.to.global.u64 	%rd4, %rd22;
	mov.u32 	%r2, %ctaid.x;
	shl.b32 	%r52, %r1, 12;
	cvt.s64.s32 	%rd5, %r52;
	shl.b32 	%r53, %r2, 12;
	cvt.u64.u32 	%rd6, %r53;
	sub.s64 	%rd7, %rd1, %rd6;
	setp.gt.u64 	%p1, %rd7, 4095;
	@%p1 bra 	$L__BB5_26;
	cvt.u32.u64 	%r121, %rd6;
	cvt.u32.u64 	%r3, %rd1;
	sub.s32 	%r4, %r3, %r121;
	mov.u32 	%r5, %tid.x;
	setp.ge.s32 	%p23, %r5, %r4;
	mov.f32 	%f312, 0f00000000;
	mov.u32 	%r223, %r5;
	@%p23 bra 	$L__BB5_3;
	add.s32 	%r123, %r121, %r5;
	cvt.u64.u32 	%rd283, %r123;
	add.s64 	%rd284, %rd2, %rd283;
	mul.lo.s64 	%rd285, %rd284, %rd3;
	shl.b64 	%rd286, %rd285, 2;
	add.s64 	%rd287, %rd4, %rd286;
	ld.global.f32 	%f312, [%rd287];
	add.s32 	%r223, %r5, 256;
$L__BB5_3:
	setp.ge.s32 	%p24, %r223, %r4;
	@%p24 bra 	$L__BB5_17;
	add.s64 	%rd8, %rd2, %rd6;
	not.b32 	%r125, %r223;
	add.s32 	%r126, %r125, %r3;
	sub.s32 	%r127, %r126, %r121;
	shr.u32 	%r128, %r127, 8;
	add.s32 	%r8, %r128, 1;
	and.b32  	%r9, %r8, 15;
	setp.lt.u32 	%p25, %r127, 3840;
	@%p25 bra 	$L__BB5_8;
	or.b32  	%r222, %r223, 2048;
	and.b32  	%r129, %r8, 33554416;
	neg.s32 	%r221, %r129;
$L__BB5_6:
	.pragma "nounroll";
	add.s32 	%r130, %r222, -2048;
	cvt.s64.s32 	%rd288, %r130;
	add.s64 	%rd289, %rd8, %rd288;
	mul.lo.s64 	%rd290, %rd289, %rd3;
	shl.b64 	%rd291, %rd290, 2;
	add.s64 	%rd292, %rd4, %rd291;
	ld.global.f32 	%f187, [%rd292];
	mul.f32 	%f188, %f312, %f187;
	add.s64 	%rd293, %rd289, 256;
	mul.lo.s64 	%rd294, %rd293, %rd3;
	shl.b64 	%rd295, %rd294, 2;
	add.s64 	%rd296, %rd4, %rd295;
	ld.global.f32 	%f189, [%rd296];
	mul.f32 	%f190, %f188, %f189;
	add.s64 	%rd297, %rd289, 512;
	mul.lo.s64 	%rd298, %rd297, %rd3;
	shl.b64 	%rd299, %rd298, 2;
	add.s64 	%rd300, %rd4, %rd299;
	ld.global.f32 	%f191, [%rd300];
	mul.f32 	%f192, %f190, %f191;
	add.s64 	%rd301, %rd289, 768;
	mul.lo.s64 	%rd302, %rd301, %rd3;
	shl.b64 	%rd303, %rd302, 2;
	add.s64 	%rd304, %rd4, %rd303;
	ld.global.f32 	%f193, [%rd304];
	mul.f32 	%f194, %f192, %f193;
	add.s64 	%rd305, %rd289, 1024;
	mul.lo.s64 	%rd306, %rd305, %rd3;
	shl.b64 	%rd307, %rd306, 2;
	add.s64 	%rd308, %rd4, %rd307;
	ld.global.f32 	%f195, [%rd308];
	mul.f32 	%f196, %f194, %f195;
	add.s32 	%r131, %r222, -768;
	cvt.s64.s32 	%rd309, %r131;
	add.s64 	%rd310, %rd8, %rd309;
	mul.lo.s64 	%rd311, %rd310, %rd3;
	shl.b64 	%rd312, %rd311, 2;
	add.s64 	%rd313, %rd4, %rd312;
	ld.global.f32 	%f197, [%rd313];
	mul.f32 	%f198, %f196, %f197;
	add.s32 	%r132, %r222, -512;
	cvt.s64.s32 	%rd314, %r132;
	add.s64 	%rd315, %rd8, %rd314;
	mul.lo.s64 	%rd316, %rd315, %rd3;
	shl.b64 	%rd317, %rd316, 2;
	add.s64 	%rd318, %rd4, %rd317;
	ld.global.f32 	%f199, [%rd318];
	mul.f32 	%f200, %f198, %f199;
	add.s32 	%r133, %r222, -256;
	cvt.s64.s32 	%rd319, %r133;
	add.s64 	%rd320, %rd8, %rd319;
	mul.lo.s64 	%rd321, %rd320, %rd3;
	shl.b64 	%rd322, %rd321, 2;
	add.s64 	%rd323, %rd4, %rd322;
	ld.global.f32 	%f201, [%rd323];
	mul.f32 	%f202, %f200, %f201;
	add.s32 	%r134, %r222, 1792;
	cvt.s64.s32 	%rd324, %r222;
	add.s64 	%rd325, %rd8, %rd324;
	mul.lo.s64 	%rd326, %rd325, %rd3;
	shl.b64 	%rd327, %rd326, 2;
	add.s64 	%rd328, %rd4, %rd327;
	ld.global.f32 	%f203, [%rd328];
	mul.f32 	%f204, %f202, %f203;
	add.s32 	%r135, %r222, 256;
	cvt.s64.s32 	%rd329, %r135;
	add.s64 	%rd330, %rd8, %rd329;
	mul.lo.s64 	%rd331, %rd330, %rd3;
	shl.b64 	%rd332, %rd331, 2;
	add.s64 	%rd333, %rd4, %rd332;
	ld.global.f32 	%f205, [%rd333];
	mul.f32 	%f206, %f204, %f205;
	add.s32 	%r136, %r222, 512;
	cvt.s64.s32 	%rd334, %r136;
	add.s64 	%rd335, %rd8, %rd334;
	mul.lo.s64 	%rd336, %rd335, %rd3;
	shl.b64 	%rd337, %rd336, 2;
	add.s64 	%rd338, %rd4, %rd337;
	ld.global.f32 	%f207, [%rd338];
	mul.f32 	%f208, %f206, %f207;
	add.s32 	%r137, %r222, 768;
	cvt.s64.s32 	%rd339, %r137;
	add.s64 	%rd340, %rd8, %rd339;
	mul.lo.s64 	%rd341, %rd340, %rd3;
	shl.b64 	%rd342, %rd341, 2;
	add.s64 	%rd343, %rd4, %rd342;
	ld.global.f32 	%f209, [%rd343];
	mul.f32 	%f210, %f208, %f209;
	add.s32 	%r138, %r222, 1024;
	cvt.s64.s32 	%rd344, %r138;
	add.s64 	%rd345, %rd8, %rd344;
	mul.lo.s64 	%rd346, %rd345, %rd3;
	shl.b64 	%rd347, %rd346, 2;
	add.s64 	%rd348, %rd4, %rd347;
	ld.global.f32 	%f211, [%rd348];
	mul.f32 	%f212, %f210, %f211;
	add.s32 	%r139, %r222, 1280;
	cvt.s64.s32 	%rd349, %r139;
	add.s64 	%rd350, %rd8, %rd349;
	mul.lo.s64 	%rd351, %rd350, %rd3;
	shl.b64 	%rd352, %rd351, 2;
	add.s64 	%rd353, %rd4, %rd352;
	ld.global.f32 	%f213, [%rd353];
	mul.f32 	%f214, %f212, %f213;
	add.s32 	%r140, %r222, 1536;
	cvt.s64.s32 	%rd354, %r140;
	add.s64 	%rd355, %rd8, %rd354;
	mul.lo.s64 	%rd356, %rd355, %rd3;
	shl.b64 	%rd357, %rd356, 2;
	add.s64 	%rd358, %rd4, %rd357;
	ld.global.f32 	%f215, [%rd358];
	mul.f32 	%f216, %f214, %f215;
	cvt.s64.s32 	%rd359, %r134;
	add.s64 	%rd360, %rd8, %rd359;
	mul.lo.s64 	%rd361, %rd360, %rd3;
	shl.b64 	%rd362, %rd361, 2;
	add.s64 	%rd363, %rd4, %rd362;
	ld.global.f32 	%f217, [%rd363];
	mul.f32 	%f312, %f216, %f217;
	add.s32 	%r222, %r222, 4096;
	add.s32 	%r221, %r221, 16;
	setp.ne.s32 	%p26, %r221, 0;
	@%p26 bra 	$L__BB5_6;
	add.s32 	%r223, %r222, -2048;
$L__BB5_8:
	setp.eq.s32 	%p27, %r9, 0;
	@%p27 bra 	$L__BB5_17;
	and.b32  	%r18, %r8, 7;
	setp.lt.u32 	%p28, %r9, 8;
	@%p28 bra 	$L__BB5_11;
	cvt.s64.s32 	%rd364, %r223;
	add.s64 	%rd365, %rd8, %rd364;
	mul.lo.s64 	%rd366, %rd365, %rd3;
	shl.b64 	%rd367, %rd366, 2;
	add.s64 	%rd368, %rd4, %rd367;
	ld.global.f32 	%f219, [%rd368];
	mul.f32 	%f220, %f312, %f219;
	add.s32 	%r141, %r223, 256;
	cvt.s64.s32 	%rd369, %r141;
	add.s64 	%rd370, %rd8, %rd369;
	mul.lo.s64 	%rd371, %rd370, %rd3;
	shl.b64 	%rd372, %rd371, 2;
	add.s64 	%rd373, %rd4, %rd372;
	ld.global.f32 	%f221, [%rd373];
	mul.f32 	%f222, %f220, %f221;
	add.s32 	%r142, %r223, 512;
	cvt.s64.s32 	%rd374, %r142;
	add.s64 	%rd375, %rd8, %rd374;
	mul.lo.s64 	%rd376, %rd375, %rd3;
	shl.b64 	%rd377, %rd376, 2;
	add.s64 	%rd378, %rd4, %rd377;
	ld.global.f32 	%f223, [%rd378];
	mul.f32 	%f224, %f222, %f223;
	add.s32 	%r143, %r223, 768;
	cvt.s64.s32 	%rd379, %r143;
	add.s64 	%rd380, %rd8, %rd379;
	mul.lo.s64 	%rd381, %rd380, %rd3;
	shl.b64 	%rd382, %rd381, 2;
	add.s64 	%rd383, %rd4, %rd382;
	ld.global.f32 	%f225, [%rd383];
	mul.f32 	%f226, %f224, %f225;
	add.s32 	%r144, %r223, 1024;
	cvt.s64.s32 	%rd384, %r144;
	add.s64 	%rd385, %rd8, %rd384;
	mul.lo.s64 	%rd386, %rd385, %rd3;
	shl.b64 	%rd387, %rd386, 2;
	add.s64 	%rd388, %rd4, %rd387;
	ld.global.f32 	%f227, [%rd388];
	mul.f32 	%f228, %f226, %f227;
	add.s32 	%r145, %r223, 1280;
	cvt.s64.s32 	%rd389, %r145;
	add.s64 	%rd390, %rd8, %rd389;
	mul.lo.s64 	%rd391, %rd390, %rd3;
	shl.b64 	%rd392, %rd391, 2;
	add.s64 	%rd393, %rd4, %rd392;
	ld.global.f32 	%f229, [%rd393];
	mul.f32 	%f230, %f228, %f229;
	add.s32 	%r146, %r223, 1536;
	cvt.s64.s32 	%rd394, %r146;
	add.s64 	%rd395, %rd8, %rd394;
	mul.lo.s64 	%rd396, %rd395, %rd3;
	shl.b64 	%rd397, %rd396, 2;
	add.s64 	%rd398, %rd4, %rd397;
	ld.global.f32 	%f231, [%rd398];
	mul.f32 	%f232, %f230, %f231;
	add.s32 	%r147, %r223, 1792;
	cvt.s64.s32 	%rd399, %r147;
	add.s64 	%rd400, %rd8, %rd399;
	mul.lo.s64 	%rd401, %rd400, %rd3;
	shl.b64 	%rd402, %rd401, 2;
	add.s64 	%rd403, %rd4, %rd402;
	ld.global.f32 	%f233, [%rd403];
	mul.f32 	%f312, %f232, %f233;
	add.s32 	%r223, %r223, 2048;
$L__BB5_11:
	setp.eq.s32 	%p29, %r18, 0;
	@%p29 bra 	$L__BB5_17;
	and.b32  	%r21, %r8, 3;
	setp.lt.u32 	%p30, %r18, 4;
	@%p30 bra 	$L__BB5_14;
	cvt.s64.s32 	%rd404, %r223;
	add.s64 	%rd405, %rd8, %rd404;
	mul.lo.s64 	%rd406, %rd405, %rd3;
	shl.b64 	%rd407, %rd406, 2;
	add.s64 	%rd408, %rd4, %rd407;
	ld.global.f32 	%f235, [%rd408];
	mul.f32 	%f236, %f312, %f235;
	add.s32 	%r148, %r223, 256;
	cvt.s64.s32 	%rd409, %r148;
	add.s64 	%rd410, %rd8, %rd409;
	mul.lo.s64 	%rd411, %rd410, %rd3;
	shl.b64 	%rd412, %rd411, 2;
	add.s64 	%rd413, %rd4, %rd412;
	ld.global.f32 	%f237, [%rd413];
	mul.f32 	%f238, %f236, %f237;
	add.s32 	%r149, %r223, 512;
	cvt.s64.s32 	%rd414, %r149;
	add.s64 	%rd415, %rd8, %rd414;
	mul.lo.s64 	%rd416, %rd415, %rd3;
	shl.b64 	%rd417, %rd416, 2;
	add.s64 	%rd418, %rd4, %rd417;
	ld.global.f32 	%f239, [%rd418];
	mul.f32 	%f240, %f238, %f239;
	add.s32 	%r150, %r223, 768;
	cvt.s64.s32 	%rd419, %r150;
	add.s64 	%rd420, %rd8, %rd419;
	mul.lo.s64 	%rd421, %rd420, %rd3;
	shl.b64 	%rd422, %rd421, 2;
	add.s64 	%rd423, %rd4, %rd422;
	ld.global.f32 	%f241, [%rd423];
	mul.f32 	%f312, %f240, %f241;
	add.s32 	%r223, %r223, 1024;
$L__BB5_14:
	setp.eq.s32 	%p31, %r21, 0;
	@%p31 bra 	$L__BB5_17;
	neg.s32 	%r226, %r21;
$L__BB5_16:
	.pragma "nounroll";
	cvt.s64.s32 	%rd424, %r223;
	add.s64 	%rd425, %rd8, %rd424;
	mul.lo.s64 	%rd426, %rd425, %rd3;
	shl.b64 	%rd427, %rd426, 2;
	add.s64 	%rd428, %rd4, %rd427;
	ld.global.f32 	%f242, [%rd428];
	mul.f32 	%f312, %f312, %f242;
	add.s32 	%r223, %r223, 256;
	add.s32 	%r226, %r226, 1;
	setp.ne.s32 	%p32, %r226, 0;
	@%p32 bra 	$L__BB5_16;
$L__BB5_17:
	setp.lt.s32 	%p33, %r4, 256;
	@%p33 bra 	$L__BB5_22;
	// begin inline asm
	mov.u32 %r189, %laneid;
	// end inline asm
	mov.b32 	%r191, %f312;
	mov.b32 	%r192, 1;
	mov.b32 	%r213, 31;
	mov.b32 	%r214, -1;
	// begin inline asm
	shfl.sync.down.b32 %r190, %r191, %r192, %r213, %r214;
	// end inline asm
	setp.gt.s32 	%p49, %r189, 30;
	mov.b32 	%f277, %r190;
	mul.f32 	%f278, %f312, %f277;
	selp.f32 	%f279, %f312, %f278, %p49;
	mov.b32 	%r196, %f279;
	mov.b32 	%r197, 2;
	// begin inline asm
	shfl.sync.down.b32 %r195, %r196, %r197, %r213, %r214;
	// end inline asm
	setp.gt.s32 	%p50, %r189, 29;
	mov.b32 	%f280, %r195;
	mul.f32 	%f281, %f279, %f280;
	selp.f32 	%f282, %f279, %f281, %p50;
	mov.b32 	%r201, %f282;
	mov.b32 	%r202, 4;
	// begin inline asm
	shfl.sync.down.b32 %r200, %r201, %r202, %r213, %r214;
	// end inline asm
	setp.gt.s32 	%p51, %r189, 27;
	mov.b32 	%f283, %r200;
	mul.f32 	%f284, %f282, %f283;
	selp.f32 	%f285, %f282, %f284, %p51;
	mov.b32 	%r206, %f285;
	mov.b32 	%r207, 8;
	// begin inline asm
	shfl.sync.down.b32 %r205, %r206, %r207, %r213, %r214;
	// end inline asm
	setp.gt.s32 	%p52, %r189, 23;
	mov.b32 	%f286, %r205;
	mul.f32 	%f287, %f285, %f286;
	selp.f32 	%f288, %f285, %f287, %p52;
	mov.b32 	%r211, %f288;
	mov.b32 	%r212, 16;
	// begin inline asm
	shfl.sync.down.b32 %r210, %r211, %r212, %r213, %r214;
	// end inline asm
	setp.gt.s32 	%p53, %r189, 15;
	mov.b32 	%f289, %r210;
	mul.f32 	%f16, %f288, %f289;
	selp.f32 	%f323, %f288, %f16, %p53;
	setp.ne.s32 	%p54, %r189, 0;
	@%p54 bra 	$L__BB5_20;
	shr.u32 	%r215, %r5, 3;
	and.b32  	%r216, %r215, 124;
	mov.u32 	%r217, _ZZN3cub18CUB_300001_SM_10006detail6reduce18DeviceReduceKernelINS2_10policy_hubIfyN4cuda3std3__410multipliesIfEEE10Policy1000EN6thrust24THRUST_300001_SM_1000_NS20permutation_iteratorINSD_6detail15normal_iteratorINSD_10device_ptrIfEEEENSD_18transform_iteratorIN13strided_rangeISJ_E14stride_functorENSD_17counting_iteratorIlNSD_11use_defaultESP_SP_EESP_SP_EEEEyS9_fNS7_10__identityEEEvT0_PT3_T1_NS0_13GridEvenShareISX_EET2_T4_E12temp_storage;
	add.s32 	%r218, %r217, %r216;
	st.shared.f32 	[%r218+8], %f16;
$L__BB5_20:
	bar.sync 	0;
	setp.ne.s32 	%p55, %r5, 0;
	@%p55 bra 	$L__BB5_47;
	ld.shared.f32 	%f290, [_ZZN3cub18CUB_300001_SM_10006detail6reduce18DeviceReduceKernelINS2_10policy_hubIfyN4cuda3std3__410multipliesIfEEE10Policy1000EN6thrust24THRUST_300001_SM_1000_NS20permutation_iteratorINSD_6detail15normal_iteratorINSD_10device_ptrIfEEEENSD_18transform_iteratorIN13strided_rangeISJ_E14stride_functorENSD_17counting_iteratorIlNSD_11use_defaultESP_SP_EESP_SP_EEEEyS9_fNS7_10__identityEEEvT0_PT3_T1_NS0_13GridEvenShareISX_EET2_T4_E12temp_storage+12];
	mul.f32 	%f291, %f323, %f290;
	ld.shared.f32 	%f292, [_ZZN3cub18CUB_300001_SM_10006detail6reduce18DeviceReduceKernelINS2_10policy_hubIfyN4cuda3std3__410multipliesIfEEE10Policy1000EN6thrust24THRUST_300001_SM_1000_NS20permutation_iteratorINSD_6detail15normal_iteratorINSD_10device_ptrIfEEEENSD_18transform_iteratorIN13strided_rangeISJ_E14stride_functorENSD_17counting_iteratorIlNSD_11use_defaultESP_SP_EESP_SP_EEEEyS9_fNS7_10__identityEEEvT0_PT3_T1_NS0_13GridEvenShareISX_EET2_T4_E12temp_storage+16];
	mul.f32 	%f293, %f291, %f292;
	ld.shared.f32 	%f294, [_ZZN3cub18CUB_300001_SM_10006detail6reduce18DeviceReduceKernelINS2_10policy_hubIfyN4cuda3std3__410multipliesIfEEE10Policy1000EN6thrust24THRUST_300001_SM_1000_NS20permutation_iteratorINSD_6detail15normal_iteratorINSD_10device_ptrIfEEEENSD_18transform_iteratorIN13strided_rangeISJ_E14stride_functorENSD_17counting_iteratorIlNSD_11use_defaultESP_SP_EESP_SP_EEEEyS9_fNS7_10__identityEEEvT0_PT3_T1_NS0_13GridEvenShareISX_EET2_T4_E12temp_storage+20];
	mul.f32 	%f295, %f293, %f294;
	ld.shared.f32 	%f296, [_ZZN3cub18CUB_300001_SM_10006detail6reduce18DeviceReduceKernelINS2_10policy_hubIfyN4cuda3std3__410multipliesIfEEE10Policy1000EN6thrust24THRUST_300001_SM_1000_NS20permutation_iteratorINSD_6detail15normal_iteratorINSD_10device_ptrIfEEEENSD_18transform_iteratorIN13strided_rangeISJ_E14stride_functorENSD_17counting_iteratorIlNSD_11use_defaultESP_SP_EESP_SP_EEEEyS9_fNS7_10__identityEEEvT0_PT3_T1_NS0_13GridEvenShareISX_EET2_T4_E12temp_storage+24];
	mul.f32 	%f297, %f295, %f296;
	ld.shared.f32 	%f298, [_ZZN3cub18CUB_300001_SM_10006detail6reduce18DeviceReduceKernelINS2_10policy_hubIfyN4cuda3std3__410multipliesIfEEE10Policy1000EN6thrust24THRUST_300001_SM_1000_NS20permutation_iteratorINSD_6detail15normal_iteratorINSD_10device_ptrIfEEEENSD_18transform_iteratorIN13strided_rangeISJ_E14stride_functorENSD_17counting_iteratorIlNSD_11use_defaultESP_SP_EESP_SP_EEEEyS9_fNS7_10__identityEEEvT0_PT3_T1_NS0_13GridEvenShareISX_EET2_T4_E12temp_storage+28];
	mul.f32 	%f299, %f297, %f298;
	ld.shared.f32 	%f300, [_ZZN3cub18CUB_300001_SM_10006detail6reduce18DeviceReduceKernelINS2_10policy_hubIfyN4cuda3std3__410multipliesIfEEE10Policy1000EN6thrust24THRUST_300001_SM_1000_NS20permutation_iteratorINSD_6detail15normal_iteratorINSD_10device_ptrIfEEEENSD_18transform_iteratorIN13strided_rangeISJ_E14stride_functorENSD_17counting_iteratorIlNSD_11use_defaultESP_SP_EESP_SP_EEEEyS9_fNS7_10__identityEEEvT0_PT3_T1_NS0_13GridEvenShareISX_EET2_T4_E12temp_storage+32];
	mul.f32 	%f301, %f299, %f300;
	ld.shared.f32 	%f302, [_ZZN3cub18CUB_300001_SM_10006detail6reduce18DeviceReduceKernelINS2_10policy_hubIfyN4cuda3std3__410multipliesIfEEE10Policy1000EN6thrust24THRUST_300001_SM_1000_NS20permutation_iteratorINSD_6detail15normal_iteratorINSD_10device_ptrIfEEEENSD_18transform_iteratorIN13strided_rangeISJ_E14stride_functorENSD_17counting_iteratorIlNSD_11use_defaultESP_SP_EESP_SP_EEEEyS9_fNS7_10__identityEEEvT0_PT3_T1_NS0_13GridEvenShareISX_EET2_T4_E12temp_storage+36];
	mul.f32 	%f323, %f301, %f302;
	bra.uni 	$L__BB5_47;
$L__BB5_22:
	// begin inline asm
	mov.u32 %r151, %laneid;
	// end inline asm
	and.b32  	%r177, %r5, 992;
	add.s32 	%r178, %r177, 32;
	setp.gt.s32 	%p34, %r178, %r4;
	not.b32 	%r179, %r177;
	add.s32 	%r180, %r4, %r179;
	selp.b32 	%r175, %r180, 31, %p34;
	mov.b32 	%r153, %f312;
	mov.b32 	%r154, 1;
	mov.b32 	%r176, -1;
	// begin inline asm
	shfl.sync.down.b32 %r152, %r153, %r154, %r175, %r176;
	// end inline asm
	setp.lt.s32 	%p35, %r151, %r175;
	mov.b32 	%f243, %r152;
	mul.f32 	%f244, %f312, %f243;
	selp.f32 	%f245, %f244, %f312, %p35;
	mov.b32 	%r158, %f245;
	mov.b32 	%r159, 2;
	// begin inline asm
	shfl.sync.down.b32 %r157, %r158, %r159, %r175, %r176;
	// end inline asm
	add.s32 	%r181, %r151, 2;
	setp.gt.s32 	%p36, %r181, %r175;
	mov.b32 	%f246, %r157;
	mul.f32 	%f247, %f245, %f246;
	selp.f32 	%f248, %f245, %f247, %p36;
	mov.b32 	%r163, %f248;
	mov.b32 	%r164, 4;
	// begin inline asm
	shfl.sync.down.b32 %r162, %r163, %r164, %r175, %r176;
	// end inline asm
	add.s32 	%r182, %r151, 4;
	setp.gt.s32 	%p37, %r182, %r175;
	mov.b32 	%f249, %r162;
	mul.f32 	%f250, %f248, %f249;
	selp.f32 	%f251, %f248, %f250, %p37;
	mov.b32 	%r168, %f251;
	mov.b32 	%r169, 8;
	// begin inline asm
	shfl.sync.down.b32 %r167, %r168, %r169, %r175, %r176;
	// end inline asm
	add.s32 	%r183, %r151, 8;
	setp.gt.s32 	%p38, %r183, %r175;
	mov.b32 	%f252, %r167;
	mul.f32 	%f253, %f251, %f252;
	selp.f32 	%f254, %f251, %f253, %p38;
	mov.b32 	%r173, %f254;
	mov.b32 	%r174, 16;
	// begin inline asm
	shfl.sync.down.b32 %r172, %r173, %r174, %r175, %r176;
	// end inline asm
	add.s32 	%r184, %r151, 16;
	setp.gt.s32 	%p39, %r184, %r175;
	mov.b32 	%f255, %r172;
	mul.f32 	%f256, %f254, %f255;
	selp.f32 	%f323, %f254, %f256, %p39;
	setp.ne.s32 	%p40, %r151, 0;
	@%p40 bra 	$L__BB5_24;
	shr.u32 	%r185, %r5, 3;
	and.b32  	%r186, %r185, 124;
	mov.u32 	%r187, _ZZN3cub18CUB_300001_SM_10006detail6reduce18DeviceReduceKernelINS2_10policy_hubIfyN4cuda3std3__410multipliesIfEEE10Policy1000EN6thrust24THRUST_300001_SM_1000_NS20permutation_iteratorINSD_6detail15normal_iteratorINSD_10device_ptrIfEEEENSD_18transform_iteratorIN13strided_rangeISJ_E14stride_functorENSD_17counting_iteratorIlNSD_11use_defaultESP_SP_EESP_SP_EEEEyS9_fNS7_10__identityEEEvT0_PT3_T1_NS0_13GridEvenShareISX_EET2_T4_E12temp_storage;
	add.s32 	%r188, %r187, %r186;
	st.shared.f32 	[%r188+8], %f323;
$L__BB5_24:
	bar.sync 	0;
	setp.ne.s32 	%p41, %r5, 0;
	@%p41 bra 	$L__BB5_47;
	setp.gt.s32 	%p42, %r4, 32;
	ld.shared.f32 	%f257, [_ZZN3cub18CUB_300001_SM_10006detail6reduce18DeviceReduceKernelINS2_10policy_hubIfyN4cuda3std3__410multipliesIfEEE10Policy1000EN6thrust24THRUST_300001_SM_1000_NS20permutation_iteratorINSD_6detail15normal_iteratorINSD_10device_ptrIfEEEENSD_18transform_iteratorIN13strided_rangeISJ_E14stride_functorENSD_17counting_iteratorIlNSD_11use_defaultESP_SP_EESP_SP_EEEEyS9_fNS7_10__identityEEEvT0_PT3_T1_NS0_13GridEvenShareISX_EET2_T4_E12temp_storage+12];
	mul.f32 	%f258, %f323, %f257;
	selp.f32 	%f259, %f258, %f323, %p42;
	setp.gt.s32 	%p43, %r4, 64;
	ld.shared.f32 	%f260, [_ZZN3cub18CUB_300001_SM_10006detail6reduce18DeviceReduceKernelINS2_10policy_hubIfyN4cuda3std3__410multipliesIfEEE10Policy1000EN6thrust24THRUST_300001_SM_1000_NS20permutation_iteratorINSD_6detail15normal_iteratorINSD_10device_ptrIfEEEENSD_18transform_iteratorIN13strided_rangeISJ_E14stride_functorENSD_17counting_iteratorIlNSD_11use_defaultESP_SP_EESP_SP_EEEEyS9_fNS7_10__identityEEEvT0_PT3_T1_NS0_13GridEvenShareISX_EET2_T4_E12temp_storage+16];
	mul.f32 	%f261, %f260, %f259;
	selp.f32 	%f262, %f261, %f259, %p43;
	setp.gt.s32 	%p44, %r4, 96;
	ld.shared.f32 	%f263, [_ZZN3cub18CUB_300001_SM_10006detail6reduce18DeviceReduceKernelINS2_10policy_hubIfyN4cuda3std3__410multipliesIfEEE10Policy1000EN6thrust24THRUST_300001_SM_1000_NS20permutation_iteratorINSD_6detail15normal_iteratorINSD_10device_ptrIfEEEENSD_18transform_iteratorIN13strided_rangeISJ_E14stride_functorENSD_17counting_iteratorIlNSD_11use_defaultESP_SP_EESP_SP_EEEEyS9_fNS7_10__identityEEEvT0_PT3_T1_NS0_13GridEvenShareISX_EET2_T4_E12temp_storage+20];
	mul.f32 	%f264, %f263, %f262;
	selp.f32 	%f265, %f264, %f262, %p44;
	setp.gt.s32 	%p45, %r4, 128;
	ld.shared.f32 	%f266, [_ZZN3cub18CUB_300001_SM_10006detail6reduce18DeviceReduceKernelINS2_10policy_hubIfyN4cuda3std3__410multipliesIfEEE10Policy1000EN6thrust24THRUST_300001_SM_1000_NS20permutation_iteratorINSD_6detail15normal_iteratorINSD_10device_ptrIfEEEENSD_18transform_iteratorIN13strided_rangeISJ_E14stride_functorENSD_17counting_iteratorIlNSD_11use_defaultESP_SP_EESP_SP_EEEEyS9_fNS7_10__identityEEEvT0_PT3_T1_NS0_13GridEvenShareISX_EET2_T4_E12temp_storage+24];
	mul.f32 	%f267, %f266, %f265;
	selp.f32 	%f268, %f267, %f265, %p45;
	setp.gt.s32 	%p46, %r4, 160;
	ld.shared.f32 	%f269, [_ZZN3cub18CUB_300001_SM_10006detail6reduce18DeviceReduceKernelINS2_10policy_hubIfyN4cuda3std3__410multipliesIfEEE10Policy1000EN6thrust24THRUST_300001_SM_1000_NS20permutation_iteratorINSD_6detail15normal_iteratorINSD_10device_ptrIfEEEENSD_18transform_iteratorIN13strided_rangeISJ_E14stride_functorENSD_17counting_iteratorIlNSD_11use_defaultESP_SP_EESP_SP_EEEEyS9_fNS7_10__identityEEEvT0_PT3_T1_NS0_13GridEvenShareISX_EET2_T4_E12temp_storage+28];
	mul.f32 	%f270, %f269, %f268;
	selp.f32 	%f271, %f270, %f268, %p46;
	setp.gt.s32 	%p47, %r4, 192;
	ld.shared.f32 	%f272, [_ZZN3cub18CUB_300001_SM_10006detail6reduce18DeviceReduceKernelINS2_10policy_hubIfyN4cuda3std3__410multipliesIfEEE10Policy1000EN6thrust24THRUST_300001_SM_1000_NS20permutation_iteratorINSD_6detail15normal_iteratorINSD_10device_ptrIfEEEENSD_18transform_iteratorIN13strided_rangeISJ_E14stride_functorENSD_17counting_iteratorIlNSD_11use_defaultESP_SP_EESP_SP_EEEEyS9_fNS7_10__identityEEEvT0_PT3_T1_NS0_13GridEvenShareISX_EET2_T4_E12temp_storage+32];
	mul.f32 	%f273, %f272, %f271;
	selp.f32 	%f274, %f273, %f271, %p47;
	setp.gt.s32 	%p48, %r4, 224;
	ld.shared.f32 	%f275, [_ZZN3cub18CUB_300001_SM_10006detail6reduce18DeviceReduceKernelINS2_10policy_hubIfyN4cuda3std3__410multipliesIfEEE10Policy1000EN6thrust24THRUST_300001_SM_1000_NS20permutation_iteratorINSD_6detail15normal_iteratorINSD_10device_ptrIfEEEENSD_18transform_iteratorIN13strided_rangeISJ_E14stride_functorENSD_17counting_iteratorIlNSD_11use_defaultESP_SP_EESP_SP_EEEEyS9_fNS7_10__identityEEEvT0_PT3_T1_NS0_13GridEvenShareISX_EET2_T4_E12temp_storage+36];
	mul.f32 	%f276, %f275, %f274;
	selp.f32 	%f323, %f276, %f274, %p48;
	bra.uni 	$L__BB5_47;
$L__BB5_26:
	mov.u32 	%r29, %tid.x;
	add.s64 	%rd9, %rd2, %rd6;
	cvt.u64.u32 	%rd10, %r29;
	add.s64 	%rd23, %rd9, %rd10;
	mul.lo.s64 	%rd24, %rd23, %rd3;
	shl.b64 	%rd25, %rd24, 2;
	add.s64 	%rd26, %rd4, %rd25;
	ld.global.f32 	%f41, [%rd26];
	add.s64 	%rd27, %rd23, 256;
	mul.lo.s64 	%rd28, %rd27, %rd3;
	shl.b64 	%rd29, %rd28, 2;
	add.s64 	%rd30, %rd4, %rd29;
	ld.global.f32 	%f42, [%rd30];
	add.s64 	%rd31, %rd23, 512;
	mul.lo.s64 	%rd32, %rd31, %rd3;
	shl.b64 	%rd33, %rd32, 2;
	add.s64 	%rd34, %rd4, %rd33;
	ld.global.f32 	%f43, [%rd34];
	add.s64 	%rd35, %rd23, 768;
	mul.lo.s64 	%rd36, %rd35, %rd3;
	shl.b64 	%rd37, %rd36, 2;
	add.s64 	%rd38, %rd4, %rd37;
	ld.global.f32 	%f44, [%rd38];
	add.s64 	%rd39, %rd23, 1024;
	mul.lo.s64 	%rd40, %rd39, %rd3;
	shl.b64 	%rd41, %rd40, 2;
	add.s64 	%rd42, %rd4, %rd41;
	ld.global.f32 	%f45, [%rd42];
	add.s64 	%rd43, %rd23, 1280;
	mul.lo.s64 	%rd44, %rd43, %rd3;
	shl.b64 	%rd45, %rd44, 2;
	add.s64 	%rd46, %rd4, %rd45;
	ld.global.f32 	%f46, [%rd46];
	add.s64 	%rd47, %rd23, 1536;
	mul.lo.s64 	%rd48, %rd47, %rd3;
	shl.b64 	%rd49, %rd48, 2;
	add.s64 	%rd50, %rd4, %rd49;
	ld.global.f32 	%f47, [%rd50];
	add.s64 	%rd51, %rd23, 1792;
	mul.lo.s64 	%rd52, %rd51, %rd3;
	shl.b64 	%rd53, %rd52, 2;
	add.s64 	%rd54, %rd4, %rd53;
	ld.global.f32 	%f48, [%rd54];
	add.s64 	%rd55, %rd23, 2048;
	mul.lo.s64 	%rd56, %rd55, %rd3;
	shl.b64 	%rd57, %rd56, 2;
	add.s64 	%rd58, %rd4, %rd57;
	ld.global.f32 	%f49, [%rd58];
	add.s64 	%rd59, %rd23, 2304;
	mul.lo.s64 	%rd60, %rd59, %rd3;
	shl.b64 	%rd61, %rd60, 2;
	add.s64 	%rd62, %rd4, %rd61;
	ld.global.f32 	%f50, [%rd62];
	add.s64 	%rd63, %rd23, 2560;
	mul.lo.s64 	%rd64, %rd63, %rd3;
	shl.b64 	%rd65, %rd64, 2;
	add.s64 	%rd66, %rd4, %rd65;
	ld.global.f32 	%f51, [%rd66];
	add.s64 	%rd67, %rd23, 2816;
	mul.lo.s64 	%rd68, %rd67, %rd3;
	shl.b64 	%rd69, %rd68, 2;
	add.s64 	%rd70, %rd4, %rd69;
	ld.global.f32 	%f52, [%rd70];
	add.s64 	%rd71, %rd23, 3072;
	mul.lo.s64 	%rd72, %rd71, %rd3;
	shl.b64 	%rd73, %rd72, 2;
	add.s64 	%rd74, %rd4, %rd73;
	ld.global.f32 	%f53, [%rd74];
	add.s64 	%rd75, %rd23, 3328;
	mul.lo.s64 	%rd76, %rd75, %rd3;
	shl.b64 	%rd77, %rd76, 2;
	add.s64 	%rd78, %rd4, %rd77;
	ld.global.f32 	%f54, [%rd78];
	add.s64 	%rd79, %rd23, 3584;
	mul.lo.s64 	%rd80, %rd79, %rd3;
	shl.b64 	%rd81, %rd80, 2;
	add.s64 	%rd82, %rd4, %rd81;
	ld.global.f32 	%f55, [%rd82];
	add.s64 	%rd83, %rd23, 3840;
	mul.lo.s64 	%rd84, %rd83, %rd3;
	shl.b64 	%rd85, %rd84, 2;
	add.s64 	%rd86, %rd4, %rd85;
	ld.global.f32 	%f56, [%rd86];
	mul.f32 	%f57, %f41, %f42;
	mul.f32 	%f58, %f43, %f44;
	mul.f32 	%f59, %f45, %f46;
	mul.f32 	%f60, %f47, %f48;
	mul.f32 	%f61, %f49, %f50;
	mul.f32 	%f62, %f51, %f52;
	mul.f32 	%f63, %f53, %f54;
	mul.f32 	%f64, %f55, %f56;
	mul.f32 	%f65, %f57, %f58;
	mul.f32 	%f66, %f59, %f60;
	mul.f32 	%f67, %f61, %f62;
	mul.f32 	%f68, %f63, %f64;
	mul.f32 	%f69, %f65, %f66;
	mul.f32 	%f70, %f67, %f68;
	mul.f32 	%f322, %f69, %f70;
	setp.lt.u64 	%p2, %rd7, %rd5;
	@%p2 bra 	$L__BB5_43;
	cvt.u32.u64 	%r55, %rd5;
	cvt.u32.u64 	%r56, %rd6;
	add.s64 	%rd432, %rd9, %rd5;
	cvt.u32.u64 	%r30, %rd1;
	not.b32 	%r57, %r29;
	add.s32 	%r58, %r57, %r30;
	sub.s32 	%r59, %r58, %r55;
	sub.s32 	%r228, %r59, %r56;
	mov.b32 	%r229, 0;
	mov.u64 	%rd433, %rd6;
$L__BB5_28:
	add.s64 	%rd433, %rd433, %rd5;
	add.s64 	%rd87, %rd1, -4096;
	setp.gt.u64 	%p3, %rd433, %rd87;
	@%p3 bra 	$L__BB5_30;
	cvt.u32.u64 	%r60, %rd5;
	add.s64 	%rd88, %rd433, %rd2;
	add.s64 	%rd89, %rd88, %rd10;
	mul.lo.s64 	%rd90, %rd89, %rd3;
	shl.b64 	%rd91, %rd90, 2;
	add.s64 	%rd92, %rd4, %rd91;
	ld.global.f32 	%f71, [%rd92];
	add.s64 	%rd93, %rd89, 256;
	mul.lo.s64 	%rd94, %rd93, %rd3;
	shl.b64 	%rd95, %rd94, 2;
	add.s64 	%rd96, %rd4, %rd95;
	ld.global.f32 	%f72, [%rd96];
	add.s64 	%rd97, %rd89, 512;
	mul.lo.s64 	%rd98, %rd97, %rd3;
	shl.b64 	%rd99, %rd98, 2;
	add.s64 	%rd100, %rd4, %rd99;
	ld.global.f32 	%f73, [%rd100];
	add.s64 	%rd101, %rd89, 768;
	mul.lo.s64 	%rd102, %rd101, %rd3;
	shl.b64 	%rd103, %rd102, 2;
	add.s64 	%rd104, %rd4, %rd103;
	ld.global.f32 	%f74, [%rd104];
	add.s64 	%rd105, %rd89, 1024;
	mul.lo.s64 	%rd106, %rd105, %rd3;
	shl.b64 	%rd107, %rd106, 2;
	add.s64 	%rd108, %rd4, %rd107;
	ld.global.f32 	%f75, [%rd108];
	add.s64 	%rd109, %rd89, 1280;
	mul.lo.s64 	%rd110, %rd109, %rd3;
	shl.b64 	%rd111, %rd110, 2;
	add.s64 	%rd112, %rd4, %rd111;
	ld.global.f32 	%f76, [%rd112];
	add.s64 	%rd113, %rd89, 1536;
	mul.lo.s64 	%rd114, %rd113, %rd3;
	shl.b64 	%rd115, %rd114, 2;
	add.s64 	%rd116, %rd4, %rd115;
	ld.global.f32 	%f77, [%rd116];
	add.s64 	%rd117, %rd89, 1792;
	mul.lo.s64 	%rd118, %rd117, %rd3;
	shl.b64 	%rd119, %rd118, 2;
	add.s64 	%rd120, %rd4, %rd119;
	ld.global.f32 	%f78, [%rd120];
	add.s64 	%rd121, %rd89, 2048;
	mul.lo.s64 	%rd122, %rd121, %rd3;
	shl.b64 	%rd123, %rd122, 2;
	add.s64 	%rd124, %rd4, %rd123;
	ld.global.f32 	%f79, [%rd124];
	add.s64 	%rd125, %rd89, 2304;
	mul.lo.s64 	%rd126, %rd125, %rd3;
	shl.b64 	%rd127, %rd126, 2;
	add.s64 	%rd128, %rd4, %rd127;
	ld.global.f32 	%f80, [%rd128];
	add.s64 	%rd129, %rd89, 2560;
	mul.lo.s64 	%rd130, %rd129, %rd3;
	shl.b64 	%rd131, %rd130, 2;
	add.s64 	%rd132, %rd4, %rd131;
	ld.global.f32 	%f81, [%rd132];
	add.s64 	%rd133, %rd89, 2816;
	mul.lo.s64 	%rd134, %rd133, %rd3;
	shl.b64 	%rd135, %rd134, 2;
	add.s64 	%rd136, %rd4, %rd135;
	ld.global.f32 	%f82, [%rd136];
	add.s64 	%rd137, %rd89, 3072;
	mul.lo.s64 	%rd138, %rd137, %rd3;
	shl.b64 	%rd139, %rd138, 2;
	add.s64 	%rd140, %rd4, %rd139;
	ld.global.f32 	%f83, [%rd140];
	add.s64 	%rd141, %rd89, 3328;
	mul.lo.s64 	%rd142, %rd141, %rd3;
	shl.b64 	%rd143, %rd142, 2;
	add.s64 	%rd144, %rd4, %rd143;
	ld.global.f32 	%f84, [%rd144];
	add.s64 	%rd145, %rd89, 3584;
	mul.lo.s64 	%rd146, %rd145, %rd3;
	shl.b64 	%rd147, %rd146, 2;
	add.s64 	%rd148, %rd4, %rd147;
	ld.global.f32 	%f85, [%rd148];
	add.s64 	%rd149, %rd89, 3840;
	mul.lo.s64 	%rd150, %rd149, %rd3;
	shl.b64 	%rd151, %rd150, 2;
	add.s64 	%rd152, %rd4, %rd151;
	ld.global.f32 	%f86, [%rd152];
	mul.f32 	%f87, %f322, %f71;
	mul.f32 	%f88, %f72, %f73;
	mul.f32 	%f89, %f74, %f75;
	mul.f32 	%f90, %f76, %f77;
	mul.f32 	%f91, %f78, %f79;
	mul.f32 	%f92, %f80, %f81;
	mul.f32 	%f93, %f82, %f83;
	mul.f32 	%f94, %f84, %f85;
	mul.f32 	%f95, %f87, %f88;
	mul.f32 	%f96, %f89, %f90;
	mul.f32 	%f97, %f91, %f92;
	mul.f32 	%f98, %f93, %f94;
	mul.f32 	%f99, %f95, %f96;
	mul.f32 	%f100, %f97, %f98;
	mul.f32 	%f101, %f99, %f100;
	mul.f32 	%f322, %f101, %f86;
	sub.s64 	%rd153, %rd1, %rd433;
	setp.lt.u64 	%p4, %rd153, %rd5;
	add.s32 	%r229, %r229, 1;
	add.s64 	%rd432, %rd432, %rd5;
	sub.s32 	%r228, %r228, %r60;
	@%p4 bra 	$L__BB5_43;
	bra.uni 	$L__BB5_28;
$L__BB5_30:
	setp.le.u64 	%p5, %rd1, %rd433;
	cvt.u32.u64 	%r61, %rd433;
	cvt.u32.u64 	%r62, %rd1;
	sub.s32 	%r63, %r62, %r61;
	setp.ge.s32 	%p6, %r29, %r63;
	or.pred  	%p7, %p5, %p6;
	@%p7 bra 	$L__BB5_43;
	cvt.u32.u64 	%r65, %rd5;
	cvt.u32.u64 	%r66, %rd6;
	add.s64 	%rd16, %rd433, %rd2;
	not.b32 	%r67, %r29;
	add.s32 	%r68, %r67, %r30;
	add.s32 	%r69, %r65, %r66;
	sub.s32 	%r70, %r68, %r69;
	mul.lo.s32 	%r71, %r1, %r229;
	shl.b32 	%r72, %r71, 12;
	sub.s32 	%r73, %r70, %r72;
	shr.u32 	%r74, %r73, 8;
	add.s32 	%r36, %r74, 1;
	and.b32  	%r37, %r36, 15;
	setp.lt.u32 	%p8, %r73, 3840;
	mov.u32 	%r232, %r29;
	@%p8 bra 	$L__BB5_34;
	shr.u32 	%r75, %r228, 8;
	add.s32 	%r76, %r75, 1;
	and.b32  	%r77, %r76, 33554416;
	neg.s32 	%r230, %r77;
	mov.u32 	%r232, %r29;
$L__BB5_33:
	.pragma "nounroll";
	cvt.u64.u32 	%rd154, %r232;
	add.s64 	%rd155, %rd16, %rd154;
	mul.lo.s64 	%rd156, %rd155, %rd3;
	shl.b64 	%rd157, %rd156, 2;
	add.s64 	%rd158, %rd4, %rd157;
	ld.global.f32 	%f103, [%rd158];
	mul.f32 	%f104, %f322, %f103;
	add.s64 	%rd159, %rd155, 256;
	mul.lo.s64 	%rd160, %rd159, %rd3;
	shl.b64 	%rd161, %rd160, 2;
	add.s64 	%rd162, %rd4, %rd161;
	ld.global.f32 	%f105, [%rd162];
	mul.f32 	%f106, %f104, %f105;
	add.s64 	%rd163, %rd155, 512;
	mul.lo.s64 	%rd164, %rd163, %rd3;
	shl.b64 	%rd165, %rd164, 2;
	add.s64 	%rd166, %rd4, %rd165;
	ld.global.f32 	%f107, [%rd166];
	mul.f32 	%f108, %f106, %f107;
	add.s64 	%rd167, %rd155, 768;
	mul.lo.s64 	%rd168, %rd167, %rd3;
	shl.b64 	%rd169, %rd168, 2;
	add.s64 	%rd170, %rd4, %rd169;
	ld.global.f32 	%f109, [%rd170];
	mul.f32 	%f110, %f108, %f109;
	add.s64 	%rd171, %rd155, 1024;
	mul.lo.s64 	%rd172, %rd171, %rd3;
	shl.b64 	%rd173, %rd172, 2;
	add.s64 	%rd174, %rd4, %rd173;
	ld.global.f32 	%f111, [%rd174];
	mul.f32 	%f112, %f110, %f111;
	add.s64 	%rd175, %rd155, 1280;
	mul.lo.s64 	%rd176, %rd175, %rd3;
	shl.b64 	%rd177, %rd176, 2;
	add.s64 	%rd178, %rd4, %rd177;
	ld.global.f32 	%f113, [%rd178];
	mul.f32 	%f114, %f112, %f113;
	add.s64 	%rd179, %rd155, 1536;
	mul.lo.s64 	%rd180, %rd179, %rd3;
	shl.b64 	%rd181, %rd180, 2;
	add.s64 	%rd182, %rd4, %rd181;
	ld.global.f32 	%f115, [%rd182];
	mul.f32 	%f116, %f114, %f115;
	add.s64 	%rd183, %rd155, 1792;
	mul.lo.s64 	%rd184, %rd183, %rd3;
	shl.b64 	%rd185, %rd184, 2;
	add.s64 	%rd186, %rd4, %rd185;
	ld.global.f32 	%f117, [%rd186];
	mul.f32 	%f118, %f116, %f117;
	add.s64 	%rd187, %rd155, 2048;
	mul.lo.s64 	%rd188, %rd187, %rd3;
	shl.b64 	%rd189, %rd188, 2;
	add.s64 	%rd190, %rd4, %rd189;
	ld.global.f32 	%f119, [%rd190];
	mul.f32 	%f120, %f118, %f119;
	add.s64 	%rd191, %rd155, 2304;
	mul.lo.s64 	%rd192, %rd191, %rd3;
	shl.b64 	%rd193, %rd192, 2;
	add.s64 	%rd194, %rd4, %rd193;
	ld.global.f32 	%f121, [%rd194];
	mul.f32 	%f122, %f120, %f121;
	add.s64 	%rd195, %rd155, 2560;
	mul.lo.s64 	%rd196, %rd195, %rd3;
	shl.b64 	%rd197, %rd196, 2;
	add.s64 	%rd198, %rd4, %rd197;
	ld.global.f32 	%f123, [%rd198];
	mul.f32 	%f124, %f122, %f123;
	add.s64 	%rd199, %rd155, 2816;
	mul.lo.s64 	%rd200, %rd199, %rd3;
	shl.b64 	%rd201, %rd200, 2;
	add.s64 	%rd202, %rd4, %rd201;
	ld.global.f32 	%f125, [%rd202];
	mul.f32 	%f126, %f124, %f125;
	add.s64 	%rd203, %rd155, 3072;
	mul.lo.s64 	%rd204, %rd203, %rd3;
	shl.b64 	%rd205, %rd204, 2;
	add.s64 	%rd206, %rd4, %rd205;
	ld.global.f32 	%f127, [%rd206];
	mul.f32 	%f128, %f126, %f127;
	add.s64 	%rd207, %rd155, 3328;
	mul.lo.s64 	%rd208, %rd207, %rd3;
	shl.b64 	%rd209, %rd208, 2;
	add.s64 	%rd210, %rd4, %rd209;
	ld.global.f32 	%f129, [%rd210];
	mul.f32 	%f130, %f128, %f129;
	add.s64 	%rd211, %rd155, 3584;
	mul.lo.s64 	%rd212, %rd211, %rd3;
	shl.b64 	%rd213, %rd212, 2;
	add.s64 	%rd214, %rd4, %rd213;
	ld.global.f32 	%f131, [%rd214];
	mul.f32 	%f132, %f130, %f131;
	add.s64 	%rd215, %rd155, 3840;
	mul.lo.s64 	%rd216, %rd215, %rd3;
	shl.b64 	%rd217, %rd216, 2;
	add.s64 	%rd218, %rd4, %rd217;
	ld.global.f32 	%f133, [%rd218];
	mul.f32 	%f322, %f132, %f133;
	add.s32 	%r232, %r232, 4096;
	add.s32 	%r230, %r230, 16;
	setp.ne.s32 	%p9, %r230, 0;
	@%p9 bra 	$L__BB5_33;
$L__BB5_34:
	setp.eq.s32 	%p10, %r37, 0;
	@%p10 bra 	$L__BB5_43;
	and.b32  	%r44, %r36, 7;
	setp.lt.u32 	%p11, %r37, 8;
	@%p11 bra 	$L__BB5_37;
	cvt.u64.u32 	%rd219, %r232;
	add.s64 	%rd220, %rd16, %rd219;
	mul.lo.s64 	%rd221, %rd220, %rd3;
	shl.b64 	%rd222, %rd221, 2;
	add.s64 	%rd223, %rd4, %rd222;
	ld.global.f32 	%f135, [%rd223];
	mul.f32 	%f136, %f322, %f135;
	add.s32 	%r78, %r232, 256;
	cvt.u64.u32 	%rd224, %r78;
	add.s64 	%rd225, %rd16, %rd224;
	mul.lo.s64 	%rd226, %rd225, %rd3;
	shl.b64 	%rd227, %rd226, 2;
	add.s64 	%rd228, %rd4, %rd227;
	ld.global.f32 	%f137, [%rd228];
	mul.f32 	%f138, %f136, %f137;
	add.s32 	%r79, %r232, 512;
	cvt.u64.u32 	%rd229, %r79;
	add.s64 	%rd230, %rd16, %rd229;
	mul.lo.s64 	%rd231, %rd230, %rd3;
	shl.b64 	%rd232, %rd231, 2;
	add.s64 	%rd233, %rd4, %rd232;
	ld.global.f32 	%f139, [%rd233];
	mul.f32 	%f140, %f138, %f139;
	add.s32 	%r80, %r232, 768;
	cvt.u64.u32 	%rd234, %r80;
	add.s64 	%rd235, %rd16, %rd234;
	mul.lo.s64 	%rd236, %rd235, %rd3;
	shl.b64 	%rd237, %rd236, 2;
	add.s64 	%rd238, %rd4, %rd237;
	ld.global.f32 	%f141, [%rd238];
	mul.f32 	%f142, %f140, %f141;
	add.s32 	%r81, %r232, 1024;
	cvt.u64.u32 	%rd239, %r81;
	add.s64 	%rd240, %rd16, %rd239;
	mul.lo.s64 	%rd241, %rd240, %rd3;
	shl.b64 	%rd242, %rd241, 2;
	add.s64 	%rd243, %rd4, %rd242;
	ld.global.f32 	%f143, [%rd243];
	mul.f32 	%f144, %f142, %f143;
	add.s32 	%r82, %r232, 1280;
	cvt.u64.u32 	%rd244, %r82;
	add.s64 	%rd245, %rd16, %rd244;
	mul.lo.s64 	%rd246, %rd245, %rd3;
	shl.b64 	%rd247, %rd246, 2;
	add.s64 	%rd248, %rd4, %rd247;
	ld.global.f32 	%f145, [%rd248];
	mul.f32 	%f146, %f144, %f145;
	add.s32 	%r83, %r232, 1536;
	cvt.u64.u32 	%rd249, %r83;
	add.s64 	%rd250, %rd16, %rd249;
	mul.lo.s64 	%rd251, %rd250, %rd3;
	shl.b64 	%rd252, %rd251, 2;
	add.s64 	%rd253, %rd4, %rd252;
	ld.global.f32 	%f147, [%rd253];
	mul.f32 	%f148, %f146, %f147;
	add.s32 	%r84, %r232, 1792;
	cvt.u64.u32 	%rd254, %r84;
	add.s64 	%rd255, %rd16, %rd254;
	mul.lo.s64 	%rd256, %rd255, %rd3;
	shl.b64 	%rd257, %rd256, 2;
	add.s64 	%rd258, %rd4, %rd257;
	ld.global.f32 	%f149, [%rd258];
	mul.f32 	%f322, %f148, %f149;
	add.s32 	%r232, %r232, 2048;
$L__BB5_37:
	setp.eq.s32 	%p12, %r44, 0;
	@%p12 bra 	$L__BB5_43;
	setp.lt.u32 	%p13, %r44, 4;
	@%p13 bra 	$L__BB5_40;
	cvt.u64.u32 	%rd259, %r232;
	add.s64 	%rd260, %rd16, %rd259;
	mul.lo.s64 	%rd261, %rd260, %rd3;
	shl.b64 	%rd262, %rd261, 2;
	add.s64 	%rd263, %rd4, %rd262;
	ld.global.f32 	%f151, [%rd263];
	mul.f32 	%f152, %f322, %f151;
	add.s32 	%r85, %r232, 256;
	cvt.u64.u32 	%rd264, %r85;
	add.s64 	%rd265, %rd16, %rd264;
	mul.lo.s64 	%rd266, %rd265, %rd3;
	shl.b64 	%rd267, %rd266, 2;
	add.s64 	%rd268, %rd4, %rd267;
	ld.global.f32 	%f153, [%rd268];
	mul.f32 	%f154, %f152, %f153;
	add.s32 	%r86, %r232, 512;
	cvt.u64.u32 	%rd269, %r86;
	add.s64 	%rd270, %rd16, %rd269;
	mul.lo.s64 	%rd271, %rd270, %rd3;
	shl.b64 	%rd272, %rd271, 2;
	add.s64 	%rd273, %rd4, %rd272;
	ld.global.f32 	%f155, [%rd273];
	mul.f32 	%f156, %f154, %f155;
	add.s32 	%r87, %r232, 768;
	cvt.u64.u32 	%rd274, %r87;
	add.s64 	%rd275, %rd16, %rd274;
	mul.lo.s64 	%rd276, %rd275, %rd3;
	shl.b64 	%rd277, %rd276, 2;
	add.s64 	%rd278, %rd4, %rd277;
	ld.global.f32 	%f157, [%rd278];
	mul.f32 	%f322, %f156, %f157;
	add.s32 	%r232, %r232, 1024;
$L__BB5_40:
	and.b32  	%r88, %r36, 3;
	setp.eq.s32 	%p14, %r88, 0;
	@%p14 bra 	$L__BB5_43;
	cvt.u64.u32 	%rd279, %r232;
	add.s64 	%rd280, %rd279, %rd432;
	mul.lo.s64 	%rd281, %rd3, %rd280;
	shl.b64 	%rd282, %rd281, 2;
	add.s64 	%rd434, %rd4, %rd282;
	shl.b64 	%rd18, %rd3, 10;
	cvt.u16.u32 	%rs1, %r228;
	shr.u16 	%rs2, %rs1, 8;
	add.s16 	%rs3, %rs2, 1;
	cvt.u32.u16 	%r89, %rs3;
	and.b32  	%r90, %r89, 3;
	neg.s32 	%r235, %r90;
$L__BB5_42:
	.pragma "nounroll";
	ld.global.f32 	%f158, [%rd434];
	mul.f32 	%f322, %f322, %f158;
	add.s64 	%rd434, %rd434, %rd18;
	add.s32 	%r235, %r235, 1;
	setp.ne.s32 	%p15, %r235, 0;
	@%p15 bra 	$L__BB5_42;
$L__BB5_43:
	// begin inline asm
	mov.u32 %r91, %laneid;
	// end inline asm
	mov.b32 	%r93, %f322;
	mov.b32 	%r94, 1;
	mov.b32 	%r115, 31;
	mov.b32 	%r116, -1;
	// begin inline asm
	shfl.sync.down.b32 %r92, %r93, %r94, %r115, %r116;
	// end inline asm
	setp.gt.s32 	%p16, %r91, 30;
	mov.b32 	%f159, %r92;
	mul.f32 	%f160, %f322, %f159;
	selp.f32 	%f161, %f322, %f160, %p16;
	mov.b32 	%r98, %f161;
	mov.b32 	%r99, 2;
	// begin inline asm
	shfl.sync.down.b32 %r97, %r98, %r99, %r115, %r116;
	// end inline asm
	setp.gt.s32 	%p17, %r91, 29;
	mov.b32 	%f162, %r97;
	mul.f32 	%f163, %f161, %f162;
	selp.f32 	%f164, %f161, %f163, %p17;
	mov.b32 	%r103, %f164;
	mov.b32 	%r104, 4;
	// begin inline asm
	shfl.sync.down.b32 %r102, %r103, %r104, %r115, %r116;
	// end inline asm
	setp.gt.s32 	%p18, %r91, 27;
	mov.b32 	%f165, %r102;
	mul.f32 	%f166, %f164, %f165;
	selp.f32 	%f167, %f164, %f166, %p18;
	mov.b32 	%r108, %f167;
	mov.b32 	%r109, 8;
	// begin inline asm
	shfl.sync.down.b32 %r107, %r108, %r109, %r115, %r116;
	// end inline asm
	setp.gt.s32 	%p19, %r91, 23;
	mov.b32 	%f168, %r107;
	mul.f32 	%f169, %f167, %f168;
	selp.f32 	%f170, %f167, %f169, %p19;
	mov.b32 	%r113, %f170;
	mov.b32 	%r114, 16;
	// begin inline asm
	shfl.sync.down.b32 %r112, %r113, %r114, %r115, %r116;
	// end inline asm
	setp.gt.s32 	%p20, %r91, 15;
	mov.b32 	%f171, %r112;
	mul.f32 	%f37, %f170, %f171;
	selp.f32 	%f323, %f170, %f37, %p20;
	setp.ne.s32 	%p21, %r91, 0;
	@%p21 bra 	$L__BB5_45;
	shr.u32 	%r117, %r29, 3;
	and.b32  	%r118, %r117, 124;
	mov.u32 	%r119, _ZZN3cub18CUB_300001_SM_10006detail6reduce18DeviceReduceKernelINS2_10policy_hubIfyN4cuda3std3__410multipliesIfEEE10Policy1000EN6thrust24THRUST_300001_SM_1000_NS20permutation_iteratorINSD_6detail15normal_iteratorINSD_10device_ptrIfEEEENSD_18transform_iteratorIN13strided_rangeISJ_E14stride_functorENSD_17counting_iteratorIlNSD_11use_defaultESP_SP_EESP_SP_EEEEyS9_fNS7_10__identityEEEvT0_PT3_T1_NS0_13GridEvenShareISX_EET2_T4_E12temp_storage;
	add.s32 	%r120, %r119, %r118;
	st.shared.f32 	[%r120+8], %f37;
$L__BB5_45:
	bar.sync 	0;
	setp.ne.s32 	%p22, %r29, 0;
	@%p22 bra 	$L__BB5_47;
	ld.shared.f32 	%f172, [_ZZN3cub18CUB_300001_SM_10006detail6reduce18DeviceReduceKernelINS2_10policy_hubIfyN4cuda3std3__410multipliesIfEEE10Policy1000EN6thrust24THRUST_300001_SM_1000_NS20permutation_iteratorINSD_6detail15normal_iteratorINSD_10device_ptrIfEEEENSD_18transform_iteratorIN13strided_rangeISJ_E14stride_functorENSD_17counting_iteratorIlNSD_11use_defaultESP_SP_EESP_SP_EEEEyS9_fNS7_10__identityEEEvT0_PT3_T1_NS0_13GridEvenShareISX_EET2_T4_E12temp_storage+12];
	mul.f32 	%f173, %f323, %f172;
	ld.shared.f32 	%f174, [_ZZN3cub18CUB_300001_SM_10006detail6reduce18DeviceReduceKernelINS2_10policy_hubIfyN4cuda3std3__410multipliesIfEEE10Policy1000EN6thrust24THRUST_300001_SM_1000_NS20permutation_iteratorINSD_6detail15normal_iteratorINSD_10device_ptrIfEEEENSD_18transform_iteratorIN13strided_rangeISJ_E14stride_functorENSD_17counting_iteratorIlNSD_11use_defaultESP_SP_EESP_SP_EEEEyS9_fNS7_10__identityEEEvT0_PT3_T1_NS0_13GridEvenShareISX_EET2_T4_E12temp_storage+16];
	mul.f32 	%f175, %f173, %f174;
	ld.shared.f32 	%f176, [_ZZN3cub18CUB_300001_SM_10006detail6reduce18DeviceReduceKernelINS2_10policy_hubIfyN4cuda3std3__410multipliesIfEEE10Policy1000EN6thrust24THRUST_300001_SM_1000_NS20permutation_iteratorINSD_6detail15normal_iteratorINSD_10device_ptrIfEEEENSD_18transform_iteratorIN13strided_rangeISJ_E14stride_functorENSD_17counting_iteratorIlNSD_11use_defaultESP_SP_EESP_SP_EEEEyS9_fNS7_10__identityEEEvT0_PT3_T1_NS0_13GridEvenShareISX_EET2_T4_E12temp_storage+20];
	mul.f32 	%f177, %f175, %f176;
	ld.shared.f32 	%f178, [_ZZN3cub18CUB_300001_SM_10006detail6reduce18DeviceReduceKernelINS2_10policy_hubIfyN4cuda3std3__410multipliesIfEEE10Policy1000EN6thrust24THRUST_300001_SM_1000_NS20permutation_iteratorINSD_6detail15normal_iteratorINSD_10device_ptrIfEEEENSD_18transform_iteratorIN13strided_rangeISJ_E14stride_functorENSD_17counting_iteratorIlNSD_11use_defaultESP_SP_EESP_SP_EEEEyS9_fNS7_10__identityEEEvT0_PT3_T1_NS0_13GridEvenShareISX_EET2_T4_E12temp_storage+24];
	mul.f32 	%f179, %f177, %f178;
	ld.shared.f32 	%f180, [_ZZN3cub18CUB_300001_SM_10006detail6reduce18DeviceReduceKernelINS2_10policy_hubIfyN4cuda3std3__410multipliesIfEEE10Policy1000EN6thrust24THRUST_300001_SM_1000_NS20permutation_iteratorINSD_6detail15normal_iteratorINSD_10device_ptrIfEEEENSD_18transform_iteratorIN13strided_rangeISJ_E14stride_functorENSD_17counting_iteratorIlNSD_11use_defaultESP_SP_EESP_SP_EEEEyS9_fNS7_10__identityEEEvT0_PT3_T1_NS0_13GridEvenShareISX_EET2_T4_E12temp_storage+28];
	mul.f32 	%f181, %f179, %f180;
	ld.shared.f32 	%f182, [_ZZN3cub18CUB_300001_SM_10006detail6reduce18DeviceReduceKernelINS2_10policy_hubIfyN4cuda3std3__410multipliesIfEEE10Policy1000EN6thrust24THRUST_300001_SM_1000_NS20permutation_iteratorINSD_6detail15normal_iteratorINSD_10device_ptrIfEEEENSD_18transform_iteratorIN13strided_rangeISJ_E14stride_functorENSD_17counting_iteratorIlNSD_11use_defaultESP_SP_EESP_SP_EEEEyS9_fNS7_10__identityEEEvT0_PT3_T1_NS0_13GridEvenShareISX_EET2_T4_E12temp_storage+32];
	mul.f32 	%f183, %f181, %f182;
	ld.shared.f32 	%f184, [_ZZN3cub18CUB_300001_SM_10006detail6reduce18DeviceReduceKernelINS2_10policy_hubIfyN4cuda3std3__410multipliesIfEEE10Policy1000EN6thrust24THRUST_300001_SM_1000_NS20permutation_iteratorINSD_6detail15normal_iteratorINSD_10device_ptrIfEEEENSD_18transform_iteratorIN13strided_rangeISJ_E14stride_functorENSD_17counting_iteratorIlNSD_11use_defaultESP_SP_EESP_SP_EEEEyS9_fNS7_10__identityEEEvT0_PT3_T1_NS0_13GridEvenShareISX_EET2_T4_E12temp_storage+36];
	mul.f32 	%f323, %f183, %f184;
$L__BB5_47:
	mov.u32 	%r219, %tid.x;
	setp.ne.s32 	%p56, %r219, 0;
	@%p56 bra 	$L__BB5_49;
	cvta.to.global.u64 	%rd429, %rd21;
	mul.wide.u32 	%rd430, %r2, 4;
	add.s64 	%rd431, %rd429, %rd430;
	st.global.f32 	[%rd431], %f323;
$L__BB5_49:
	ret;

}
	// .globl	_ZN3cub18CUB_300001_SM_10006detail6reduce28DeviceReduceSingleTileKernelINS2_10policy_hubIfyN4cuda3std3__410multipliesIfEEE10Policy1000EPfSC_iS9_ffNS7_10__identityEEEvT0_T1_T2_T3_T4_T6_
.visible .entry _ZN3cub18CUB_300001_SM_10006detail6reduce28DeviceReduceSingleTileKernelINS2_10policy_hubIfyN4cuda3std3__410multipliesIfEEE10Policy1000EPfSC_iS9_ffNS7_10__identityEEEvT0_T1_T2_T3_T4_T6_(
	.param .u64 .ptr .align 1 _ZN3cub18CUB_300001_SM_10006detail6reduce28DeviceReduceSingleTileKernelINS2_10policy_hubIfyN4cuda3std3__410multipliesIfEEE10Policy1000EPfSC_iS9_ffNS7_10__identityEEEvT0_T1_T2_T3_T4_T6__param_0,
	.param .u64 .ptr .align 1 _ZN3cub18CUB_300001_SM_10006detail6reduce28DeviceReduceSingleTileKernelINS2_10policy_hubIfyN4cuda3std3__410multipliesIfEEE10Policy1000EPfSC_iS9_ffNS7_10__identityEEEvT0_T1_T2_T3_T4_T6__param_1,
	.param .u32 _ZN3cub18CUB_300001_SM_10006detail6reduce28DeviceReduceSingleTileKernelINS2_10policy_hubIfyN4cuda3std3__410multipliesIfEEE10Policy1000EPfSC_iS9_ffNS7_10__identityEEEvT0_T1_T2_T3_T4_T6__param_2,
	.param .align 1 .b8 _ZN3cub18CUB_300001_SM_10006detail6reduce28DeviceReduceSingleTileKernelINS2_10policy_hubIfyN4cuda3std3__410multipliesIfEEE10Policy1000EPfSC_iS9_ffNS7_10__identityEEEvT0_T1_T2_T3_T4_T6__param_3[1],
	.param .f32 _ZN3cub18CUB_300001_SM_10006detail6reduce28DeviceReduceSingleTileKernelINS2_10policy_hubIfyN4cuda3std3__410multipliesIfEEE10Policy1000EPfSC_iS9_ffNS7_10__identityEEEvT0_T1_T2_T3_T4_T6__param_4,
	.param .align 1 .b8 _ZN3cub18CUB_300001_SM_10006detail6reduce28DeviceReduceSingleTileKernelINS2_10policy_hubIfyN4cuda3std3__410multipliesIfEEE10Policy1000EPfSC_iS9_ffNS7_10__identityEEEvT0_T1_T2_T3_T4_T6__param_5[1]
)
.maxntid 256
.minnctapersm 1
{
	.reg .pred 	%p<97>;
	.reg .b32 	%r<407>;
	.reg .b32 	%f<419>;
	.reg .b64 	%rd<125>;
	// demoted variable
	.shared .align 4 .b8 _ZZN3cub18CUB_300001_SM_10006detail6reduce28DeviceReduceSingleTileKernelINS2_10policy_hubIfyN4cuda3std3__410multipliesIfEEE10Policy1000EPfSC_iS9_ffNS7_10__identityEEEvT0_T1_T2_T3_T4_T6_E12temp_storage[44];
	ld.param.u64 	%rd16, [_ZN3cub18CUB_300001_SM_10006detail6reduce28DeviceReduceSingleTileKernelINS2_10policy_hubIfyN4cuda3std3__410multipliesIfEEE10Policy1000EPfSC_iS9_ffNS7_10__identityEEEvT0_T1_T2_T3_T4_T6__param_0];
	ld.param.u64 	%rd17, [_ZN3cub18CUB_300001_SM_10006detail6reduce28DeviceReduceSingleTileKernelINS2_10policy_hubIfyN4cuda3std3__410multipliesIfEEE10Policy1000EPfSC_iS9_ffNS7_10__identityEEEvT0_T1_T2_T3_T4_T6__param_1];
	ld.param.u32 	%r67, [_ZN3cub18CUB_300001_SM_10006detail6reduce28DeviceReduceSingleTileKernelINS2_10policy_hubIfyN4cuda3std3__410multipliesIfEEE10Policy1000EPfSC_iS9_ffNS7_10__identityEEEvT0_T1_T2_T3_T4_T6__param_2];
	ld.param.f32 	%f58, [_ZN3cub18CUB_300001_SM_10006detail6reduce28DeviceReduceSingleTileKernelINS2_10policy_hubIfyN4cuda3std3__410multipliesIfEEE10Policy1000EPfSC_iS9_ffNS7_10__identityEEEvT0_T1_T2_T3_T4_T6__param_4];
	cvta.to.global.u64 	%rd1, %rd17;
	setp.ne.s32 	%p1, %r67, 0;
	@%p1 bra 	$L__BB6_3;
	mov.u32 	%r380, %tid.x;
	setp.ne.s32 	%p96, %r380, 0;
	@%p96 bra 	$L__BB6_74;
	st.global.f32 	[%rd1], %f58;
	bra.uni 	$L__BB6_74;
$L__BB6_3:
	and.b64  	%rd18, %rd16, 15;
	setp.ne.s64 	%p2, %rd18, 0;
	@%p2 bra 	$L__BB6_38;
	setp.gt.s32 	%p49, %r67, 4095;
	@%p49 bra 	$L__BB6_22;
	mov.u32 	%r1, %tid.x;
	setp.ge.s32 	%p66, %r1, %r67;
	mov.f32 	%f397, 0f00000000;
	mov.u32 	%r384, %r1;
	@%p66 bra 	$L__BB6_7;
	mul.wide.u32 	%rd113, %r1, 4;
	add.s64 	%rd112, %rd16, %rd113;
	// begin inline asm
	ld.global.nc.u32 %r300, [%rd112];
	// end inline asm
	mov.b32 	%f397, %r300;
	add.s32 	%r384, %r1, 256;
$L__BB6_7:
	setp.ge.s32 	%p67, %r384, %r67;
	@%p67 bra 	$L__BB6_13;
	not.b32 	%r301, %r384;
	add.s32 	%r4, %r67, %r301;
	and.b32  	%r302, %r4, 768;
	setp.eq.s32 	%p68, %r302, 768;
	@%p68 bra 	$L__BB6_11;
	mul.wide.u32 	%rd114, %r384, 4;
	add.s64 	%rd121, %rd16, %rd114;
	shr.u32 	%r303, %r4, 8;
	add.s32 	%r304, %r303, 1;
	and.b32  	%r305, %r304, 3;
	neg.s32 	%r382, %r305;
$L__BB6_10:
	.pragma "nounroll";
	// begin inline asm
	ld.global.nc.u32 %r306, [%rd121];
	// end inline asm
	mov.b32 	%f323, %r306;
	mul.f32 	%f397, %f397, %f323;
	add.s32 	%r384, %r384, 256;
	add.s64 	%rd121, %rd121, 1024;
	add.s32 	%r382, %r382, 1;
	setp.ne.s32 	%p69, %r382, 0;
	@%p69 bra 	$L__BB6_10;
$L__BB6_11:
	setp.lt.u32 	%p70, %r4, 768;
	@%p70 bra 	$L__BB6_13;
$L__BB6_12:
	mul.wide.s32 	%rd120, %r384, 4;
	add.s64 	%rd116, %rd16, %rd120;
	// begin inline asm
	ld.global.nc.u32 %r307, [%rd116];
	// end inline asm
	mov.b32 	%f324, %r307;
	mul.f32 	%f325, %f397, %f324;
	add.s64 	%rd117, %rd116, 1024;
	// begin inline asm
	ld.global.nc.u32 %r308, [%rd117];
	// end inline asm
	mov.b32 	%f326, %r308;
	mul.f32 	%f327, %f325, %f326;
	add.s64 	%rd118, %rd116, 2048;
	// begin inline asm
	ld.global.nc.u32 %r309, [%rd118];
	// end inline asm
	mov.b32 	%f328, %r309;
	mul.f32 	%f329, %f327, %f328;
	add.s64 	%rd119, %rd116, 3072;
	// begin inline asm
	ld.global.nc.u32 %r310, [%rd119];
	// end inline asm
	mov.b32 	%f330, %r310;
	mul.f32 	%f397, %f329, %f330;
	add.s32 	%r384, %r384, 1024;
	setp.lt.s32 	%p71, %r384, %r67;
	@%p71 bra 	$L__BB6_12;
$L__BB6_13:
	setp.lt.s32 	%p72, %r67, 256;
	@%p72 bra 	$L__BB6_18;
	// begin inline asm
	mov.u32 %r349, %laneid;
	// end inline asm
	mov.b32 	%r351, %f397;
	mov.b32 	%r352, 1;
	mov.b32 	%r373, 31;
	mov.b32 	%r374, -1;
	// begin inline asm
	shfl.sync.down.b32 %r350, %r351, %r352, %r373, %r374;
	// end inline asm
	setp.gt.s32 	%p88, %r349, 30;
	mov.b32 	%f365, %r350;
	mul.f32 	%f366, %f397, %f365;
	selp.f32 	%f367, %f397, %f366, %p88;
	mov.b32 	%r356, %f367;
	mov.b32 	%r357, 2;
	// begin inline asm
	shfl.sync.down.b32 %r355, %r356, %r357, %r373, %r374;
	// end inline asm
	setp.gt.s32 	%p89, %r349, 29;
	mov.b32 	%f368, %r355;
	mul.f32 	%f369, %f367, %f368;
	selp.f32 	%f370, %f367, %f369, %p89;
	mov.b32 	%r361, %f370;
	mov.b32 	%r362, 4;
	// begin inline asm
	shfl.sync.down.b32 %r360, %r361, %r362, %r373, %r374;
	// end inline asm
	setp.gt.s32 	%p90, %r349, 27;
	mov.b32 	%f371, %r360;
	mul.f32 	%f372, %f370, %f371;
	selp.f32 	%f373, %f370, %f372, %p90;
	mov.b32 	%r366, %f373;
	mov.b32 	%r367, 8;
	// begin inline asm
	shfl.sync.down.b32 %r365, %r366, %r367, %r373, %r374;
	// end inline asm
	setp.gt.s32 	%p91, %r349, 23;
	mov.b32 	%f374, %r365;
	mul.f32 	%f375, %f373, %f374;
	selp.f32 	%f376, %f373, %f375, %p91;
	mov.b32 	%r371, %f376;
	mov.b32 	%r372, 16;
	// begin inline asm
	shfl.sync.down.b32 %r370, %r371, %r372, %r373, %r374;
	// end inline asm
	setp.gt.s32 	%p92, %r349, 15;
	mov.b32 	%f377, %r370;
	mul.f32 	%f10, %f376, %f377;
	selp.f32 	%f418, %f376, %f10, %p92;
	setp.ne.s32 	%p93, %r349, 0;
	@%p93 bra 	$L__BB6_16;
	shr.u32 	%r375, %r1, 3;
	and.b32  	%r376, %r375, 124;
	mov.u32 	%r377, _ZZN3cub18CUB_300001_SM_10006detail6reduce28DeviceReduceSingleTileKernelINS2_10policy_hubIfyN4cuda3std3__410multipliesIfEEE10Policy1000EPfSC_iS9_ffNS7_10__identityEEEvT0_T1_T2_T3_T4_T6_E12temp_storage;
	add.s32 	%r378, %r377, %r376;
	st.shared.f32 	[%r378+8], %f10;
$L__BB6_16:
	bar.sync 	0;
	setp.ne.s32 	%p94, %r1, 0;
	@%p94 bra 	$L__BB6_72;
	ld.shared.f32 	%f378, [_ZZN3cub18CUB_300001_SM_10006detail6reduce28DeviceReduceSingleTileKernelINS2_10policy_hubIfyN4cuda3std3__410multipliesIfEEE10Policy1000EPfSC_iS9_ffNS7_10__identityEEEvT0_T1_T2_T3_T4_T6_E12temp_storage+12];
	mul.f32 	%f379, %f418, %f378;
	ld.shared.f32 	%f380, [_ZZN3cub18CUB_300001_SM_10006detail6reduce28DeviceReduceSingleTileKernelINS2_10policy_hubIfyN4cuda3std3__410multipliesIfEEE10Policy1000EPfSC_iS9_ffNS7_10__identityEEEvT0_T1_T2_T3_T4_T6_E12temp_storage+16];
	mul.f32 	%f381, %f379, %f380;
	ld.shared.f32 	%f382, [_ZZN3cub18CUB_300001_SM_10006detail6reduce28DeviceReduceSingleTileKernelINS2_10policy_hubIfyN4cuda3std3__410multipliesIfEEE10Policy1000EPfSC_iS9_ffNS7_10__identityEEEvT0_T1_T2_T3_T4_T6_E12temp_storage+20];
	mul.f32 	%f383, %f381, %f382;
	ld.shared.f32 	%f384, [_ZZN3cub18CUB_300001_SM_10006detail6reduce28DeviceReduceSingleTileKernelINS2_10policy_hubIfyN4cuda3std3__410multipliesIfEEE10Policy1000EPfSC_iS9_ffNS7_10__identityEEEvT0_T1_T2_T3_T4_T6_E12temp_storage+24];
	mul.f32 	%f385, %f383, %f384;
	ld.shared.f32 	%f386, [_ZZN3cub18CUB_300001_SM_10006detail6reduce28DeviceReduceSingleTileKernelINS2_10policy_hubIfyN4cuda3std3__410multipliesIfEEE10Policy1000EPfSC_iS9_ffNS7_10__identityEEEvT0_T1_T2_T3_T4_T6_E12temp_storage+28];
	mul.f32 	%f387, %f385, %f386;
	ld.shared.f32 	%f388, [_ZZN3cub18CUB_300001_SM_10006detail6reduce28DeviceReduceSingleTileKernelINS2_10policy_hubIfyN4cuda3std3__410multipliesIfEEE10Policy1000EPfSC_iS9_ffNS7_10__identityEEEvT0_T1_T2_T3_T4_T6_E12temp_storage+32];
	mul.f32 	%f389, %f387, %f388;
	ld.shared.f32 	%f390, [_ZZN3cub18CUB_300001_SM_10006detail6reduce28DeviceReduceSingleTileKernelINS2_10policy_hubIfyN4cuda3std3__410multipliesIfEEE10Policy1000EPfSC_iS9_ffNS7_10__identityEEEvT0_T1_T2_T3_T4_T6_E12temp_storage+36];
	mul.f32 	%f418, %f389, %f390;
	bra.uni 	$L__BB6_72;
$L__BB6_18:
	// begin inline asm
	mov.u32 %r311, %laneid;
	// end inline asm
	and.b32  	%r337, %r1, 992;
	add.s32 	%r338, %r337, 32;
	setp.gt.s32 	%p73, %r338, %r67;
	not.b32 	%r339, %r337;
	add.s32 	%r340, %r67, %r339;
	selp.b32 	%r335, %r340, 31, %p73;
	mov.b32 	%r313, %f397;
	mov.b32 	%r314, 1;
	mov.b32 	%r336, -1;
	// begin inline asm
	shfl.sync.down.b32 %r312, %r313, %r314, %r335, %r336;
	// end inline asm
	setp.lt.s32 	%p74, %r311, %r335;
	mov.b32 	%f331, %r312;
	mul.f32 	%f332, %f397, %f331;
	selp.f32 	%f333, %f332, %f397, %p74;
	mov.b32 	%r318, %f333;
	mov.b32 	%r319, 2;
	// begin inline asm
	shfl.sync.down.b32 %r317, %r318, %r319, %r335, %r336;
	// end inline asm
	add.s32 	%r341, %r311, 2;
	setp.gt.s32 	%p75, %r341, %r335;
	mov.b32 	%f334, %r317;
	mul.f32 	%f335, %f333, %f334;
	selp.f32 	%f336, %f333, %f335, %p75;
	mov.b32 	%r323, %f336;
	mov.b32 	%r324, 4;
	// begin inline asm
	shfl.sync.down.b32 %r322, %r323, %r324, %r335, %r336;
	// end inline asm
	add.s32 	%r342, %r311, 4;
	setp.gt.s32 	%p76, %r342, %r335;
	mov.b32 	%f337, %r322;
	mul.f32 	%f338, %f336, %f337;
	selp.f32 	%f339, %f336, %f338, %p76;
	mov.b32 	%r328, %f339;
	mov.b32 	%r329, 8;
	// begin inline asm
	shfl.sync.down.b32 %r327, %r328, %r329, %r335, %r336;
	// end inline asm
	add.s32 	%r343, %r311, 8;
	setp.gt.s32 	%p77, %r343, %r335;
	mov.b32 	%f340, %r327;
	mul.f32 	%f341, %f339, %f340;
	selp.f32 	%f342, %f339, %f341, %p77;
	mov.b32 	%r333, %f342;
	mov.b32 	%r334, 16;
	// begin inline asm
	shfl.sync.down.b32 %r332, %r333, %r334, %r335, %r336;
	// end inline asm
	add.s32 	%r344, %r311, 16;
	setp.gt.s32 	%p78, %r344, %r335;
	mov.b32 	%f343, %r332;
	mul.f32 	%f344, %f342, %f343;
	selp.f32 	%f418, %f342, %f344, %p78;
	setp.ne.s32 	%p79, %r311, 0;
	@%p79 bra 	$L__BB6_20;
	shr.u32 	%r345, %r1, 3;
	and.b32  	%r346, %r345, 124;
	mov.u32 	%r347, _ZZN3cub18CUB_300001_SM_10006detail6reduce28DeviceReduceSingleTileKernelINS2_10policy_hubIfyN4cuda3std3__410multipliesIfEEE10Policy1000EPfSC_iS9_ffNS7_10__identityEEEvT0_T1_T2_T3_T4_T6_E12temp_storage;
	add.s32 	%r348, %r347, %r346;
	st.shared.f32 	[%r348+8], %f418;
$L__BB6_20:
	bar.sync 	0;
	setp.ne.s32 	%p80, %r1, 0;
	@%p80 bra 	$L__BB6_72;
	setp.gt.s32 	%p81, %r67, 32;
	ld.shared.f32 	%f345, [_ZZN3cub18CUB_300001_SM_10006detail6reduce28DeviceReduceSingleTileKernelINS2_10policy_hubIfyN4cuda3std3__410multipliesIfEEE10Policy1000EPfSC_iS9_ffNS7_10__identityEEEvT0_T1_T2_T3_T4_T6_E12temp_storage+12];
	mul.f32 	%f346, %f418, %f345;
	selp.f32 	%f347, %f346, %f418, %p81;
	setp.gt.s32 	%p82, %r67, 64;
	ld.shared.f32 	%f348, [_ZZN3cub18CUB_300001_SM_10006detail6reduce28DeviceReduceSingleTileKernelINS2_10policy_hubIfyN4cuda3std3__410multipliesIfEEE10Policy1000EPfSC_iS9_ffNS7_10__identityEEEvT0_T1_T2_T3_T4_T6_E12temp_storage+16];
	mul.f32 	%f349, %f348, %f347;
	selp.f32 	%f350, %f349, %f347, %p82;
	setp.gt.s32 	%p83, %r67, 96;
	ld.shared.f32 	%f351, [_ZZN3cub18CUB_300001_SM_10006detail6reduce28DeviceReduceSingleTileKernelINS2_10policy_hubIfyN4cuda3std3__410multipliesIfEEE10Policy1000EPfSC_iS9_ffNS7_10__identityEEEvT0_T1_T2_T3_T4_T6_E12temp_storage+20];
	mul.f32 	%f352, %f351, %f350;
	selp.f32 	%f353, %f352, %f350, %p83;
	setp.gt.s32 	%p84, %r67, 128;
	ld.shared.f32 	%f354, [_ZZN3cub18CUB_300001_SM_10006detail6reduce28DeviceReduceSingleTileKernelINS2_10policy_hubIfyN4cuda3std3__410multipliesIfEEE10Policy1000EPfSC_iS9_ffNS7_10__identityEEEvT0_T1_T2_T3_T4_T6_E12temp_storage+24];
	mul.f32 	%f355, %f354, %f353;
	selp.f32 	%f356, %f355, %f353, %p84;
	setp.gt.s32 	%p85, %r67, 160;
	ld.shared.f32 	%f357, [_ZZN3cub18CUB_300001_SM_10006detail6reduce28DeviceReduceSingleTileKernelINS2_10policy_hubIfyN4cuda3std3__410multipliesIfEEE10Policy1000EPfSC_iS9_ffNS7_10__identityEEEvT0_T1_T2_T3_T4_T6_E12temp_storage+28];
	mul.f32 	%f358, %f357, %f356;
	selp.f32 	%f359, %f358, %f356, %p85;
	setp.gt.s32 	%p86, %r67, 192;
	ld.shared.f32 	%f360, [_ZZN3cub18CUB_300001_SM_10006detail6reduce28DeviceReduceSingleTileKernelINS2_10policy_hubIfyN4cuda3std3__410multipliesIfEEE10Policy1000EPfSC_iS9_ffNS7_10__identityEEEvT0_T1_T2_T3_T4_T6_E12temp_storage+32];
	mul.f32 	%f361, %f360, %f359;
	selp.f32 	%f362, %f361, %f359, %p86;
	setp.gt.s32 	%p87, %r67, 224;
	ld.shared.f32 	%f363, [_ZZN3cub18CUB_300001_SM_10006detail6reduce28DeviceReduceSingleTileKernelINS2_10policy_hubIfyN4cuda3std3__410multipliesIfEEE10Policy1000EPfSC_iS9_ffNS7_10__identityEEEvT0_T1_T2_T3_T4_T6_E12temp_storage+36];
	mul.f32 	%f364, %f363, %f362;
	selp.f32 	%f418, %f364, %f362, %p87;
	bra.uni 	$L__BB6_72;
$L__BB6_22:
	mov.u32 	%r13, %tid.x;
	shl.b32 	%r224, %r13, 2;
	mul.wide.u32 	%rd86, %r224, 4;
	add.s64 	%rd76, %rd16, %rd86;
	// begin inline asm
	ld.global.nc.v2.u64 {%rd74, %rd75}, [%rd76];
	// end inline asm
	mov.b64 	{%r225, %r226}, %rd75;
	mov.b64 	{%r227, %r228}, %rd74;
	mov.b32 	%f225, %r228;
	mov.b32 	%f226, %r227;
	mov.b32 	%f227, %r226;
	mov.b32 	%f228, %r225;
	add.s64 	%rd79, %rd76, 4096;
	// begin inline asm
	ld.global.nc.v2.u64 {%rd77, %rd78}, [%rd79];
	// end inline asm
	mov.b64 	{%r229, %r230}, %rd78;
	mov.b64 	{%r231, %r232}, %rd77;
	mov.b32 	%f229, %r232;
	mov.b32 	%f230, %r231;
	mov.b32 	%f231, %r230;
	mov.b32 	%f232, %r229;
	add.s64 	%rd82, %rd76, 8192;
	// begin inline asm
	ld.global.nc.v2.u64 {%rd80, %rd81}, [%rd82];
	// end inline asm
	mov.b64 	{%r233, %r234}, %rd81;
	mov.b64 	{%r235, %r236}, %rd80;
	mov.b32 	%f233, %r236;
	mov.b32 	%f234, %r235;
	mov.b32 	%f235, %r234;
	mov.b32 	%f236, %r233;
	add.s64 	%rd85, %rd76, 12288;
	// begin inline asm
	ld.global.nc.v2.u64 {%rd83, %rd84}, [%rd85];
	// end inline asm
	mov.b64 	{%r237, %r238}, %rd84;
	mov.b64 	{%r239, %r240}, %rd83;
	mov.b32 	%f237, %r240;
	mov.b32 	%f238, %r239;
	mov.b32 	%f239, %r238;
	mov.b32 	%f240, %r237;
	mul.f32 	%f241, %f226, %f225;
	mul.f32 	%f242, %f228, %f227;
	mul.f32 	%f243, %f230, %f229;
	mul.f32 	%f244, %f232, %f231;
	mul.f32 	%f245, %f234, %f233;
	mul.f32 	%f246, %f236, %f235;
	mul.f32 	%f247, %f238, %f237;
	mul.f32 	%f248, %f240, %f239;
	mul.f32 	%f249, %f241, %f242;
	mul.f32 	%f250, %f243, %f244;
	mul.f32 	%f251, %f245, %f246;
	mul.f32 	%f252, %f247, %f248;
	mul.f32 	%f253, %f249, %f250;
	mul.f32 	%f254, %f251, %f252;
	mul.f32 	%f404, %f253, %f254;
	setp.lt.u32 	%p50, %r67, 8192;
	mov.b32 	%r387, 4096;
	@%p50 bra 	$L__BB6_26;
	add.s32 	%r14, %r67, -4096;
	mov.b32 	%r387, 4096;
$L__BB6_24:
	mul.wide.s32 	%rd99, %r387, 4;
	add.s64 	%rd89, %rd76, %rd99;
	// begin inline asm
	ld.global.nc.v2.u64 {%rd87, %rd88}, [%rd89];
	// end inline asm
	mov.b64 	{%r242, %r243}, %rd88;
	mov.b64 	{%r244, %r245}, %rd87;
	mov.b32 	%f255, %r245;
	mov.b32 	%f256, %r244;
	mov.b32 	%f257, %r243;
	mov.b32 	%f258, %r242;
	add.s64 	%rd92, %rd89, 4096;
	// begin inline asm
	ld.global.nc.v2.u64 {%rd90, %rd91}, [%rd92];
	// end inline asm
	mov.b64 	{%r246, %r247}, %rd91;
	mov.b64 	{%r248, %r249}, %rd90;
	mov.b32 	%f259, %r249;
	mov.b32 	%f260, %r248;
	mov.b32 	%f261, %r247;
	mov.b32 	%f262, %r246;
	add.s64 	%rd95, %rd89, 8192;
	// begin inline asm
	ld.global.nc.v2.u64 {%rd93, %rd94}, [%rd95];
	// end inline asm
	mov.b64 	{%r250, %r251}, %rd94;
	mov.b64 	{%r252, %r253}, %rd93;
	mov.b32 	%f263, %r253;
	mov.b32 	%f264, %r252;
	mov.b32 	%f265, %r251;
	mov.b32 	%f266, %r250;
	add.s64 	%rd98, %rd89, 12288;
	// begin inline asm
	ld.global.nc.v2.u64 {%rd96, %rd97}, [%rd98];
	// end inline asm
	mov.b64 	{%r254, %r255}, %rd97;
	mov.b64 	{%r256, %r257}, %rd96;
	mov.b32 	%f267, %r257;
	mov.b32 	%f268, %r256;
	mov.b32 	%f269, %r255;
	mov.b32 	%f270, %r254;
	mul.f32 	%f271, %f404, %f256;
	mul.f32 	%f272, %f255, %f258;
	mul.f32 	%f273, %f257, %f260;
	mul.f32 	%f274, %f259, %f262;
	mul.f32 	%f275, %f261, %f264;
	mul.f32 	%f276, %f263, %f266;
	mul.f32 	%f277, %f265, %f268;
	mul.f32 	%f278, %f267, %f270;
	mul.f32 	%f279, %f271, %f272;
	mul.f32 	%f280, %f273, %f274;
	mul.f32 	%f281, %f275, %f276;
	mul.f32 	%f282, %f277, %f278;
	mul.f32 	%f283, %f279, %f280;
	mul.f32 	%f284, %f281, %f282;
	mul.f32 	%f285, %f283, %f284;
	mul.f32 	%f404, %f285, %f269;
	sub.s32 	%r258, %r67, %r387;
	setp.lt.s32 	%p51, %r258, 4096;
	@%p51 bra 	$L__BB6_34;
	add.s32 	%r387, %r387, 4096;
	setp.le.s32 	%p52, %r387, %r14;
	@%p52 bra 	$L__BB6_24;
$L__BB6_26:
	setp.le.s32 	%p53, %r67, %r387;
	@%p53 bra 	$L__BB6_34;
	sub.s32 	%r18, %r67, %r387;
	setp.ge.s32 	%p54, %r13, %r18;
	@%p54 bra 	$L__BB6_34;
	not.b32 	%r259, %r13;
	add.s32 	%r260, %r67, %r259;
	sub.s32 	%r19, %r260, %r387;
	and.b32  	%r261, %r19, 768;
	setp.eq.s32 	%p55, %r261, 768;
	mov.u32 	%r391, %r13;
	@%p55 bra 	$L__BB6_31;
	add.s32 	%r389, %r13, %r387;
	shr.u32 	%r262, %r19, 8;
	add.s32 	%r263, %r262, 1;
	and.b32  	%r264, %r263, 3;
	neg.s32 	%r388, %r264;
	mov.u32 	%r391, %r13;
$L__BB6_30:
	.pragma "nounroll";
	mul.wide.u32 	%rd101, %r389, 4;
	add.s64 	%rd100, %rd16, %rd101;
	// begin inline asm
	ld.global.nc.u32 %r265, [%rd100];
	// end inline asm
	mov.b32 	%f287, %r265;
	mul.f32 	%f404, %f404, %f287;
	add.s32 	%r391, %r391, 256;
	add.s32 	%r389, %r389, 256;
	add.s32 	%r388, %r388, 1;
	setp.ne.s32 	%p56, %r388, 0;
	@%p56 bra 	$L__BB6_30;
$L__BB6_31:
	setp.lt.u32 	%p57, %r19, 768;
	@%p57 bra 	$L__BB6_34;
	cvt.u64.u32 	%rd102, %r391;
	cvt.u64.u32 	%rd103, %r387;
	add.s64 	%rd104, %rd102, %rd103;
	shl.b64 	%rd105, %rd104, 2;
	add.s64 	%rd106, %rd105, %rd16;
	add.s64 	%rd122, %rd106, 2048;
	add.s32 	%r392, %r391, %r387;
$L__BB6_33:
	mul.wide.u32 	%rd111, %r392, 4;
	add.s64 	%rd107, %rd16, %rd111;
	// begin inline asm
	ld.global.nc.u32 %r266, [%rd107];
	// end inline asm
	mov.b32 	%f288, %r266;
	mul.f32 	%f289, %f404, %f288;
	add.s64 	%rd108, %rd122, -1024;
	// begin inline asm
	ld.global.nc.u32 %r267, [%rd108];
	// end inline asm
	mov.b32 	%f290, %r267;
	mul.f32 	%f291, %f289, %f290;
	// begin inline asm
	ld.global.nc.u32 %r268, [%rd122];
	// end inline asm
	mov.b32 	%f292, %r268;
	mul.f32 	%f293, %f291, %f292;
	add.s64 	%rd110, %rd122, 1024;
	// begin inline asm
	ld.global.nc.u32 %r269, [%rd110];
	// end inline asm
	mov.b32 	%f294, %r269;
	mul.f32 	%f404, %f293, %f294;
	add.s32 	%r391, %r391, 1024;
	add.s64 	%rd122, %rd122, 4096;
	add.s32 	%r392, %r392, 1024;
	setp.lt.s32 	%p58, %r391, %r18;
	@%p58 bra 	$L__BB6_33;
$L__BB6_34:
	// begin inline asm
	mov.u32 %r270, %laneid;
	// end inline asm
	mov.b32 	%r272, %f404;
	mov.b32 	%r273, 1;
	mov.b32 	%r294, 31;
	mov.b32 	%r295, -1;
	// begin inline asm
	shfl.sync.down.b32 %r271, %r272, %r273, %r294, %r295;
	// end inline asm
	setp.gt.s32 	%p59, %r270, 30;
	mov.b32 	%f295, %r271;
	mul.f32 	%f296, %f404, %f295;
	selp.f32 	%f297, %f404, %f296, %p59;
	mov.b32 	%r277, %f297;
	mov.b32 	%r278, 2;
	// begin inline asm
	shfl.sync.down.b32 %r276, %r277, %r278, %r294, %r295;
	// end inline asm
	setp.gt.s32 	%p60, %r270, 29;
	mov.b32 	%f298, %r276;
	mul.f32 	%f299, %f297, %f298;
	selp.f32 	%f300, %f297, %f299, %p60;
	mov.b32 	%r282, %f300;
	mov.b32 	%r283, 4;
	// begin inline asm
	shfl.sync.down.b32 %r281, %r282, %r283, %r294, %r295;
	// end inline asm
	setp.gt.s32 	%p61, %r270, 27;
	mov.b32 	%f301, %r281;
	mul.f32 	%f302, %f300, %f301;
	selp.f32 	%f303, %f300, %f302, %p61;
	mov.b32 	%r287, %f303;
	mov.b32 	%r288, 8;
	// begin inline asm
	shfl.sync.down.b32 %r286, %r287, %r288, %r294, %r295;
	// end inline asm
	setp.gt.s32 	%p62, %r270, 23;
	mov.b32 	%f304, %r286;
	mul.f32 	%f305, %f303, %f304;
	selp.f32 	%f306, %f303, %f305, %p62;
	mov.b32 	%r292, %f306;
	mov.b32 	%r293, 16;
	// begin inline asm
	shfl.sync.down.b32 %r291, %r292, %r293, %r294, %r295;
	// end inline asm
	setp.gt.s32 	%p63, %r270, 15;
	mov.b32 	%f307, %r291;
	mul.f32 	%f26, %f306, %f307;
	selp.f32 	%f418, %f306, %f26, %p63;
	setp.ne.s32 	%p64, %r270, 0;
	@%p64 bra 	$L__BB6_36;
	shr.u32 	%r296, %r13, 3;
	and.b32  	%r297, %r296, 124;
	mov.u32 	%r298, _ZZN3cub18CUB_300001_SM_10006detail6reduce28DeviceReduceSingleTileKernelINS2_10policy_hubIfyN4cuda3std3__410multipliesIfEEE10Policy1000EPfSC_iS9_ffNS7_10__identityEEEvT0_T1_T2_T3_T4_T6_E12temp_storage;
	add.s32 	%r299, %r298, %r297;
	st.shared.f32 	[%r299+8], %f26;
$L__BB6_36:
	bar.sync 	0;
	setp.ne.s32 	%p65, %r13, 0;
	@%p65 bra 	$L__BB6_72;
	ld.shared.f32 	%f308, [_ZZN3cub18CUB_300001_SM_10006detail6reduce28DeviceReduceSingleTileKernelINS2_10policy_hubIfyN4cuda3std3__410multipliesIfEEE10Policy1000EPfSC_iS9_ffNS7_10__identityEEEvT0_T1_T2_T3_T4_T6_E12temp_storage+12];
	mul.f32 	%f309, %f418, %f308;
	ld.shared.f32 	%f310, [_ZZN3cub18CUB_300001_SM_10006detail6reduce28DeviceReduceSingleTileKernelINS2_10policy_hubIfyN4cuda3std3__410multipliesIfEEE10Policy1000EPfSC_iS9_ffNS7_10__identityEEEvT0_T1_T2_T3_T4_T6_E12temp_storage+16];
	mul.f32 	%f311, %f309, %f310;
	ld.shared.f32 	%f312, [_ZZN3cub18CUB_300001_SM_10006detail6reduce28DeviceReduceSingleTileKernelINS2_10policy_hubIfyN4cuda3std3__410multipliesIfEEE10Policy1000EPfSC_iS9_ffNS7_10__identityEEEvT0_T1_T2_T3_T4_T6_E12temp_storage+20];
	mul.f32 	%f313, %f311, %f312;
	ld.shared.f32 	%f314, [_ZZN3cub18CUB_300001_SM_10006detail6reduce28DeviceReduceSingleTileKernelINS2_10policy_hubIfyN4cuda3std3__410multipliesIfEEE10Policy1000EPfSC_iS9_ffNS7_10__identityEEEvT0_T1_T2_T3_T4_T6_E12temp_storage+24];
	mul.f32 	%f315, %f313, %f314;
	ld.shared.f32 	%f316, [_ZZN3cub18CUB_300001_SM_10006detail6reduce28DeviceReduceSingleTileKernelINS2_10policy_hubIfyN4cuda3std3__410multipliesIfEEE10Policy1000EPfSC_iS9_ffNS7_10__identityEEEvT0_T1_T2_T3_T4_T6_E12temp_storage+28];
	mul.f32 	%f317, %f315, %f316;
	ld.shared.f32 	%f318, [_ZZN3cub18CUB_300001_SM_10006detail6reduce28DeviceReduceSingleTileKernelINS2_10policy_hubIfyN4cuda3std3__410multipliesIfEEE10Policy1000EPfSC_iS9_ffNS7_10__identityEEEvT0_T1_T2_T3_T4_T6_E12temp_storage+32];
	mul.f32 	%f319, %f317, %f318;
	ld.shared.f32 	%f320, [_ZZN3cub18CUB_300001_SM_10006detail6reduce28DeviceReduceSingleTileKernelINS2_10policy_hubIfyN4cuda3std3__410multipliesIfEEE10Policy1000EPfSC_iS9_ffNS7_10__identityEEEvT0_T1_T2_T3_T4_T6_E12temp_storage+36];
	mul.f32 	%f418, %f319, %f320;
	bra.uni 	$L__BB6_72;
$L__BB6_38:
	setp.gt.s32 	%p3, %r67, 4095;
	@%p3 bra 	$L__BB6_56;
	mov.u32 	%r34, %tid.x;
	setp.ge.s32 	%p20, %r34, %r67;
	mov.f32 	%f410, 0f00000000;
	mov.u32 	%r397, %r34;
	@%p20 bra 	$L__BB6_41;
	mul.wide.u32 	%rd66, %r34, 4;
	add.s64 	%rd65, %rd16, %rd66;
	// begin inline asm
	ld.global.nc.u32 %r144, [%rd65];
	// end inline asm
	mov.b32 	%f410, %r144;
	add.s32 	%r397, %r34, 256;
$L__BB6_41:
	setp.ge.s32 	%p21, %r397, %r67;
	@%p21 bra 	$L__BB6_47;
	not.b32 	%r145, %r397;
	add.s32 	%r37, %r67, %r145;
	and.b32  	%r146, %r37, 768;
	setp.eq.s32 	%p22, %r146, 768;
	@%p22 bra 	$L__BB6_45;
	mul.wide.u32 	%rd67, %r397, 4;
	add.s64 	%rd123, %rd16, %rd67;
	shr.u32 	%r147, %r37, 8;
	add.s32 	%r148, %r147, 1;
	and.b32  	%r149, %r148, 3;
	neg.s32 	%r395, %r149;
$L__BB6_44:
	.pragma "nounroll";
	// begin inline asm
	ld.global.nc.u32 %r150, [%rd123];
	// end inline asm
	mov.b32 	%f157, %r150;
	mul.f32 	%f410, %f410, %f157;
	add.s32 	%r397, %r397, 256;
	add.s64 	%rd123, %rd123, 1024;
	add.s32 	%r395, %r395, 1;
	setp.ne.s32 	%p23, %r395, 0;
	@%p23 bra 	$L__BB6_44;
$L__BB6_45:
	setp.lt.u32 	%p24, %r37, 768;
	@%p24 bra 	$L__BB6_47;
$L__BB6_46:
	mul.wide.s32 	%rd73, %r397, 4;
	add.s64 	%rd69, %rd16, %rd73;
	// begin inline asm
	ld.global.nc.u32 %r151, [%rd69];
	// end inline asm
	mov.b32 	%f158, %r151;
	mul.f32 	%f159, %f410, %f158;
	add.s64 	%rd70, %rd69, 1024;
	// begin inline asm
	ld.global.nc.u32 %r152, [%rd70];
	// end inline asm
	mov.b32 	%f160, %r152;
	mul.f32 	%f161, %f159, %f160;
	add.s64 	%rd71, %rd69, 2048;
	// begin inline asm
	ld.global.nc.u32 %r153, [%rd71];
	// end inline asm
	mov.b32 	%f162, %r153;
	mul.f32 	%f163, %f161, %f162;
	add.s64 	%rd72, %rd69, 3072;
	// begin inline asm
	ld.global.nc.u32 %r154, [%rd72];
	// end inline asm
	mov.b32 	%f164, %r154;
	mul.f32 	%f410, %f163, %f164;
	add.s32 	%r397, %r397, 1024;
	setp.lt.s32 	%p25, %r397, %r67;
	@%p25 bra 	$L__BB6_46;
$L__BB6_47:
	setp.lt.s32 	%p26, %r67, 256;
	@%p26 bra 	$L__BB6_52;
	// begin inline asm
	mov.u32 %r193, %laneid;
	// end inline asm
	mov.b32 	%r195, %f410;
	mov.b32 	%r196, 1;
	mov.b32 	%r217, 31;
	mov.b32 	%r218, -1;
	// begin inline asm
	shfl.sync.down.b32 %r194, %r195, %r196, %r217, %r218;
	// end inline asm
	setp.gt.s32 	%p42, %r193, 30;
	mov.b32 	%f199, %r194;
	mul.f32 	%f200, %f410, %f199;
	selp.f32 	%f201, %f410, %f200, %p42;
	mov.b32 	%r200, %f201;
	mov.b32 	%r201, 2;
	// begin inline asm
	shfl.sync.down.b32 %r199, %r200, %r201, %r217, %r218;
	// end inline asm
	setp.gt.s32 	%p43, %r193, 29;
	mov.b32 	%f202, %r199;
	mul.f32 	%f203, %f201, %f202;
	selp.f32 	%f204, %f201, %f203, %p43;
	mov.b32 	%r205, %f204;
	mov.b32 	%r206, 4;
	// begin inline asm
	shfl.sync.down.b32 %r204, %r205, %r206, %r217, %r218;
	// end inline asm
	setp.gt.s32 	%p44, %r193, 27;
	mov.b32 	%f205, %r204;
	mul.f32 	%f206, %f204, %f205;
	selp.f32 	%f207, %f204, %f206, %p44;
	mov.b32 	%r210, %f207;
	mov.b32 	%r211, 8;
	// begin inline asm
	shfl.sync.down.b32 %r209, %r210, %r211, %r217, %r218;
	// end inline asm
	setp.gt.s32 	%p45, %r193, 23;
	mov.b32 	%f208, %r209;
	mul.f32 	%f209, %f207, %f208;
	selp.f32 	%f210, %f207, %f209, %p45;
	mov.b32 	%r215, %f210;
	mov.b32 	%r216, 16;
	// begin inline asm
	shfl.sync.down.b32 %r214, %r215, %r216, %r217, %r218;
	// end inline asm
	setp.gt.s32 	%p46, %r193, 15;
	mov.b32 	%f211, %r214;
	mul.f32 	%f38, %f210, %f211;
	selp.f32 	%f418, %f210, %f38, %p46;
	setp.ne.s32 	%p47, %r193, 0;
	@%p47 bra 	$L__BB6_50;
	shr.u32 	%r219, %r34, 3;
	and.b32  	%r220, %r219, 124;
	mov.u32 	%r221, _ZZN3cub18CUB_300001_SM_10006detail6reduce28DeviceReduceSingleTileKernelINS2_10policy_hubIfyN4cuda3std3__410multipliesIfEEE10Policy1000EPfSC_iS9_ffNS7_10__identityEEEvT0_T1_T2_T3_T4_T6_E12temp_storage;
	add.s32 	%r222, %r221, %r220;
	st.shared.f32 	[%r222+8], %f38;
$L__BB6_50:
	bar.sync 	0;
	setp.ne.s32 	%p48, %r34, 0;
	@%p48 bra 	$L__BB6_72;
	ld.shared.f32 	%f212, [_ZZN3cub18CUB_300001_SM_10006detail6reduce28DeviceReduceSingleTileKernelINS2_10policy_hubIfyN4cuda3std3__410multipliesIfEEE10Policy1000EPfSC_iS9_ffNS7_10__identityEEEvT0_T1_T2_T3_T4_T6_E12temp_storage+12];
	mul.f32 	%f213, %f418, %f212;
	ld.shared.f32 	%f214, [_ZZN3cub18CUB_300001_SM_10006detail6reduce28DeviceReduceSingleTileKernelINS2_10policy_hubIfyN4cuda3std3__410multipliesIfEEE10Policy1000EPfSC_iS9_ffNS7_10__identityEEEvT0_T1_T2_T3_T4_T6_E12temp_storage+16];
	mul.f32 	%f215, %f213, %f214;
	ld.shared.f32 	%f216, [_ZZN3cub18CUB_300001_SM_10006detail6reduce28DeviceReduceSingleTileKernelINS2_10policy_hubIfyN4cuda3std3__410multipliesIfEEE10Policy1000EPfSC_iS9_ffNS7_10__identityEEEvT0_T1_T2_T3_T4_T6_E12temp_storage+20];
	mul.f32 	%f217, %f215, %f216;
	ld.shared.f32 	%f218, [_ZZN3cub18CUB_300001_SM_10006detail6reduce28DeviceReduceSingleTileKernelINS2_10policy_hubIfyN4cuda3std3__410multipliesIfEEE10Policy1000EPfSC_iS9_ffNS7_10__identityEEEvT0_T1_T2_T3_T4_T6_E12temp_storage+24];
	mul.f32 	%f219, %f217, %f218;
	ld.shared.f32 	%f220, [_ZZN3cub18CUB_300001_SM_10006detail6reduce28DeviceReduceSingleTileKernelINS2_10policy_hubIfyN4cuda3std3__410multipliesIfEEE10Policy1000EPfSC_iS9_ffNS7_10__identityEEEvT0_T1_T2_T3_T4_T6_E12temp_storage+28];
	mul.f32 	%f221, %f219, %f220;
	ld.shared.f32 	%f222, [_ZZN3cub18CUB_300001_SM_10006detail6reduce28DeviceReduceSingleTileKernelINS2_10policy_hubIfyN4cuda3std3__410multipliesIfEEE10Policy1000EPfSC_iS9_ffNS7_10__identityEEEvT0_T1_T2_T3_T4_T6_E12temp_storage+32];
	mul.f32 	%f223, %f221, %f222;
	ld.shared.f32 	%f224, [_ZZN3cub18CUB_300001_SM_10006detail6reduce28DeviceReduceSingleTileKernelINS2_10policy_hubIfyN4cuda3std3__410multipliesIfEEE10Policy1000EPfSC_iS9_ffNS7_10__identityEEEvT0_T1_T2_T3_T4_T6_E12temp_storage+36];
	mul.f32 	%f418, %f223, %f224;
	bra.uni 	$L__BB6_72;
$L__BB6_52:
	// begin inline asm
	mov.u32 %r155, %laneid;
	// end inline asm
	and.b32  	%r181, %r34, 992;
	add.s32 	%r182, %r181, 32;
	setp.gt.s32 	%p27, %r182, %r67;
	not.b32 	%r183, %r181;
	add.s32 	%r184, %r67, %r183;
	selp.b32 	%r179, %r184, 31, %p27;
	mov.b32 	%r157, %f410;
	mov.b32 	%r158, 1;
	mov.b32 	%r180, -1;
	// begin inline asm
	shfl.sync.down.b32 %r156, %r157, %r158, %r179, %r180;
	// end inline asm
	setp.lt.s32 	%p28, %r155, %r179;
	mov.b32 	%f165, %r156;
	mul.f32 	%f166, %f410, %f165;
	selp.f32 	%f167, %f166, %f410, %p28;
	mov.b32 	%r162, %f167;
	mov.b32 	%r163, 2;
	// begin inline asm
	shfl.sync.down.b32 %r161, %r162, %r163, %r179, %r180;
	// end inline asm
	add.s32 	%r185, %r155, 2;
	setp.gt.s32 	%p29, %r185, %r179;
	mov.b32 	%f168, %r161;
	mul.f32 	%f169, %f167, %f168;
	selp.f32 	%f170, %f167, %f169, %p29;
	mov.b32 	%r167, %f170;
	mov.b32 	%r168, 4;
	// begin inline asm
	shfl.sync.down.b32 %r166, %r167, %r168, %r179, %r180;
	// end inline asm
	add.s32 	%r186, %r155, 4;
	setp.gt.s32 	%p30, %r186, %r179;
	mov.b32 	%f171, %r166;
	mul.f32 	%f172, %f170, %f171;
	selp.f32 	%f173, %f170, %f172, %p30;
	mov.b32 	%r172, %f173;
	mov.b32 	%r173, 8;
	// begin inline asm
	shfl.sync.down.b32 %r171, %r172, %r173, %r179, %r180;
	// end inline asm
	add.s32 	%r187, %r155, 8;
	setp.gt.s32 	%p31, %r187, %r179;
	mov.b32 	%f174, %r171;
	mul.f32 	%f175, %f173, %f174;
	selp.f32 	%f176, %f173, %f175, %p31;
	mov.b32 	%r177, %f176;
	mov.b32 	%r178, 16;
	// begin inline asm
	shfl.sync.down.b32 %r176, %r177, %r178, %r179, %r180;
	// end inline asm
	add.s32 	%r188, %r155, 16;
	setp.gt.s32 	%p32, %r188, %r179;
	mov.b32 	%f177, %r176;
	mul.f32 	%f178, %f176, %f177;
	selp.f32 	%f418, %f176, %f178, %p32;
	setp.ne.s32 	%p33, %r155, 0;
	@%p33 bra 	$L__BB6_54;
	shr.u32 	%r189, %r34, 3;
	and.b32  	%r190, %r189, 124;
	mov.u32 	%r191, _ZZN3cub18CUB_300001_SM_10006detail6reduce28DeviceReduceSingleTileKernelINS2_10policy_hubIfyN4cuda3std3__410multipliesIfEEE10Policy1000EPfSC_iS9_ffNS7_10__identityEEEvT0_T1_T2_T3_T4_T6_E12temp_storage;
	add.s32 	%r192, %r191, %r190;
	st.shared.f32 	[%r192+8], %f418;
$L__BB6_54:
	bar.sync 	0;
	setp.ne.s32 	%p34, %r34, 0;
	@%p34 bra 	$L__BB6_72;
	setp.gt.s32 	%p35, %r67, 32;
	ld.shared.f32 	%f179, [_ZZN3cub18CUB_300001_SM_10006detail6reduce28DeviceReduceSingleTileKernelINS2_10policy_hubIfyN4cuda3std3__410multipliesIfEEE10Policy1000EPfSC_iS9_ffNS7_10__identityEEEvT0_T1_T2_T3_T4_T6_E12temp_storage+12];
	mul.f32 	%f180, %f418, %f179;
	selp.f32 	%f181, %f180, %f418, %p35;
	setp.gt.s32 	%p36, %r67, 64;
	ld.shared.f32 	%f182, [_ZZN3cub18CUB_300001_SM_10006detail6reduce28DeviceReduceSingleTileKernelINS2_10policy_hubIfyN4cuda3std3__410multipliesIfEEE10Policy1000EPfSC_iS9_ffNS7_10__identityEEEvT0_T1_T2_T3_T4_T6_E12temp_storage+16];
	mul.f32 	%f183, %f182, %f181;
	selp.f32 	%f184, %f183, %f181, %p36;
	setp.gt.s32 	%p37, %r67, 96;
	ld.shared.f32 	%f185, [_ZZN3cub18CUB_300001_SM_10006detail6reduce28DeviceReduceSingleTileKernelINS2_10policy_hubIfyN4cuda3std3__410multipliesIfEEE10Policy1000EPfSC_iS9_ffNS7_10__identityEEEvT0_T1_T2_T3_T4_T6_E12temp_storage+20];
	mul.f32 	%f186, %f185, %f184;
	selp.f32 	%f187, %f186, %f184, %p37;
	setp.gt.s32 	%p38, %r67, 128;
	ld.shared.f32 	%f188, [_ZZN3cub18CUB_300001_SM_10006detail6reduce28DeviceReduceSingleTileKernelINS2_10policy_hubIfyN4cuda3std3__410multipliesIfEEE10Policy1000EPfSC_iS9_ffNS7_10__identityEEEvT0_T1_T2_T3_T4_T6_E12temp_storage+24];
	mul.f32 	%f189, %f188, %f187;
	selp.f32 	%f190, %f189, %f187, %p38;
	setp.gt.s32 	%p39, %r67, 160;
	ld.shared.f32 	%f191, [_ZZN3cub18CUB_300001_SM_10006detail6reduce28DeviceReduceSingleTileKernelINS2_10policy_hubIfyN4cuda3std3__410multipliesIfEEE10Policy1000EPfSC_iS9_ffNS7_10__identityEEEvT0_T1_T2_T3_T4_T6_E12temp_storage+28];
	mul.f32 	%f192, %f191, %f190;
	selp.f32 	%f193, %f192, %f190, %p39;
	setp.gt.s32 	%p40, %r67, 192;
	ld.shared.f32 	%f194, [_ZZN3cub18CUB_300001_SM_10006detail6reduce28DeviceReduceSingleTileKernelINS2_10policy_hubIfyN4cuda3std3__410multipliesIfEEE10Policy1000EPfSC_iS9_ffNS7_10__identityEEEvT0_T1_T2_T3_T4_T6_E12temp_storage+32];
	mul.f32 	%f195, %f194, %f193;
	selp.f32 	%f196, %f195, %f193, %p40;
	setp.gt.s32 	%p41, %r67, 224;
	ld.shared.f32 	%f197, [_ZZN3cub18CUB_300001_SM_10006detail6reduce28DeviceReduceSingleTileKernelINS2_10policy_hubIfyN4cuda3std3__410multipliesIfEEE10Policy1000EPfSC_iS9_ffNS7_10__identityEEEvT0_T1_T2_T3_T4_T6_E12temp_storage+36];
	mul.f32 	%f198, %f197, %f196;
	selp.f32 	%f418, %f198, %f196, %p41;
	bra.uni 	$L__BB6_72;
$L__BB6_56:
	mov.u32 	%r46, %tid.x;
	mul.wide.u32 	%rd35, %r46, 4;
	add.s64 	%rd19, %rd16, %rd35;
	// begin inline asm
	ld.global.nc.u32 %r68, [%rd19];
	// end inline asm
	mov.b32 	%f59, %r68;
	add.s64 	%rd20, %rd19, 1024;
	// begin inline asm
	ld.global.nc.u32 %r69, [%rd20];
	// end inline asm
	mov.b32 	%f60, %r69;
	add.s64 	%rd21, %rd19, 2048;
	// begin inline asm
	ld.global.nc.u32 %r70, [%rd21];
	// end inline asm
	mov.b32 	%f61, %r70;
	add.s64 	%rd22, %rd19, 3072;
	// begin inline asm
	ld.global.nc.u32 %r71, [%rd22];
	// end inline asm
	mov.b32 	%f62, %r71;
	add.s64 	%rd23, %rd19, 4096;
	// begin inline asm
	ld.global.nc.u32 %r72, [%rd23];
	// end inline asm
	mov.b32 	%f63, %r72;
	add.s64 	%rd24, %rd19, 5120;
	// begin inline asm
	ld.global.nc.u32 %r73, [%rd24];
	// end inline asm
	mov.b32 	%f64, %r73;
	add.s64 	%rd25, %rd19, 6144;
	// begin inline asm
	ld.global.nc.u32 %r74, [%rd25];
	// end inline asm
	mov.b32 	%f65, %r74;
	add.s64 	%rd26, %rd19, 7168;
	// begin inline asm
	ld.global.nc.u32 %r75, [%rd26];
	// end inline asm
	mov.b32 	%f66, %r75;
	add.s64 	%rd27, %rd19, 8192;
	// begin inline asm
	ld.global.nc.u32 %r76, [%rd27];
	// end inline asm
	mov.b32 	%f67, %r76;
	add.s64 	%rd28, %rd19, 9216;
	// begin inline asm
	ld.global.nc.u32 %r77, [%rd28];
	// end inline asm
	mov.b32 	%f68, %r77;
	add.s64 	%rd29, %rd19, 10240;
	// begin inline asm
	ld.global.nc.u32 %r78, [%rd29];
	// end inline asm
	mov.b32 	%f69, %r78;
	add.s64 	%rd30, %rd19, 11264;
	// begin inline asm
	ld.global.nc.u32 %r79, [%rd30];
	// end inline asm
	mov.b32 	%f70, %r79;
	add.s64 	%rd31, %rd19, 12288;
	// begin inline asm
	ld.global.nc.u32 %r80, [%rd31];
	// end inline asm
	mov.b32 	%f71, %r80;
	add.s64 	%rd32, %rd19, 13312;
	// begin inline asm
	ld.global.nc.u32 %r81, [%rd32];
	// end inline asm
	mov.b32 	%f72, %r81;
	add.s64 	%rd33, %rd19, 14336;
	// begin inline asm
	ld.global.nc.u32 %r82, [%rd33];
	// end inline asm
	mov.b32 	%f73, %r82;
	add.s64 	%rd34, %rd19, 15360;
	// begin inline asm
	ld.global.nc.u32 %r83, [%rd34];
	// end inline asm
	mov.b32 	%f74, %r83;
	mul.f32 	%f75, %f59, %f60;
	mul.f32 	%f76, %f61, %f62;
	mul.f32 	%f77, %f63, %f64;
	mul.f32 	%f78, %f65, %f66;
	mul.f32 	%f79, %f67, %f68;
	mul.f32 	%f80, %f69, %f70;
	mul.f32 	%f81, %f71, %f72;
	mul.f32 	%f82, %f73, %f74;
	mul.f32 	%f83, %f75, %f76;
	mul.f32 	%f84, %f77, %f78;
	mul.f32 	%f85, %f79, %f80;
	mul.f32 	%f86, %f81, %f82;
	mul.f32 	%f87, %f83, %f84;
	mul.f32 	%f88, %f85, %f86;
	mul.f32 	%f417, %f87, %f88;
	setp.lt.u32 	%p4, %r67, 8192;
	mov.b32 	%r400, 4096;
	@%p4 bra 	$L__BB6_60;
	add.s32 	%r47, %r67, -4096;
	mov.b32 	%r400, 4096;
$L__BB6_58:
	mul.wide.s32 	%rd52, %r400, 4;
	add.s64 	%rd36, %rd19, %rd52;
	// begin inline asm
	ld.global.nc.u32 %r86, [%rd36];
	// end inline asm
	mov.b32 	%f89, %r86;
	add.s64 	%rd37, %rd36, 1024;
	// begin inline asm
	ld.global.nc.u32 %r87, [%rd37];
	// end inline asm
	mov.b32 	%f90, %r87;
	add.s64 	%rd38, %rd36, 2048;
	// begin inline asm
	ld.global.nc.u32 %r88, [%rd38];
	// end inline asm
	mov.b32 	%f91, %r88;
	add.s64 	%rd39, %rd36, 3072;
	// begin inline asm
	ld.global.nc.u32 %r89, [%rd39];
	// end inline asm
	mov.b32 	%f92, %r89;
	add.s64 	%rd40, %rd36, 4096;
	// begin inline asm
	ld.global.nc.u32 %r90, [%rd40];
	// end inline asm
	mov.b32 	%f93, %r90;
	add.s64 	%rd41, %rd36, 5120;
	// begin inline asm
	ld.global.nc.u32 %r91, [%rd41];
	// end inline asm
	mov.b32 	%f94, %r91;
	add.s64 	%rd42, %rd36, 6144;
	// begin inline asm
	ld.global.nc.u32 %r92, [%rd42];
	// end inline asm
	mov.b32 	%f95, %r92;
	add.s64 	%rd43, %rd36, 7168;
	// begin inline asm
	ld.global.nc.u32 %r93, [%rd43];
	// end inline asm
	mov.b32 	%f96, %r93;
	add.s64 	%rd44, %rd36, 8192;
	// begin inline asm
	ld.global.nc.u32 %r94, [%rd44];
	// end inline asm
	mov.b32 	%f97, %r94;
	add.s64 	%rd45, %rd36, 9216;
	// begin inline asm
	ld.global.nc.u32 %r95, [%rd45];
	// end inline asm
	mov.b32 	%f98, %r95;
	add.s64 	%rd46, %rd36, 10240;
	// begin inline asm
	ld.global.nc.u32 %r96, [%rd46];
	// end inline asm
	mov.b32 	%f99, %r96;
	add.s64 	%rd47, %rd36, 11264;
	// begin inline asm
	ld.global.nc.u32 %r97, [%rd47];
	// end inline asm
	mov.b32 	%f100, %r97;
	add.s64 	%rd48, %rd36, 12288;
	// begin inline asm
	ld.global.nc.u32 %r98, [%rd48];
	// end inline asm
	mov.b32 	%f101, %r98;
	add.s64 	%rd49, %rd36, 13312;
	// begin inline asm
	ld.global.nc.u32 %r99, [%rd49];
	// end inline asm
	mov.b32 	%f102, %r99;
	add.s64 	%rd50, %rd36, 14336;
	// begin inline asm
	ld.global.nc.u32 %r100, [%rd50];
	// end inline asm
	mov.b32 	%f103, %r100;
	add.s64 	%rd51, %rd36, 15360;
	// begin inline asm
	ld.global.nc.u32 %r101, [%rd51];
	// end inline asm
	mov.b32 	%f104, %r101;
	mul.f32 	%f105, %f417, %f89;
	mul.f32 	%f106, %f90, %f91;
	mul.f32 	%f107, %f92, %f93;
	mul.f32 	%f108, %f94, %f95;
	mul.f32 	%f109, %f96, %f97;
	mul.f32 	%f110, %f98, %f99;
	mul.f32 	%f111, %f100, %f101;
	mul.f32 	%f112, %f102, %f103;
	mul.f32 	%f113, %f105, %f106;
	mul.f32 	%f114, %f107, %f108;
	mul.f32 	%f115, %f109, %f110;
	mul.f32 	%f116, %f111, %f112;
	mul.f32 	%f117, %f113, %f114;
	mul.f32 	%f118, %f115, %f116;
	mul.f32 	%f119, %f117, %f118;
	mul.f32 	%f417, %f119, %f104;
	sub.s32 	%r102, %r67, %r400;
	setp.lt.s32 	%p5, %r102, 4096;
	@%p5 bra 	$L__BB6_68;
	add.s32 	%r400, %r400, 4096;
	setp.le.s32 	%p6, %r400, %r47;
	@%p6 bra 	$L__BB6_58;
$L__BB6_60:
	setp.le.s32 	%p7, %r67, %r400;
	@%p7 bra 	$L__BB6_68;
	sub.s32 	%r51, %r67, %r400;
	setp.ge.s32 	%p8, %r46, %r51;
	@%p8 bra 	$L__BB6_68;
	not.b32 	%r103, %r46;
	add.s32 	%r104, %r67, %r103;
	sub.s32 	%r52, %r104, %r400;
	and.b32  	%r105, %r52, 768;
	setp.eq.s32 	%p9, %r105, 768;
	mov.u32 	%r404, %r46;
	@%p9 bra 	$L__BB6_65;
	add.s32 	%r402, %r46, %r400;
	shr.u32 	%r106, %r52, 8;
	add.s32 	%r107, %r106, 1;
	and.b32  	%r108, %r107, 3;
	neg.s32 	%r401, %r108;
	mov.u32 	%r404, %r46;
$L__BB6_64:
	.pragma "nounroll";
	mul.wide.u32 	%rd54, %r402, 4;
	add.s64 	%rd53, %rd16, %rd54;
	// begin inline asm
	ld.global.nc.u32 %r109, [%rd53];
	// end inline asm
	mov.b32 	%f121, %r109;
	mul.f32 	%f417, %f417, %f121;
	add.s32 	%r404, %r404, 256;
	add.s32 	%r402, %r402, 256;
	add.s32 	%r401, %r401, 1;
	setp.ne.s32 	%p10, %r401, 0;
	@%p10 bra 	$L__BB6_64;
$L__BB6_65:
	setp.lt.u32 	%p11, %r52, 768;
	@%p11 bra 	$L__BB6_68;
	cvt.u64.u32 	%rd55, %r404;
	cvt.u64.u32 	%rd56, %r400;
	add.s64 	%rd57, %rd55, %rd56;
	shl.b64 	%rd58, %rd57, 2;
	add.s64 	%rd59, %rd58, %rd16;
	add.s64 	%rd124, %rd59, 2048;
	add.s32 	%r405, %r404, %r400;
$L__BB6_67:
	mul.wide.u32 	%rd64, %r405, 4;
	add.s64 	%rd60, %rd16, %rd64;
	// begin inline asm
	ld.global.nc.u32 %r110, [%rd60];
	// end inline asm
	mov.b32 	%f122, %r110;
	mul.f32 	%f123, %f417, %f122;
	add.s64 	%rd61, %rd124, -1024;
	// begin inline asm
	ld.global.nc.u32 %r111, [%rd61];
	// end inline asm
	mov.b32 	%f124, %r111;
	mul.f32 	%f125, %f123, %f124;
	// begin inline asm
	ld.global.nc.u32 %r112, [%rd124];
	// end inline asm
	mov.b32 	%f126, %r112;
	mul.f32 	%f127, %f125, %f126;
	add.s64 	%rd63, %rd124, 1024;
	// begin inline asm
	ld.global.nc.u32 %r113, [%rd63];
	// end inline asm
	mov.b32 	%f128, %r113;
	mul.f32 	%f417, %f127, %f128;
	add.s32 	%r404, %r404, 1024;
	add.s64 	%rd124, %rd124, 4096;
	add.s32 	%r405, %r405, 1024;
	setp.lt.s32 	%p12, %r404, %r51;
	@%p12 bra 	$L__BB6_67;
$L__BB6_68:
	// begin inline asm
	mov.u32 %r114, %laneid;
	// end inline asm
	mov.b32 	%r116, %f417;
	mov.b32 	%r117, 1;
	mov.b32 	%r138, 31;
	mov.b32 	%r139, -1;
	// begin inline asm
	shfl.sync.down.b32 %r115, %r116, %r117, %r138, %r139;
	// end inline asm
	setp.gt.s32 	%p13, %r114, 30;
	mov.b32 	%f129, %r115;
	mul.f32 	%f130, %f417, %f129;
	selp.f32 	%f131, %f417, %f130, %p13;
	mov.b32 	%r121, %f131;
	mov.b32 	%r122, 2;
	// begin inline asm
	shfl.sync.down.b32 %r120, %r121, %r122, %r138, %r139;
	// end inline asm
	setp.gt.s32 	%p14, %r114, 29;
	mov.b32 	%f132, %r120;
	mul.f32 	%f133, %f131, %f132;
	selp.f32 	%f134, %f131, %f133, %p14;
	mov.b32 	%r126, %f134;
	mov.b32 	%r127, 4;
	// begin inline asm
	shfl.sync.down.b32 %r125, %r126, %r127, %r138, %r139;
	// end inline asm
	setp.gt.s32 	%p15, %r114, 27;
	mov.b32 	%f135, %r125;
	mul.f32 	%f136, %f134, %f135;
	selp.f32 	%f137, %f134, %f136, %p15;
	mov.b32 	%r131, %f137;
	mov.b32 	%r132, 8;
	// begin inline asm
	shfl.sync.down.b32 %r130, %r131, %r132, %r138, %r139;
	// end inline asm
	setp.gt.s32 	%p16, %r114, 23;
	mov.b32 	%f138, %r130;
	mul.f32 	%f139, %f137, %f138;
	selp.f32 	%f140, %f137, %f139, %p16;
	mov.b32 	%r136, %f140;
	mov.b32 	%r137, 16;
	// begin inline asm
	shfl.sync.down.b32 %r135, %r136, %r137, %r138, %r139;
	// end inline asm
	setp.gt.s32 	%p17, %r114, 15;
	mov.b32 	%f141, %r135;
	mul.f32 	%f54, %f140, %f141;
	selp.f32 	%f418, %f140, %f54, %p17;
	setp.ne.s32 	%p18, %r114, 0;
	@%p18 bra 	$L__BB6_70;
	shr.u32 	%r140, %r46, 3;
	and.b32  	%r141, %r140, 124;
	mov.u32 	%r142, _ZZN3cub18CUB_300001_SM_10006detail6reduce28DeviceReduceSingleTileKernelINS2_10policy_hubIfyN4cuda3std3__410multipliesIfEEE10Policy1000EPfSC_iS9_ffNS7_10__identityEEEvT0_T1_T2_T3_T4_T6_E12temp_storage;
	add.s32 	%r143, %r142, %r141;
	st.shared.f32 	[%r143+8], %f54;
$L__BB6_70:
	bar.sync 	0;
	setp.ne.s32 	%p19, %r46, 0;
	@%p19 bra 	$L__BB6_72;
	ld.shared.f32 	%f142, [_ZZN3cub18CUB_300001_SM_10006detail6reduce28DeviceReduceSingleTileKernelINS2_10policy_hubIfyN4cuda3std3__410multipliesIfEEE10Policy1000EPfSC_iS9_ffNS7_10__identityEEEvT0_T1_T2_T3_T4_T6_E12temp_storage+12];
	mul.f32 	%f143, %f418, %f142;
	ld.shared.f32 	%f144, [_ZZN3cub18CUB_300001_SM_10006detail6reduce28DeviceReduceSingleTileKernelINS2_10policy_hubIfyN4cuda3std3__410multipliesIfEEE10Policy1000EPfSC_iS9_ffNS7_10__identityEEEvT0_T1_T2_T3_T4_T6_E12temp_storage+16];
	mul.f32 	%f145, %f143, %f144;
	ld.shared.f32 	%f146, [_ZZN3cub18CUB_300001_SM_10006detail6reduce28DeviceReduceSingleTileKernelINS2_10policy_hubIfyN4cuda3std3__410multipliesIfEEE10Policy1000EPfSC_iS9_ffNS7_10__identityEEEvT0_T1_T2_T3_T4_T6_E12temp_storage+20];
	mul.f32 	%f147, %f145, %f146;
	ld.shared.f32 	%f148, [_ZZN3cub18CUB_300001_SM_10006detail6reduce28DeviceReduceSingleTileKernelINS2_10policy_hubIfyN4cuda3std3__410multipliesIfEEE10Policy1000EPfSC_iS9_ffNS7_10__identityEEEvT0_T1_T2_T3_T4_T6_E12temp_storage+24];
	mul.f32 	%f149, %f147, %f148;
	ld.shared.f32 	%f150, [_ZZN3cub18CUB_300001_SM_10006detail6reduce28DeviceReduceSingleTileKernelINS2_10policy_hubIfyN4cuda3std3__410multipliesIfEEE10Policy1000EPfSC_iS9_ffNS7_10__identityEEEvT0_T1_T2_T3_T4_T6_E12temp_storage+28];
	mul.f32 	%f151, %f149, %f150;
	ld.shared.f32 	%f152, [_ZZN3cub18CUB_300001_SM_10006detail6reduce28DeviceReduceSingleTileKernelINS2_10policy_hubIfyN4cuda3std3__410multipliesIfEEE10Policy1000EPfSC_iS9_ffNS7_10__identityEEEvT0_T1_T2_T3_T4_T6_E12temp_storage+32];
	mul.f32 	%f153, %f151, %f152;
	ld.shared.f32 	%f154, [_ZZN3cub18CUB_300001_SM_10006detail6reduce28DeviceReduceSingleTileKernelINS2_10policy_hubIfyN4cuda3std3__410multipliesIfEEE10Policy1000EPfSC_iS9_ffNS7_10__identityEEEvT0_T1_T2_T3_T4_T6_E12temp_storage+36];
	mul.f32 	%f418, %f153, %f154;
$L__BB6_72:
	mov.u32 	%r379, %tid.x;
	setp.ne.s32 	%p95, %r379, 0;
	@%p95 bra 	$L__BB6_74;
	mul.f32 	%f391, %f58, %f418;
	st.global.f32 	[%rd1], %f391;
$L__BB6_74:
	ret;

}


// ===== COMPILED SASS (sm_100) =====

	.target	sm_100

	.elftype	@"ET_EXEC"


//--------------------- .note.nv.tkinfo           --------------------------
	.section	.note.nv.tkinfo,"",@"SHT_NOTE"
	.sectionflags	@"SHF_NOTE_NV_TKINFO"
	.tkinfo
        /*0018*/ 	.word	0x00000002
        /*0030*/ 	.string	""
        /*0030*/ 	.string	"ptxas"
        /*0030*/ 	.string	"Cuda compilation tools, release 13.0, V13.0.88"
        /*0030*/ 	.string	"Build cuda_13.0.r13.0/compiler.36424714_0"
        /*0030*/ 	.string	"-arch sm_100 -m 64 "



//--------------------- .note.nv.cuinfo           --------------------------
	.section	.note.nv.cuinfo,"",@"SHT_NOTE"
	.sectionflags	@"SHF_NOTE_NV_CUINFO"
        /*0018*/ 	.short	0x0002
        /*001a*/ 	.short	0x0064
        /*001c*/ 	.short	0x0082
	.zero		2


//--------------------- .nv.info                  --------------------------
	.section	.nv.info,"",@"SHT_CUDA_INFO"
	.align	4


	//----- nvinfo : EIATTR_REGCOUNT
	.align		4
        /*0000*/ 	.byte	0x04, 0x2f
        /*0002*/ 	.short	(.L_44 - .L_43)
	.align		4
.L_43:
        /*0004*/ 	.word	index@(_ZN3cub18CUB_300001_SM_10006detail11EmptyKernelIvEEvv)
        /*0008*/ 	.word	0x00000004


	//----- nvinfo : EIATTR_FRAME_SIZE
	.align		4
.L_44:
        /*000c*/ 	.byte	0x04, 0x11
        /*000e*/ 	.short	(.L_46 - .L_45)
	.align		4
.L_45:
        /*0010*/ 	.word	index@(_ZN3cub18CUB_300001_SM_10006detail11EmptyKernelIvEEvv)
        /*0014*/ 	.word	0x00000000


	//----- nvinfo : EIATTR_REGCOUNT
	.align		4
.L_46:
        /*0018*/ 	.byte	0x04, 0x2f
        /*001a*/ 	.short	(.L_48 - .L_47)
	.align		4
.L_47:
        /*001c*/ 	.word	index@(_ZN3cub18CUB_300001_SM_10006detail6reduce28DeviceReduceSingleTileKernelINS2_10policy_hubIfjN4cuda3std3__410multipliesIfEEE10Policy1000EN6thrust24THRUST_300001_SM_1000_NS20permutation_iteratorINSD_6detail15normal_iteratorINSD_10device_ptrIfEEEENSD_18transform_iteratorIN13strided_rangeISJ_E14stride_functorENSD_17counting_iteratorIlNSD_11use_defaultESP_SP_EESP_SP_EEEEPfjS9_ffNS7_10__identityEEEvT0_T1_T2_T3_T4_T6_)
        /*0020*/ 	.word	0x00000032


	//----- nvinfo : EIATTR_FRAME_SIZE
	.align		4
.L_48:
        /*0024*/ 	.byte	0x04, 0x11
        /*0026*/ 	.short	(.L_50 - .L_49)
	.align		4
.L_49:
        /*0028*/ 	.word	index@(_ZN3cub18CUB_300001_SM_10006detail6reduce28DeviceReduceSingleTileKernelINS2_10policy_hubIfjN4cuda3std3__410multipliesIfEEE10Policy1000EN6thrust24THRUST_300001_SM_1000_NS20permutation_iteratorINSD_6detail15normal_iteratorINSD_10device_ptrIfEEEENSD_18transform_iteratorIN13strided_rangeISJ_E14stride_functorENSD_17counting_iteratorIlNSD_11use_defaultESP_SP_EESP_SP_EEEEPfjS9_ffNS7_10__identityEEEvT0_T1_T2_T3_T4_T6_)
        /*002c*/ 	.word	0x00000000


	//----- nvinfo : EIATTR_REGCOUNT
	.align		4
.L_50:
        /*0030*/ 	.byte	0x04, 0x2f
        /*0032*/ 	.short	(.L_52 - .L_51)
	.align		4
.L_51:
        /*0034*/ 	.word	index@(_ZN3cub18CUB_300001_SM_10006detail6reduce18DeviceReduceKernelINS2_10policy_hubIfjN4cuda3std3__410multipliesIfEEE10Policy1000EN6thrust24THRUST_300001_SM_1000_NS20permutation_iteratorINSD_6detail15normal_iteratorINSD_10device_ptrIfEEEENSD_18transform_iteratorIN13strided_rangeISJ_E14stride_functorENSD_17counting_iteratorIlNSD_11use_defaultESP_SP_EESP_SP_EEEEjS9_fNS7_10__identityEEEvT0_PT3_T1_NS0_13GridEvenShareISX_EET2_T4_)
        /*0038*/ 	.word	0x00000022


	//----- nvinfo : EIATTR_FRAME_SIZE
	.align		4
.L_52:
        /*003c*/ 	.byte	0x04, 0x11
        /*003e*/ 	.short	(.L_54 - .L_53)
	.align		4
.L_53:
        /*0040*/ 	.word	index@(_ZN3cub18CUB_300001_SM_10006detail6reduce18DeviceReduceKernelINS2_10policy_hubIfjN4cuda3std3__410multipliesIfEEE10Policy1000EN6thrust24THRUST_300001_SM_1000_NS20permutation_iteratorINSD_6detail15normal_iteratorINSD_10device_ptrIfEEEENSD_18transform_iteratorIN13strided_rangeISJ_E14stride_functorENSD_17counting_iteratorIlNSD_11use_defaultESP_SP_EESP_SP_EEEEjS9_fNS7_10__identityEEEvT0_PT3_T1_NS0_13GridEvenShareISX_EET2_T4_)
        /*0044*/ 	.word	0x00000000


	//----- nvinfo : EIATTR_REGCOUNT
	.align		4
.L_54:
        /*0048*/ 	.byte	0x04, 0x2f
        /*004a*/ 	.short	(.L_56 - .L_55)
	.align		4
.L_55:
        /*004c*/ 	.word	index@(_ZN3cub18CUB_300001_SM_10006detail6reduce28DeviceReduceSingleTileKernelINS2_10policy_hubIfjN4cuda3std3__410multipliesIfEEE10Policy1000EPfSC_iS9_ffNS7_10__identityEEEvT0_T1_T2_T3_T4_T6_)
        /*0050*/ 	.word	0x0000001e


	//----- nvinfo : EIATTR_FRAME_SIZE
	.align		4
.L_56:
        /*0054*/ 	.byte	0x04, 0x11
        /*0056*/ 	.short	(.L_58 - .L_57)
	.align		4
.L_57:
        /*0058*/ 	.word	index@(_ZN3cub18CUB_300001_SM_10006detail6reduce28DeviceReduceSingleTileKernelINS2_10policy_hubIfjN4cuda3std3__410multipliesIfEEE10Policy1000EPfSC_iS9_ffNS7_10__identityEEEvT0_T1_T2_T3_T4_T6_)
        /*005c*/ 	.word	0x00000000


	//----- nvinfo : EIATTR_REGCOUNT
	.align		4
.L_58:
        /*0060*/ 	.byte	0x04, 0x2f
        /*0062*/ 	.short	(.L_60 - .L_59)
	.align		4
.L_59:
        /*0064*/ 	.word	index@(_ZN3cub18CUB_300001_SM_10006detail6reduce28DeviceReduceSingleTileKernelINS2_10policy_hubIfyN4cuda3std3__410multipliesIfEEE10Policy1000EN6thrust24THRUST_300001_SM_1000_NS20permutation_iteratorINSD_6detail15normal_iteratorINSD_10device_ptrIfEEEENSD_18transform_iteratorIN13strided_rangeISJ_E14stride_functorENSD_17counting_iteratorIlNSD_11use_defaultESP_SP_EESP_SP_EEEEPfyS9_ffNS7_10__identityEEEvT0_T1_T2_T3_T4_T6_)
        /*0068*/ 	.word	0x00000036


	//----- nvinfo : EIATTR_FRAME_SIZE
	.align		4
.L_60:
        /*006c*/ 	.byte	0x04, 0x11
        /*006e*/ 	.short	(.L_62 - .L_61)
	.align		4
.L_61:
        /*0070*/ 	.word	index@(_ZN3cub18CUB_300001_SM_10006detail6reduce28DeviceReduceSingleTileKernelINS2_10policy_hubIfyN4cuda3std3__410multipliesIfEEE10Policy1000EN6thrust24THRUST_300001_SM_1000_NS20permutation_iteratorINSD_6detail15normal_iteratorINSD_10device_ptrIfEEEENSD_18transform_iteratorIN13strided_rangeISJ_E14stride_functorENSD_17counting_iteratorIlNSD_11use_defaultESP_SP_EESP_SP_EEEEPfyS9_ffNS7_10__identityEEEvT0_T1_T2_T3_T4_T6_)
        /*0074*/ 	.word	0x00000000


	//----- nvinfo : EIATTR_REGCOUNT
	.align		4
.L_62:
        /*0078*/ 	.byte	0x04, 0x2f
        /*007a*/ 	.short	(.L_64 - .L_63)
	.align		4
.L_63:
        /*007c*/ 	.word	index@(_ZN3cub18CUB_300001_SM_10006detail6reduce18DeviceReduceKernelINS2_10policy_hubIfyN4cuda3std3__410multipliesIfEEE10Policy1000EN6thrust24THRUST_300001_SM_1000_NS20permutation_iteratorINSD_6detail15normal_iteratorINSD_10device_ptrIfEEEENSD_18transform_iteratorIN13strided_rangeISJ_E14stride_functorENSD_17counting_iteratorIlNSD_11use_defaultESP_SP_EESP_SP_EEEEyS9_fNS7_10__identityEEEvT0_PT3_T1_NS0_13GridEvenShareISX_EET2_T4_)
        /*0080*/ 	.word	0x00000028


	//----- nvinfo : EIATTR_FRAME_SIZE
	.align		4
.L_64:
        /*0084*/ 	.byte	0x04, 0x11
        /*0086*/ 	.short	(.L_66 - .L_65)
	.align		4
.L_65:
        /*0088*/ 	.word	index@(_ZN3cub18CUB_300001_SM_10006detail6reduce18DeviceReduceKernelINS2_10policy_hubIfyN4cuda3std3__410multipliesIfEEE10Policy1000EN6thrust24THRUST_300001_SM_1000_NS20permutation_iteratorINSD_6detail15normal_iteratorINSD_10device_ptrIfEEEENSD_18transform_iteratorIN13strided_rangeISJ_E14stride_functorENSD_17counting_iteratorIlNSD_11use_defaultESP_SP_EESP_SP_EEEEyS9_fNS7_10__identityEEEvT0_PT3_T1_NS0_13GridEvenShareISX_EET2_T4_)
        /*008c*/ 	.word	0x00000000


	//----- nvinfo : EIATTR_REGCOUNT
	.align		4
.L_66:
        /*0090*/ 	.byte	0x04, 0x2f
        /*0092*/ 	.short	(.L_68 - .L_67)
	.align		4
.L_67:
        /*0094*/ 	.word	index@(_ZN3cub18CUB_300001_SM_10006detail6reduce28DeviceReduceSingleTileKernelINS2_10policy_hubIfyN4cuda3std3__410multipliesIfEEE10Policy1000EPfSC_iS9_ffNS7_10__identityEEEvT0_T1_T2_T3_T4_T6_)
        /*0098*/ 	.word	0x0000001e


	//----- nvinfo : EIATTR_FRAME_SIZE
	.align		4
.L_68:
        /*009c*/ 	.byte	0x04, 0x11
        /*009e*/ 	.short	(.L_70 - .L_69)
	.align		4
.L_69:
        /*00a0*/ 	.word	index@(_ZN3cub18CUB_300001_SM_10006detail6reduce28DeviceReduceSingleTileKernelINS2_10policy_hubIfyN4cuda3std3__410multipliesIfEEE10Policy1000EPfSC_iS9_ffNS7_10__identityEEEvT0_T1_T2_T3_T4_T6_)
        /*00a4*/ 	.word	0x00000000


	//----- nvinfo : EIATTR_MIN_STACK_SIZE
	.align		4
.L_70:
        /*00a8*/ 	.byte	0x04, 0x12
        /*00aa*/ 	.short	(.L_72 - .L_71)
	.align		4
.L_71:
        /*00ac*/ 	.word	index@(_ZN3cub18CUB_300001_SM_10006detail6reduce28DeviceReduceSingleTileKernelINS2_10policy_hubIfyN4cuda3std3__410multipliesIfEEE10Policy1000EPfSC_iS9_ffNS7_10__identityEEEvT0_T1_T2_T3_T4_T6_)
        /*00b0*/ 	.word	0x00000000


	//----- nvinfo : EIATTR_MIN_STACK_SIZE
	.align		4
.L_72:
        /*00b4*/ 	.byte	0x04, 0x12
        /*00b6*/ 	.short	(.L_74 - .L_73)
	.align		4
.L_73:
        /*00b8*/ 	.word	index@(_ZN3cub18CUB_300001_SM_10006detail6reduce18DeviceReduceKernelINS2_10policy_hubIfyN4cuda3std3__410multipliesIfEEE10Policy1000EN6thrust24THRUST_300001_SM_1000_NS20permutation_iteratorINSD_6detail15normal_iteratorINSD_10device_ptrIfEEEENSD_18transform_iteratorIN13strided_rangeISJ_E14stride_functorENSD_17counting_iteratorIlNSD_11use_defaultESP_SP_EESP_SP_EEEEyS9_fNS7_10__identityEEEvT0_PT3_T1_NS0_13GridEvenShareISX_EET2_T4_)
        /*00bc*/ 	.word	0x00000000


	//----- nvinfo : EIATTR_MIN_STACK_SIZE
	.align		4
.L_74:
        /*00c0*/ 	.byte	0x04, 0x12
        /*00c2*/ 	.short	(.L_76 - .L_75)
	.align		4
.L_75:
        /*00c4*/ 	.word	index@(_ZN3cub18CUB_300001_SM_10006detail6reduce28DeviceReduceSingleTileKernelINS2_10policy_hubIfyN4cuda3std3__410multipliesIfEEE10Policy1000EN6thrust24THRUST_300001_SM_1000_NS20permutation_iteratorINSD_6detail15normal_iteratorINSD_10device_ptrIfEEEENSD_18transform_iteratorIN13strided_rangeISJ_E14stride_functorENSD_17counting_iteratorIlNSD_11use_defaultESP_SP_EESP_SP_EEEEPfyS9_ffNS7_10__identityEEEvT0_T1_T2_T3_T4_T6_)
        /*00c8*/ 	.word	0x00000000


	//----- nvinfo : EIATTR_MIN_STACK_SIZE
	.align		4
.L_76:
        /*00cc*/ 	.byte	0x04, 0x12
        /*00ce*/ 	.short	(.L_78 - .L_77)
	.align		4
.L_77:
        /*00d0*/ 	.word	index@(_ZN3cub18CUB_300001_SM_10006detail6reduce28DeviceReduceSingleTileKernelINS2_10policy_hubIfjN4cuda3std3__410multipliesIfEEE10Policy1000EPfSC_iS9_ffNS7_10__identityEEEvT0_T1_T2_T3_T4_T6_)
        /*00d4*/ 	.word	0x00000000


	//----- nvinfo : EIATTR_MIN_STACK_SIZE
	.align		4
.L_78:
        /*00d8*/ 	.byte	0x04, 0x12
        /*00da*/ 	.short	(.L_80 - .L_79)
	.align		4
.L_79:
        /*00dc*/ 	.word	index@(_ZN3cub18CUB_300001_SM_10006detail6reduce18DeviceReduceKernelINS2_10policy_hubIfjN4cuda3std3__410multipliesIfEEE10Policy1000EN6thrust24THRUST_300001_SM_1000_NS20permutation_iteratorINSD_6detail15normal_iteratorINSD_10device_ptrIfEEEENSD_18transform_iteratorIN13strided_rangeISJ_E14stride_functorENSD_17counting_iteratorIlNSD_11use_defaultESP_SP_EESP_SP_EEEEjS9_fNS7_10__identityEEEvT0_PT3_T1_NS0_13GridEvenShareISX_EET2_T4_)
        /*00e0*/ 	.word	0x00000000


	//----- nvinfo : EIATTR_MIN_STACK_SIZE
	.align		4
.L_80:
        /*00e4*/ 	.byte	0x04, 0x12
        /*00e6*/ 	.short	(.L_82 - .L_81)
	.align		4
.L_81:
        /*00e8*/ 	.word	index@(_ZN3cub18CUB_300001_SM_10006detail6reduce28DeviceReduceSingleTileKernelINS2_10policy_hubIfjN4cuda3std3__410multipliesIfEEE10Policy1000EN6thrust24THRUST_300001_SM_1000_NS20permutation_iteratorINSD_6detail15normal_iteratorINSD_10device_ptrIfEEEENSD_18transform_iteratorIN13strided_rangeISJ_E14stride_functorENSD_17counting_iteratorIlNSD_11use_defaultESP_SP_EESP_SP_EEEEPfjS9_ffNS7_10__identityEEEvT0_T1_T2_T3_T4_T6_)
        /*00ec*/ 	.word	0x00000000


	//----- nvinfo : EIATTR_MIN_STACK_SIZE
	.align		4
.L_82:
        /*00f0*/ 	.byte	0x04, 0x12
        /*00f2*/ 	.short	(.L_84 - .L_83)
	.align		4
.L_83:
        /*00f4*/ 	.word	index@(_ZN3cub18CUB_300001_SM_10006detail11EmptyKernelIvEEvv)
        /*00f8*/ 	.word	0x00000000
.L_84:


//--------------------- .nv.compat                --------------------------
	.section	.nv.compat,"",@"SHT_CUDA_COMPAT_INFO"
	.align	4
        /*0000*/ 	.byte	0x02, 0x09, 0x00, 0x00, 0x02, 0x02, 0x01, 0x00, 0x02, 0x05, 0x05, 0x00, 0x03, 0x07, 0x01, 0x01
        /*0010*/ 	.byte	0x02, 0x03, 0x00, 0x00, 0x02, 0x06, 0x01, 0x00, 0x04, 0x0b, 0x08, 0x00, 0x09, 0x00, 0x00, 0x00
        /*0020*/ 	.byte	0x00, 0x00, 0x00, 0x00


//--------------------- .nv.info._ZN3cub18CUB_300001_SM_10006detail6reduce28DeviceReduceSingleTileKernelINS2_10policy_hubIfyN4cuda3std3__410multipliesIfEEE10Policy1000EPfSC_iS9_ffNS7_10__identityEEEvT0_T1_T2_T3_T4_T6_ --------------------------
	.section	.nv.info._ZN3cub18CUB_300001_SM_10006detail6reduce28DeviceReduceSingleTileKernelINS2_10policy_hubIfyN4cuda3std3__410multipliesIfEEE10Policy1000EPfSC_iS9_ffNS7_10__identityEEEvT0_T1_T2_T3_T4_T6_,"",@"SHT_CUDA_INFO"
	.sectionflags	@""
	.align	4


	//----- nvinfo : EIATTR_CUDA_API_VERSION
	.align		4
        /*0000*/ 	.byte	0x04, 0x37
        /*0002*/ 	.short	(.L_86 - .L_85)
.L_85:
        /*0004*/ 	.word	0x00000082


	//----- nvinfo : EIATTR_KPARAM_INFO
	.align		4
.L_86:
        /*0008*/ 	.byte	0x04, 0x17
        /*000a*/ 	.short	(.L_88 - .L_87)
.L_87:
        /*000c*/ 	.word	0x00000000
        /*0010*/ 	.short	0x0005
        /*0012*/ 	.short	0x001c
        /*0014*/ 	.byte	0x00, 0xf0, 0x05, 0x00


	//----- nvinfo : EIATTR_KPARAM_INFO
	.align		4
.L_88:
        /*0018*/ 	.byte	0x04, 0x17
        /*001a*/ 	.short	(.L_90 - .L_89)
.L_89:
        /*001c*/ 	.word	0x00000000
        /*0020*/ 	.short	0x0004
        /*0022*/ 	.short	0x0018
        /*0024*/ 	.byte	0x00, 0xf0, 0x11, 0x00


	//----- nvinfo : EIATTR_KPARAM_INFO
	.align		4
.L_90:
        /*0028*/ 	.byte	0x04, 0x17
        /*002a*/ 	.short	(.L_92 - .L_91)
.L_91:
        /*002c*/ 	.word	0x00000000
        /*0030*/ 	.short	0x0003
        /*0032*/ 	.short	0x0014
        /*0034*/ 	.byte	0x00, 0xf0, 0x05, 0x00


	//----- nvinfo : EIATTR_KPARAM_INFO
	.align		4
.L_92:
        /*0038*/ 	.byte	0x04, 0x17
        /*003a*/ 	.short	(.L_94 - .L_93)
.L_93:
        /*003c*/ 	.word	0x00000000
        /*0040*/ 	.short	0x0002
        /*0042*/ 	.short	0x0010
        /*0044*/ 	.byte	0x00, 0xf0, 0x11, 0x00


	//----- nvinfo : EIATTR_KPARAM_INFO
	.align		4
.L_94:
        /*0048*/ 	.byte	0x04, 0x17
        /*004a*/ 	.short	(.L_96 - .L_95)
.L_95:
        /*004c*/ 	.word	0x00000000
        /*0050*/ 	.short	0x0001
        /*0052*/ 	.short	0x0008
        /*0054*/ 	.byte	0x00, 0xf5, 0x21, 0x00


	//----- nvinfo : EIATTR_KPARAM_INFO
	.align		4
.L_96:
        /*0058*/ 	.byte	0x04, 0x17
        /*005a*/ 	.short	(.L_98 - .L_97)
.L_97:
        /*005c*/ 	.word	0x00000000
        /*0060*/ 	.short	0x0000
        /*0062*/ 	.short	0x0000
        /*0064*/ 	.byte	0x00, 0xf5, 0x21, 0x00


	//----- nvinfo : EIATTR_SPARSE_MMA_MASK
	.align		4
.L_98:
        /*0068*/ 	.byte	0x03, 0x50
        /*006a*/ 	.short	0x0000


	//----- nvinfo : EIATTR_MAXREG_COUNT
	.align		4
        /*006c*/ 	.byte	0x03, 0x1b
        /*006e*/ 	.short	0x00ff


	//----- nvinfo : EIATTR_NUM_BARRIERS
	.align		4
        /*0070*/ 	.byte	0x02, 0x4c
        /*0072*/ 	.byte	0x01
	.zero		1


	//----- nvinfo : EIATTR_MERCURY_ISA_VERSION
	.align		4
        /*0074*/ 	.byte	0x03, 0x5f
        /*0076*/ 	.short	0x0101


	//----- nvinfo : EIATTR_COOP_GROUP_MASK_REGIDS
	.align		4
        /*0078*/ 	.byte	0x04, 0x29
        /*007a*/ 	.short	(.L_100 - .L_99)


	//   ....[0]....
.L_99:
        /*007c*/ 	.word	0xffffffff


	//   ....[1]....
        /*0080*/ 	.word	0xffffffff


	//   ....[2]....
        /*0084*/ 	.word	0xffffffff


	//   ....[3]....
        /*0088*/ 	.word	0xffffffff


	//   ....[4]....
        /*008c*/ 	.word	0xffffffff


	//   ....[5]....
        /*0090*/ 	.word	0xffffffff


	//   ....[6]....
        /*0094*/ 	.word	0xffffffff


	//   ....[7]....
        /*0098*/ 	.word	0xffffffff


	//   ....[8]....
        /*009c*/ 	.word	0xffffffff


	//   ....[9]....
        /*00a0*/ 	.word	0xffffffff


	//   ....[10]....
        /*00a4*/ 	.word	0xffffffff


	//   ....[11]....
        /*00a8*/ 	.word	0xffffffff


	//   ....[12]....
        /*00ac*/ 	.word	0xffffffff


	//   ....[13]....
        /*00b0*/ 	.word	0xffffffff


	//   ....[14]....
        /*00b4*/ 	.word	0xffffffff


	//   ....[15]....
        /*00b8*/ 	.word	0xffffffff


	//   ....[16]....
        /*00bc*/ 	.word	0xffffffff


	//   ....[17]....
        /*00c0*/ 	.word	0xffffffff


	//   ....[18]....
        /*00c4*/ 	.word	0xffffffff


	//   ....[19]....
        /*00c8*/ 	.word	0xffffffff


	//   ....[20]....
        /*00cc*/ 	.word	0xffffffff


	//   ....[21]....
        /*00d0*/ 	.word	0xffffffff


	//   ....[22]....
        /*00d4*/ 	.word	0xffffffff


	//   ....[23]....
        /*00d8*/ 	.word	0xffffffff


	//   ....[24]....
        /*00dc*/ 	.word	0xffffffff


	//   ....[25]....
        /*00e0*/ 	.word	0xffffffff


	//   ....[26]....
        /*00e4*/ 	.word	0xffffffff


	//   ....[27]....
        /*00e8*/ 	.word	0xffffffff


	//   ....[28]....
        /*00ec*/ 	.word	0xffffffff


	//   ....[29]....
        /*00f0*/ 	.word	0xffffffff


	//----- nvinfo : EIATTR_COOP_GROUP_INSTR_OFFSETS
	.align		4
.L_100:
        /*00f4*/ 	.byte	0x04, 0x28
        /*00f6*/ 	.short	(.L_102 - .L_101)


	//   ....[0]....
.L_101:
        /*00f8*/ 	.word	0x00000980


	//   ....[1]....
        /*00fc*/ 	.word	0x000009e0


	//   ....[2]....
        /*0100*/ 	.word	0x00000a50


	//   ....[3]....
        /*0104*/ 	.word	0x00000aa0


	//   ....[4]....
        /*0108*/ 	.word	0x00000ad0


	//   ....[5]....
        /*010c*/ 	.word	0x00000c90


	//   ....[6]....
        /*0110*/ 	.word	0x00000d20


	//   ....[7]....
        /*0114*/ 	.word	0x00000d60


	//   ....[8]....
        /*0118*/ 	.word	0x00000db0


	//   ....[9]....
        /*011c*/ 	.word	0x00000df0


	//   ....[10]....
        /*0120*/ 	.word	0x00001c00


	//   ....[11]....
        /*0124*/ 	.word	0x00001c80


	//   ....[12]....
        /*0128*/ 	.word	0x00001cd0


	//   ....[13]....
        /*012c*/ 	.word	0x00001d10


	//   ....[14]....
        /*0130*/ 	.word	0x00001d40


	//   ....[15]....
        /*0134*/ 	.word	0x00002700


	//   ....[16]....
        /*0138*/ 	.word	0x00002760


	//   ....[17]....
        /*013c*/ 	.word	0x000027d0


	//   ....[18]....
        /*0140*/ 	.word	0x00002820


	//   ....[19]....
        /*0144*/ 	.word	0x00002850


	//   ....[20]....
        /*0148*/ 	.word	0x00002a10


	//   ....[21]....
        /*014c*/ 	.word	0x00002a90


	//   ....[22]....
        /*0150*/ 	.word	0x00002ad0


	//   ....[23]....
        /*0154*/ 	.word	0x00002b10


	//   ....[24]....
        /*0158*/ 	.word	0x00002b70


	//   ....[25]....
        /*015c*/ 	.word	0x00003b00


	//   ....[26]....
        /*0160*/ 	.word	0x00003b80


	//   ....[27]....
        /*0164*/ 	.word	0x00003bd0


	//   ....[28]....
        /*0168*/ 	.word	0x00003c10


	//   ....[29]....
        /*016c*/ 	.word	0x00003c40


	//----- nvinfo : EIATTR_VRC_CTA_INIT_COUNT
	.align		4
.L_102:
        /*0170*/ 	.byte	0x02, 0x4a
	.zero		1
	.zero		1


	//----- nvinfo : EIATTR_EXIT_INSTR_OFFSETS
	.align		4
        /*0174*/ 	.byte	0x04, 0x1c
        /*0176*/ 	.short	(.L_104 - .L_103)


	//   ....[0]....
.L_103:
        /*0178*/ 	.word	0x00000080


	//   ....[1]....
        /*017c*/ 	.word	0x000000c0


	//   ....[2]....
        /*0180*/ 	.word	0x00003d90


	//   ....[3]....
        /*0184*/ 	.word	0x00003de0


	//----- nvinfo : EIATTR_MAX_THREADS
	.align		4
.L_104:
        /*0188*/ 	.byte	0x04, 0x05
        /*018a*/ 	.short	(.L_106 - .L_105)
.L_105:
        /*018c*/ 	.word	0x00000100
        /*0190*/ 	.word	0x00000001
        /*0194*/ 	.word	0x00000001


	//----- nvinfo : EIATTR_CRS_STACK_SIZE
	.align		4
.L_106:
        /*0198*/ 	.byte	0x04, 0x1e
        /*019a*/ 	.short	(.L_108 - .L_107)
.L_107:
        /*019c*/ 	.word	0x00000000


	//----- nvinfo : EIATTR_CBANK_PARAM_SIZE
	.align		4
.L_108:
        /*01a0*/ 	.byte	0x03, 0x19
        /*01a2*/ 	.short	0x001d


	//----- nvinfo : EIATTR_PARAM_CBANK
	.align		4
        /*01a4*/ 	.byte	0x04, 0x0a
        /*01a6*/ 	.short	(.L_110 - .L_109)
	.align		4
.L_109:
        /*01a8*/ 	.word	index@(.nv.constant0._ZN3cub18CUB_300001_SM_10006detail6reduce28DeviceReduceSingleTileKernelINS2_10policy_hubIfyN4cuda3std3__410multipliesIfEEE10Policy1000EPfSC_iS9_ffNS7_10__identityEEEvT0_T1_T2_T3_T4_T6_)
        /*01ac*/ 	.short	0x0380
        /*01ae*/ 	.short	0x001d


	//----- nvinfo : EIATTR_SW_WAR
	.align		4
.L_110:
        /*01b0*/ 	.byte	0x04, 0x36
        /*01b2*/ 	.short	(.L_112 - .L_111)
.L_111:
        /*01b4*/ 	.word	0x00000008
.L_112:


//--------------------- .nv.info._ZN3cub18CUB_300001_SM_10006detail6reduce18DeviceReduceKernelINS2_10policy_hubIfyN4cuda3std3__410multipliesIfEEE10Policy1000EN6thrust24THRUST_300001_SM_1000_NS20permutation_iteratorINSD_6detail15normal_iteratorINSD_10device_ptrIfEEEENSD_18transform_iteratorIN13strided_rangeISJ_E14stride_functorENSD_17counting_iteratorIlNSD_11use_defaultESP_SP_EESP_SP_EEEEyS9_fNS7_10__identityEEEvT0_PT3_T1_NS0_13GridEvenShareISX_EET2_T4_ --------------------------
	.section	.nv.info._ZN3cub18CUB_300001_SM_10006detail6reduce18DeviceReduceKernelINS2_10policy_hubIfyN4cuda3std3__410multipliesIfEEE10Policy1000EN6thrust24THRUST_300001_SM_1000_NS20permutation_iteratorINSD_6detail15normal_iteratorINSD_10device_ptrIfEEEENSD_18transform_iteratorIN13strided_rangeISJ_E14stride_functorENSD_17counting_iteratorIlNSD_11use_defaultESP_SP_EESP_SP_EEEEyS9_fNS7_10__identityEEEvT0_PT3_T1_NS0_13GridEvenShareISX_EET2_T4_,"",@"SHT_CUDA_INFO"
	.sectionflags	@""
	.align	4


	//----- nvinfo : EIATTR_CUDA_API_VERSION
	.align		4
        /*0000*/ 	.byte	0x04, 0x37
        /*0002*/ 	.short	(.L_114 - .L_113)
.L_113:
        /*0004*/ 	.word	0x00000082


	//----- nvinfo : EIATTR_KPARAM_INFO
	.align		4
.L_114:
        /*0008*/ 	.byte	0x04, 0x17
        /*000a*/ 	.short	(.L_116 - .L_115)
.L_115:
        /*000c*/ 	.word	0x00000000
        /*0010*/ 	.short	0x0005
        /*0012*/ 	.short	0x0071
        /*0014*/ 	.byte	0x00, 0xf0, 0x05, 0x00


	//----- nvinfo : EIATTR_KPARAM_INFO
	.align		4
.L_116:
        /*0018*/ 	.byte	0x04, 0x17
        /*001a*/ 	.short	(.L_118 - .L_117)
.L_117:
        /*001c*/ 	.word	0x00000000
        /*0020*/ 	.short	0x0004
        /*0022*/ 	.short	0x0070
        /*0024*/ 	.byte	0x00, 0xf0, 0x05, 0x00


	//----- nvinfo : EIATTR_KPARAM_INFO
	.align		4
.L_118:
        /*0028*/ 	.byte	0x04, 0x17
        /*002a*/ 	.short	(.L_120 - .L_119)
.L_119:
        /*002c*/ 	.word	0x00000000
        /*0030*/ 	.short	0x0003
        /*0032*/ 	.short	0x0028
        /*0034*/ 	.byte	0x00, 0xf0, 0x21, 0x01


	//----- nvinfo : EIATTR_KPARAM_INFO
	.align		4
.L_120:
        /*0038*/ 	.byte	0x04, 0x17
        /*003a*/ 	.short	(.L_122 - .L_121)
.L_121:
        /*003c*/ 	.word	0x00000000
        /*0040*/ 	.short	0x0002
        /*0042*/ 	.short	0x0020
        /*0044*/ 	.byte	0x00, 0xf0, 0x21, 0x00


	//----- nvinfo : EIATTR_KPARAM_INFO
	.align		4
.L_122:
        /*0048*/ 	.byte	0x04, 0x17
        /*004a*/ 	.short	(.L_124 - .L_123)
.L_123:
        /*004c*/ 	.word	0x00000000
        /*0050*/ 	.short	0x0001
        /*0052*/ 	.short	0x0018
        /*0054*/ 	.byte	0x00, 0xf5, 0x21, 0x00


	//----- nvinfo : EIATTR_KPARAM_INFO
	.align		4
.L_124:
        /*0058*/ 	.byte	0x04, 0x17
        /*005a*/ 	.short	(.L_126 - .L_125)
.L_125:
        /*005c*/ 	.word	0x00000000
        /*0060*/ 	.short	0x0000
        /*0062*/ 	.short	0x0000
        /*0064*/ 	.byte	0x00, 0xf0, 0x61, 0x00


	//----- nvinfo : EIATTR_SPARSE_MMA_MASK
	.align		4
.L_126:
        /*0068*/ 	.byte	0x03, 0x50
        /*006a*/ 	.short	0x0000


	//----- nvinfo : EIATTR_MAXREG_COUNT
	.align		4
        /*006c*/ 	.byte	0x03, 0x1b
        /*006e*/ 	.short	0x00ff


	//----- nvinfo : EIATTR_NUM_BARRIERS
	.align		4
        /*0070*/ 	.byte	0x02, 0x4c
        /*0072*/ 	.byte	0x01
	.zero		1


	//----- nvinfo : EIATTR_MERCURY_ISA_VERSION
	.align		4
        /*0074*/ 	.byte	0x03, 0x5f
        /*0076*/ 	.short	0x0101


	//----- nvinfo : EIATTR_COOP_GROUP_MASK_REGIDS
	.align		4
        /*0078*/ 	.byte	0x04, 0x29
        /*007a*/ 	.short	(.L_128 - .L_127)


	//   ....[0]....
.L_127:
        /*007c*/ 	.word	0xffffffff


	//   ....[1]....
        /*0080*/ 	.word	0xffffffff


	//   ....[2]....
        /*0084*/ 	.word	0xffffffff


	//   ....[3]....
        /*0088*/ 	.word	0xffffffff


	//   ....[4]....
        /*008c*/ 	.word	0xffffffff


	//   ....[5]....
        /*0090*/ 	.word	0xffffffff


	//   ....[6]....
        /*0094*/ 	.word	0xffffffff


	//   ....[7]....
        /*0098*/ 	.word	0xffffffff


	//   ....[8]....
        /*009c*/ 	.word	0xffffffff


	//   ....[9]....
        /*00a0*/ 	.word	0xffffffff


	//   ....[10]....
        /*00a4*/ 	.word	0xffffffff


	//   ....[11]....
        /*00a8*/ 	.word	0xffffffff


	//   ....[12]....
        /*00ac*/ 	.word	0xffffffff


	//   ....[13]....
        /*00b0*/ 	.word	0xffffffff


	//   ....[14]....
        /*00b4*/ 	.word	0xffffffff


	//----- nvinfo : EIATTR_COOP_GROUP_INSTR_OFFSETS
	.align		4
.L_128:
        /*00b8*/ 	.byte	0x04, 0x28
        /*00ba*/ 	.short	(.L_130 - .L_129)


	//   ....[0]....
.L_129:
        /*00bc*/ 	.word	0x00001970


	//   ....[1]....
        /*00c0*/ 	.word	0x000019d0


	//   ....[2]....
        /*00c4*/ 	.word	0x00001a40


	//   ....[3]....
        /*00c8*/ 	.word	0x00001a90


	//   ....[4]....
        /*00cc*/ 	.word	0x00001ac0


	//   ....[5]....
        /*00d0*/ 	.word	0x00001c80


	//   ....[6]....
        /*00d4*/ 	.word	0x00001d10


	//   ....[7]....
        /*00d8*/ 	.word	0x00001d60


	//   ....[8]....
        /*00dc*/ 	.word	0x00001da0


	//   ....[9]....
        /*00e0*/ 	.word	0x00001de0


	//   ....[10]....
        /*00e4*/ 	.word	0x00004dd0


	//   ....[11]....
        /*00e8*/ 	.word	0x00004e50


	//   ....[12]....
        /*00ec*/ 	.word	0x00004ea0


	//   ....[13]....
        /*00f0*/ 	.word	0x00004ee0


	//   ....[14]....
        /*00f4*/ 	.word	0x00004f10


	//----- nvinfo : EIATTR_VRC_CTA_INIT_COUNT
	.align		4
.L_130:
        /*00f8*/ 	.byte	0x02, 0x4a
	.zero		1
	.zero		1


	//----- nvinfo : EIATTR_EXIT_INSTR_OFFSETS
	.align		4
        /*00fc*/ 	.byte	0x04, 0x1c
        /*00fe*/ 	.short	(.L_132 - .L_131)


	//   ....[0]....
.L_131:
        /*0100*/ 	.word	0x00005060


	//   ....[1]....
        /*0104*/ 	.word	0x000050c0


	//----- nvinfo : EIATTR_MAX_THREADS
	.align		4
.L_132:
        /*0108*/ 	.byte	0x04, 0x05
        /*010a*/ 	.short	(.L_134 - .L_133)
.L_133:
        /*010c*/ 	.word	0x00000100
        /*0110*/ 	.word	0x00000001
        /*0114*/ 	.word	0x00000001


	//----- nvinfo : EIATTR_CRS_STACK_SIZE
	.align		4
.L_134:
        /*0118*/ 	.byte	0x04, 0x1e
        /*011a*/ 	.short	(.L_136 - .L_135)
.L_135:
        /*011c*/ 	.word	0x00000000


	//----- nvinfo : EIATTR_CBANK_PARAM_SIZE
	.align		4
.L_136:
        /*0120*/ 	.byte	0x03, 0x19
        /*0122*/ 	.short	0x0072


	//----- nvinfo : EIATTR_PARAM_CBANK
	.align		4
        /*0124*/ 	.byte	0x04, 0x0a
        /*0126*/ 	.short	(.L_138 - .L_137)
	.align		4
.L_137:
        /*0128*/ 	.word	index@(.nv.constant0._ZN3cub18CUB_300001_SM_10006detail6reduce18DeviceReduceKernelINS2_10policy_hubIfyN4cuda3std3__410multipliesIfEEE10Policy1000EN6thrust24THRUST_300001_SM_1000_NS20permutation_iteratorINSD_6detail15normal_iteratorINSD_10device_ptrIfEEEENSD_18transform_iteratorIN13strided_rangeISJ_E14stride_functorENSD_17counting_iteratorIlNSD_11use_defaultESP_SP_EESP_SP_EEEEyS9_fNS7_10__identityEEEvT0_PT3_T1_NS0_13GridEvenShareISX_EET2_T4_)
        /*012c*/ 	.short	0x0380
        /*012e*/ 	.short	0x0072


	//----- nvinfo : EIATTR_SW_WAR
	.align		4
.L_138:
        /*0130*/ 	.byte	0x04, 0x36
        /*0132*/ 	.short	(.L_140 - .L_139)
.L_139:
        /*0134*/ 	.word	0x00000008
.L_140:


//--------------------- .nv.info._ZN3cub18CUB_300001_SM_10006detail6reduce28DeviceReduceSingleTileKernelINS2_10policy_hubIfyN4cuda3std3__410multipliesIfEEE10Policy1000EN6thrust24THRUST_300001_SM_1000_NS20permutation_iteratorINSD_6detail15normal_iteratorINSD_10device_ptrIfEEEENSD_18transform_iteratorIN13strided_rangeISJ_E14stride_functorENSD_17counting_iteratorIlNSD_11use_defaultESP_SP_EESP_SP_EEEEPfyS9_ffNS7_10__identityEEEvT0_T1_T2_T3_T4_T6_ --------------------------
	.section	.nv.info._ZN3cub18CUB_300001_SM_10006detail6reduce28DeviceReduceSingleTileKernelINS2_10policy_hubIfyN4cuda3std3__410multipliesIfEEE10Policy1000EN6thrust24THRUST_300001_SM_1000_NS20permutation_iteratorINSD_6detail15normal_iteratorINSD_10device_ptrIfEEEENSD_18transform_iteratorIN13strided_rangeISJ_E14stride_functorENSD_17counting_iteratorIlNSD_11use_defaultESP_SP_EESP_SP_EEEEPfyS9_ffNS7_10__identityEEEvT0_T1_T2_T3_T4_T6_,"",@"SHT_CUDA_INFO"
	.sectionflags	@""
	.align	4


	//----- nvinfo : EIATTR_CUDA_API_VERSION
	.align		4
        /*0000*/ 	.byte	0x04, 0x37
        /*0002*/ 	.short	(.L_142 - .L_141)
.L_141:
        /*0004*/ 	.word	0x00000082


	//----- nvinfo : EIATTR_KPARAM_INFO
	.align		4
.L_142:
        /*0008*/ 	.byte	0x04, 0x17
        /*000a*/ 	.short	(.L_144 - .L_143)
.L_143:
        /*000c*/ 	.word	0x00000000
        /*0010*/ 	.short	0x0005
        /*0012*/ 	.short	0x0030
        /*0014*/ 	.byte	0x00, 0xf0, 0x05, 0x00


	//----- nvinfo : EIATTR_KPARAM_INFO
	.align		4
.L_144:
        /*0018*/ 	.byte	0x04, 0x17
        /*001a*/ 	.short	(.L_146 - .L_145)
.L_145:
        /*001c*/ 	.word	0x00000000
        /*0020*/ 	.short	0x0004
        /*0022*/ 	.short	0x002c
        /*0024*/ 	.byte	0x00, 0xf0, 0x11, 0x00


	//----- nvinfo : EIATTR_KPARAM_INFO
	.align		4
.L_146:
        /*0028*/ 	.byte	0x04, 0x17
        /*002a*/ 	.short	(.L_148 - .L_147)
.L_147:
        /*002c*/ 	.word	0x00000000
        /*0030*/ 	.short	0x0003
        /*0032*/ 	.short	0x0028
        /*0034*/ 	.byte	0x00, 0xf0, 0x05, 0x00


	//----- nvinfo : EIATTR_KPARAM_INFO
	.align		4
.L_148:
        /*0038*/ 	.byte	0x04, 0x17
        /*003a*/ 	.short	(.L_150 - .L_149)
.L_149:
        /*003c*/ 	.word	0x00000000
        /*0040*/ 	.short	0x0002
        /*0042*/ 	.short	0x0020
        /*0044*/ 	.byte	0x00, 0xf0, 0x21, 0x00


	//----- nvinfo : EIATTR_KPARAM_INFO
	.align		4
.L_150:
        /*0048*/ 	.byte	0x04, 0x17
        /*004a*/ 	.short	(.L_152 - .L_151)
.L_151:
        /*004c*/ 	.word	0x00000000
        /*0050*/ 	.short	0x0001
        /*0052*/ 	.short	0x0018
        /*0054*/ 	.byte	0x00, 0xf5, 0x21, 0x00


	//----- nvinfo : EIATTR_KPARAM_INFO
	.align		4
.L_152:
        /*0058*/ 	.byte	0x04, 0x17
        /*005a*/ 	.short	(.L_154 - .L_153)
.L_153:
        /*005c*/ 	.word	0x00000000
        /*0060*/ 	.short	0x0000
        /*0062*/ 	.short	0x0000
        /*0064*/ 	.byte	0x00, 0xf0, 0x61, 0x00


	//----- nvinfo : EIATTR_SPARSE_MMA_MASK
	.align		4
.L_154:
        /*0068*/ 	.byte	0x03, 0x50
        /*006a*/ 	.short	0x0000


	//----- nvinfo : EIATTR_MAXREG_COUNT
	.align		4
        /*006c*/ 	.byte	0x03, 0x1b
        /*006e*/ 	.short	0x00ff


	//----- nvinfo : EIATTR_NUM_BARRIERS
	.align		4
        /*0070*/ 	.byte	0x02, 0x4c
        /*0072*/ 	.byte	0x01
	.zero		1


	//----- nvinfo : EIATTR_MERCURY_ISA_VERSION
	.align		4
        /*0074*/ 	.byte	0x03, 0x5f
        /*0076*/ 	.short	0x0101


	//----- nvinfo : EIATTR_COOP_GROUP_MASK_REGIDS
	.align		4
        /*0078*/ 	.byte	0x04, 0x29
        /*007a*/ 	.short	(.L_156 - .L_155)


	//   ....[0]....
.L_155:
        /*007c*/ 	.word	0xffffffff


	//   ....[1]....
        /*0080*/ 	.word	0xffffffff


	//   ....[2]....
        /*0084*/ 	.word	0xffffffff


	//   ....[3]....
        /*0088*/ 	.word	0xffffffff


	//   ....[4]....
        /*008c*/ 	.word	0xffffffff


	//   ....[5]....
        /*0090*/ 	.word	0xffffffff


	//   ....[6]....
        /*0094*/ 	.word	0xffffffff


	//   ....[7]....
        /*0098*/ 	.word	0xffffffff


	//   ....[8]....
        /*009c*/ 	.word	0xffffffff


	//   ....[9]....
        /*00a0*/ 	.word	0xffffffff


	//   ....[10]....
        /*00a4*/ 	.word	0xffffffff


	//   ....[11]....
        /*00a8*/ 	.word	0xffffffff


	//   ....[12]....
        /*00ac*/ 	.word	0xffffffff


	//   ....[13]....
        /*00b0*/ 	.word	0xffffffff


	//   ....[14]....
        /*00b4*/ 	.word	0xffffffff


	//----- nvinfo : EIATTR_COOP_GROUP_INSTR_OFFSETS
	.align		4
.L_156:
        /*00b8*/ 	.byte	0x04, 0x28
        /*00ba*/ 	.short	(.L_158 - .L_157)


	//   ....[0]....
.L_157:
        /*00bc*/ 	.word	0x00001970


	//   ....[1]....
        /*00c0*/ 	.word	0x000019d0


	//   ....[2]....
        /*00c4*/ 	.word	0x00001a40


	//   ....[3]....
        /*00c8*/ 	.word	0x00001a90


	//   ....[4]....
        /*00cc*/ 	.word	0x00001ac0


	//   ....[5]....
        /*00d0*/ 	.word	0x00001c80


	//   ....[6]....
        /*00d4*/ 	.word	0x00001d10


	//   ....[7]....
        /*00d8*/ 	.word	0x00001d50


	//   ....[8]....
        /*00dc*/ 	.word	0x00001da0


	//   ....[9]....
        /*00e0*/ 	.word	0x00001de0


	//   ....[10]....
        /*00e4*/ 	.word	0x00004c50


	//   ....[11]....
        /*00e8*/ 	.word	0x00004cd0


	//   ....[12]....
        /*00ec*/ 	.word	0x00004d20


	//   ....[13]....
        /*00f0*/ 	.word	0x00004d60


	//   ....[14]....
        /*00f4*/ 	.word	0x00004d90


	//----- nvinfo : EIATTR_VRC_CTA_INIT_COUNT
	.align		4
.L_158:
        /*00f8*/ 	.byte	0x02, 0x4a
	.zero		1
	.zero		1


	//----- nvinfo : EIATTR_EXIT_INSTR_OFFSETS
	.align		4
        /*00fc*/ 	.byte	0x04, 0x1c
        /*00fe*/ 	.short	(.L_160 - .L_159)


	//   ....[0]....
.L_159:
        /*0100*/ 	.word	0x000000a0


	//   ....[1]....
        /*0104*/ 	.word	0x000000e0


	//   ....[2]....
        /*0108*/ 	.word	0x00004ed0


	//   ....[3]....
        /*010c*/ 	.word	0x00004f20


	//----- nvinfo : EIATTR_MAX_THREADS
	.align		4
.L_160:
        /*0110*/ 	.byte	0x04, 0x05
        /*0112*/ 	.short	(.L_162 - .L_161)
.L_161:
        /*0114*/ 	.word	0x00000100
        /*0118*/ 	.word	0x00000001
        /*011c*/ 	.word	0x00000001


	//----- nvinfo : EIATTR_CRS_STACK_SIZE
	.align		4
.L_162:
        /*0120*/ 	.byte	0x04, 0x1e
        /*0122*/ 	.short	(.L_164 - .L_163)
.L_163:
        /*0124*/ 	.word	0x00000000


	//----- nvinfo : EIATTR_CBANK_PARAM_SIZE
	.align		4
.L_164:
        /*0128*/ 	.byte	0x03, 0x19
        /*012a*/ 	.short	0x0031


	//----- nvinfo : EIATTR_PARAM_CBANK
	.align		4
        /*012c*/ 	.byte	0x04, 0x0a
        /*012e*/ 	.short	(.L_166 - .L_165)
	.align		4
.L_165:
        /*0130*/ 	.word	index@(.nv.constant0._ZN3cub18CUB_300001_SM_10006detail6reduce28DeviceReduceSingleTileKernelINS2_10policy_hubIfyN4cuda3std3__410multipliesIfEEE10Policy1000EN6thrust24THRUST_300001_SM_1000_NS20permutation_iteratorINSD_6detail15normal_iteratorINSD_10device_ptrIfEEEENSD_18transform_iteratorIN13strided_rangeISJ_E14stride_functorENSD_17counting_iteratorIlNSD_11use_defaultESP_SP_EESP_SP_EEEEPfyS9_ffNS7_10__identityEEEvT0_T1_T2_T3_T4_T6_)
        /*0134*/ 	.short	0x0380
        /*0136*/ 	.short	0x0031


	//----- nvinfo : EIATTR_SW_WAR
	.align		4
.L_166:
        /*0138*/ 	.byte	0x04, 0x36
        /*013a*/ 	.short	(.L_168 - .L_167)
.L_167:
        /*013c*/ 	.word	0x00000008
.L_168:


//--------------------- .nv.info._ZN3cub18CUB_300001_SM_10006detail6reduce28DeviceReduceSingleTileKernelINS2_10policy_hubIfjN4cuda3std3__410multipliesIfEEE10Policy1000EPfSC_iS9_ffNS7_10__identityEEEvT0_T1_T2_T3_T4_T6_ --------------------------
	.section	.nv.info._ZN3cub18CUB_300001_SM_10006detail6reduce28DeviceReduceSingleTileKernelINS2_10policy_hubIfjN4cuda3std3__410multipliesIfEEE10Policy1000EPfSC_iS9_ffNS7_10__identityEEEvT0_T1_T2_T3_T4_T6_,"",@"SHT_CUDA_INFO"
	.sectionflags	@""
	.align	4


	//----- nvinfo : EIATTR_CUDA_API_VERSION
	.align		4
        /*0000*/ 	.byte	0x04, 0x37
        /*0002*/ 	.short	(.L_170 - .L_169)
.L_169:
        /*0004*/ 	.word	0x00000082


	//----- nvinfo : EIATTR_KPARAM_INFO
	.align		4
.L_170:
        /*0008*/ 	.byte	0x04, 0x17
        /*000a*/ 	.short	(.L_172 - .L_171)
.L_171:
        /*000c*/ 	.word	0x00000000
        /*0010*/ 	.short	0x0005
        /*0012*/ 	.short	0x001c
        /*0014*/ 	.byte	0x00, 0xf0, 0x05, 0x00


	//----- nvinfo : EIATTR_KPARAM_INFO
	.align		4
.L_172:
        /*0018*/ 	.byte	0x04, 0x17
        /*001a*/ 	.short	(.L_174 - .L_173)
.L_173:
        /*001c*/ 	.word	0x00000000
        /*0020*/ 	.short	0x0004
        /*0022*/ 	.short	0x0018
        /*0024*/ 	.byte	0x00, 0xf0, 0x11, 0x00


	//----- nvinfo : EIATTR_KPARAM_INFO
	.align		4
.L_174:
        /*0028*/ 	.byte	0x04, 0x17
        /*002a*/ 	.short	(.L_176 - .L_175)
.L_175:
        /*002c*/ 	.word	0x00000000
        /*0030*/ 	.short	0x0003
        /*0032*/ 	.short	0x0014
        /*0034*/ 	.byte	0x00, 0xf0, 0x05, 0x00


	//----- nvinfo : EIATTR_KPARAM_INFO
	.align		4
.L_176:
        /*0038*/ 	.byte	0x04, 0x17
        /*003a*/ 	.short	(.L_178 - .L_177)
.L_177:
        /*003c*/ 	.word	0x00000000
        /*0040*/ 	.short	0x0002
        /*0042*/ 	.short	0x0010
        /*0044*/ 	.byte	0x00, 0xf0, 0x11, 0x00


	//----- nvinfo : EIATTR_KPARAM_INFO
	.align		4
.L_178:
        /*0048*/ 	.byte	0x04, 0x17
        /*004a*/ 	.short	(.L_180 - .L_179)
.L_179:
        /*004c*/ 	.word	0x00000000
        /*0050*/ 	.short	0x0001
        /*0052*/ 	.short	0x0008
        /*0054*/ 	.byte	0x00, 0xf5, 0x21, 0x00


	//----- nvinfo : EIATTR_KPARAM_INFO
	.align		4
.L_180:
        /*0058*/ 	.byte	0x04, 0x17
        /*005a*/ 	.short	(.L_182 - .L_181)
.L_181:
        /*005c*/ 	.word	0x00000000
        /*0060*/ 	.short	0x0000
        /*0062*/ 	.short	0x0000
        /*0064*/ 	.byte	0x00, 0xf5, 0x21, 0x00


	//----- nvinfo : EIATTR_SPARSE_MMA_MASK
	.align		4
.L_182:
        /*0068*/ 	.byte	0x03, 0x50
        /*006a*/ 	.short	0x0000


	//----- nvinfo : EIATTR_MAXREG_COUNT
	.align		4
        /*006c*/ 	.byte	0x03, 0x1b
        /*006e*/ 	.short	0x00ff


	//----- nvinfo : EIATTR_NUM_BARRIERS
	.align		4
        /*0070*/ 	.byte	0x02, 0x4c
        /*0072*/ 	.byte	0x01
	.zero		1


	//----- nvinfo : EIATTR_MERCURY_ISA_VERSION
	.align		4
        /*0074*/ 	.byte	0x03, 0x5f
        /*0076*/ 	.short	0x0101


	//----- nvinfo : EIATTR_COOP_GROUP_MASK_REGIDS
	.align		4
        /*0078*/ 	.byte	0x04, 0x29
        /*007a*/ 	.short	(.L_184 - .L_183)


	//   ....[0]....
.L_183:
        /*007c*/ 	.word	0xffffffff


	//   ....[1]....
        /*0080*/ 	.word	0xffffffff


	//   ....[2]....
        /*0084*/ 	.word	0xffffffff


	//   ....[3]....
        /*0088*/ 	.word	0xffffffff


	//   ....[4]....
        /*008c*/ 	.word	0xffffffff


	//   ....[5]....
        /*0090*/ 	.word	0xffffffff


	//   ....[6]....
        /*0094*/ 	.word	0xffffffff


	//   ....[7]....
        /*0098*/ 	.word	0xffffffff


	//   ....[8]....
        /*009c*/ 	.word	0xffffffff


	//   ....[9]....
        /*00a0*/ 	.word	0xffffffff


	//   ....[10]....
        /*00a4*/ 	.word	0xffffffff


	//   ....[11]....
        /*00a8*/ 	.word	0xffffffff


	//   ....[12]....
        /*00ac*/ 	.word	0xffffffff


	//   ....[13]....
        /*00b0*/ 	.word	0xffffffff


	//   ....[14]....
        /*00b4*/ 	.word	0xffffffff


	//   ....[15]....
        /*00b8*/ 	.word	0xffffffff


	//   ....[16]....
        /*00bc*/ 	.word	0xffffffff


	//   ....[17]....
        /*00c0*/ 	.word	0xffffffff


	//   ....[18]....
        /*00c4*/ 	.word	0xffffffff


	//   ....[19]....
        /*00c8*/ 	.word	0xffffffff


	//   ....[20]....
        /*00cc*/ 	.word	0xffffffff


	//   ....[21]....
        /*00d0*/ 	.word	0xffffffff


	//   ....[22]....
        /*00d4*/ 	.word	0xffffffff


	//   ....[23]....
        /*00d8*/ 	.word	0xffffffff


	//   ....[24]....
        /*00dc*/ 	.word	0xffffffff


	//   ....[25]....
        /*00e0*/ 	.word	0xffffffff


	//   ....[26]....
        /*00e4*/ 	.word	0xffffffff


	//   ....[27]....
        /*00e8*/ 	.word	0xffffffff


	//   ....[28]....
        /*00ec*/ 	.word	0xffffffff


	//   ....[29]....
        /*00f0*/ 	.word	0xffffffff


	//----- nvinfo : EIATTR_COOP_GROUP_INSTR_OFFSETS
	.align		4
.L_184:
        /*00f4*/ 	.byte	0x04, 0x28
        /*00f6*/ 	.short	(.L_186 - .L_185)


	//   ....[0]....
.L_185:
        /*00f8*/ 	.word	0x00000980


	//   ....[1]....
        /*00fc*/ 	.word	0x000009e0


	//   ....[2]....
        /*0100*/ 	.word	0x00000a50


	//   ....[3]....
        /*0104*/ 	.word	0x00000aa0


	//   ....[4]....
        /*0108*/ 	.word	0x00000ad0


	//   ....[5]....
        /*010c*/ 	.word	0x00000c90


	//   ....[6]....
        /*0110*/ 	.word	0x00000d20


	//   ....[7]....
        /*0114*/ 	.word	0x00000d60


	//   ....[8]....
        /*0118*/ 	.word	0x00000db0


	//   ....[9]....
        /*011c*/ 	.word	0x00000df0


	//   ....[10]....
        /*0120*/ 	.word	0x00001c00


	//   ....[11]....
        /*0124*/ 	.word	0x00001c80


	//   ....[12]....
        /*0128*/ 	.word	0x00001cd0


	//   ....[13]....
        /*012c*/ 	.word	0x00001d10


	//   ....[14]....
        /*0130*/ 	.word	0x00001d40


	//   ....[15]....
        /*0134*/ 	.word	0x00002700


	//   ....[16]....
        /*0138*/ 	.word	0x00002760


	//   ....[17]....
        /*013c*/ 	.word	0x000027d0


	//   ....[18]....
        /*0140*/ 	.word	0x00002820


	//   ....[19]....
        /*0144*/ 	.word	0x00002850


	//   ....[20]....
        /*0148*/ 	.word	0x00002a10


	//   ....[21]....
        /*014c*/ 	.word	0x00002a90


	//   ....[22]....
        /*0150*/ 	.word	0x00002ad0


	//   ....[23]....
        /*0154*/ 	.word	0x00002b10


	//   ....[24]....
        /*0158*/ 	.word	0x00002b70


	//   ....[25]....
        /*015c*/ 	.word	0x00003b00


	//   ....[26]....
        /*0160*/ 	.word	0x00003b80


	//   ....[27]....
        /*0164*/ 	.word	0x00003bd0


	//   ....[28]....
        /*0168*/ 	.word	0x00003c10


	//   ....[29]....
        /*016c*/ 	.word	0x00003c40


	//----- nvinfo : EIATTR_VRC_CTA_INIT_COUNT
	.align		4
.L_186:
        /*0170*/ 	.byte	0x02, 0x4a
	.zero		1
	.zero		1


	//----- nvinfo : EIATTR_EXIT_INSTR_OFFSETS
	.align		4
        /*0174*/ 	.byte	0x04, 0x1c
        /*0176*/ 	.short	(.L_188 - .L_187)


	//   ....[0]....
.L_187:
        /*0178*/ 	.word	0x00000080


	//   ....[1]....
        /*017c*/ 	.word	0x000000c0


	//   ....[2]....
        /*0180*/ 	.word	0x00003d90


	//   ....[3]....
        /*0184*/ 	.word	0x00003de0


	//----- nvinfo : EIATTR_MAX_THREADS
	.align		4
.L_188:
        /*0188*/ 	.byte	0x04, 0x05
        /*018a*/ 	.short	(.L_190 - .L_189)
.L_189:
        /*018c*/ 	.word	0x00000100
        /*0190*/ 	.word	0x00000001
        /*0194*/ 	.word	0x00000001


	//----- nvinfo : EIATTR_CRS_STACK_SIZE
	.align		4
.L_190:
        /*0198*/ 	.byte	0x04, 0x1e
        /*019a*/ 	.short	(.L_192 - .L_191)
.L_191:
        /*019c*/ 	.word	0x00000000


	//----- nvinfo : EIATTR_CBANK_PARAM_SIZE
	.align		4
.L_192:
        /*01a0*/ 	.byte	0x03, 0x19
        /*01a2*/ 	.short	0x001d


	//----- nvinfo : EIATTR_PARAM_CBANK
	.align		4
        /*01a4*/ 	.byte	0x04, 0x0a
        /*01a6*/ 	.short	(.L_194 - .L_193)
	.align		4
.L_193:
        /*01a8*/ 	.word	index@(.nv.constant0._ZN3cub18CUB_300001_SM_10006detail6reduce28DeviceReduceSingleTileKernelINS2_10policy_hubIfjN4cuda3std3__410multipliesIfEEE10Policy1000EPfSC_iS9_ffNS7_10__identityEEEvT0_T1_T2_T3_T4_T6_)
        /*01ac*/ 	.short	0x0380
        /*01ae*/ 	.short	0x001d


	//----- nvinfo : EIATTR_SW_WAR
	.align		4
.L_194:
        /*01b0*/ 	.byte	0x04, 0x36
        /*01b2*/ 	.short	(.L_196 - .L_195)
.L_195:
        /*01b4*/ 	.word	0x00000008
.L_196:


//--------------------- .nv.info._ZN3cub18CUB_300001_SM_10006detail6reduce18DeviceReduceKernelINS2_10policy_hubIfjN4cuda3std3__410multipliesIfEEE10Policy1000EN6thrust24THRUST_300001_SM_1000_NS20permutation_iteratorINSD_6detail15normal_iteratorINSD_10device_ptrIfEEEENSD_18transform_iteratorIN13strided_rangeISJ_E14stride_functorENSD_17counting_iteratorIlNSD_11use_defaultESP_SP_EESP_SP_EEEEjS9_fNS7_10__identityEEEvT0_PT3_T1_NS0_13GridEvenShareISX_EET2_T4_ --------------------------
	.section	.nv.info._ZN3cub18CUB_300001_SM_10006detail6reduce18DeviceReduceKernelINS2_10policy_hubIfjN4cuda3std3__410multipliesIfEEE10Policy1000EN6thrust24THRUST_300001_SM_1000_NS20permutation_iteratorINSD_6detail15normal_iteratorINSD_10device_ptrIfEEEENSD_18transform_iteratorIN13strided_rangeISJ_E14stride_functorENSD_17counting_iteratorIlNSD_11use_defaultESP_SP_EESP_SP_EEEEjS9_fNS7_10__identityEEEvT0_PT3_T1_NS0_13GridEvenShareISX_EET2_T4_,"",@"SHT_CUDA_INFO"
	.sectionflags	@""
	.align	4


	//----- nvinfo : EIATTR_CUDA_API_VERSION
	.align		4
        /*0000*/ 	.byte	0x04, 0x37
        /*0002*/ 	.short	(.L_198 - .L_197)
.L_197:
        /*0004*/ 	.word	0x00000082


	//----- nvinfo : EIATTR_KPARAM_INFO
	.align		4
.L_198:
        /*0008*/ 	.byte	0x04, 0x17
        /*000a*/ 	.short	(.L_200 - .L_199)
.L_199:
        /*000c*/ 	.word	0x00000000
        /*0010*/ 	.short	0x0005
        /*0012*/ 	.short	0x004d
        /*0014*/ 	.byte	0x00, 0xf0, 0x05, 0x00


	//----- nvinfo : EIATTR_KPARAM_INFO
	.align		4
.L_200:
        /*0018*/ 	.byte	0x04, 0x17
        /*001a*/ 	.short	(.L_202 - .L_201)
.L_201:
        /*001c*/ 	.word	0x00000000
        /*0020*/ 	.short	0x0004
        /*0022*/ 	.short	0x004c
        /*0024*/ 	.byte	0x00, 0xf0, 0x05, 0x00


	//----- nvinfo : EIATTR_KPARAM_INFO
	.align		4
.L_202:
        /*0028*/ 	.byte	0x04, 0x17
        /*002a*/ 	.short	(.L_204 - .L_203)
.L_203:
        /*002c*/ 	.word	0x00000000
        /*0030*/ 	.short	0x0003
        /*0032*/ 	.short	0x0024
        /*0034*/ 	.byte	0x00, 0xf0, 0xa1, 0x00


	//----- nvinfo : EIATTR_KPARAM_INFO
	.align		4
.L_204:
        /*0038*/ 	.byte	0x04, 0x17
        /*003a*/ 	.short	(.L_206 - .L_205)
.L_205:
        /*003c*/ 	.word	0x00000000
        /*0040*/ 	.short	0x0002
        /*0042*/ 	.short	0x0020
        /*0044*/ 	.byte	0x00, 0xf0, 0x11, 0x00


	//----- nvinfo : EIATTR_KPARAM_INFO
	.align		4
.L_206:
        /*0048*/ 	.byte	0x04, 0x17
        /*004a*/ 	.short	(.L_208 - .L_207)
.L_207:
        /*004c*/ 	.word	0x00000000
        /*0050*/ 	.short	0x0001
        /*0052*/ 	.short	0x0018
        /*0054*/ 	.byte	0x00, 0xf5, 0x21, 0x00


	//----- nvinfo : EIATTR_KPARAM_INFO
	.align		4
.L_208:
        /*0058*/ 	.byte	0x04, 0x17
        /*005a*/ 	.short	(.L_210 - .L_209)
.L_209:
        /*005c*/ 	.word	0x00000000
        /*0060*/ 	.short	0x0000
        /*0062*/ 	.short	0x0000
        /*0064*/ 	.byte	0x00, 0xf0, 0x61, 0x00


	//----- nvinfo : EIATTR_SPARSE_MMA_MASK
	.align		4
.L_210:
        /*0068*/ 	.byte	0x03, 0x50
        /*006a*/ 	.short	0x0000


	//----- nvinfo : EIATTR_MAXREG_COUNT
	.align		4
        /*006c*/ 	.byte	0x03, 0x1b
        /*006e*/ 	.short	0x00ff


	//----- nvinfo : EIATTR_NUM_BARRIERS
	.align		4
        /*0070*/ 	.byte	0x02, 0x4c
        /*0072*/ 	.byte	0x01
	.zero		1


	//----- nvinfo : EIATTR_MERCURY_ISA_VERSION
	.align		4
        /*0074*/ 	.byte	0x03, 0x5f
        /*0076*/ 	.short	0x0101


	//----- nvinfo : EIATTR_COOP_GROUP_MASK_REGIDS
	.align		4
        /*0078*/ 	.byte	0x04, 0x29
        /*007a*/ 	.short	(.L_212 - .L_211)


	//   ....[0]....
.L_211:
        /*007c*/ 	.word	0xffffffff


	//   ....[1]....
        /*0080*/ 	.word	0xffffffff


	//   ....[2]....
        /*0084*/ 	.word	0xffffffff


	//   ....[3]....
        /*0088*/ 	.word	0xffffffff


	//   ....[4]....
        /*008c*/ 	.word	0xffffffff


	//   ....[5]....
        /*0090*/ 	.word	0xffffffff


	//   ....[6]....
        /*0094*/ 	.word	0xffffffff


	//   ....[7]....
        /*0098*/ 	.word	0xffffffff


	//   ....[8]....
        /*009c*/ 	.word	0xffffffff


	//   ....[9]....
        /*00a0*/ 	.word	0xffffffff


	//   ....[10]....
        /*00a4*/ 	.word	0xffffffff


	//   ....[11]....
        /*00a8*/ 	.word	0xffffffff


	//   ....[12]....
        /*00ac*/ 	.word	0xffffffff


	//   ....[13]....
        /*00b0*/ 	.word	0xffffffff


	//   ....[14]....
        /*00b4*/ 	.word	0xffffffff


	//----- nvinfo : EIATTR_COOP_GROUP_INSTR_OFFSETS
	.align		4
.L_212:
        /*00b8*/ 	.byte	0x04, 0x28
        /*00ba*/ 	.short	(.L_214 - .L_213)


	//   ....[0]....
.L_213:
        /*00bc*/ 	.word	0x00001980


	//   ....[1]....
        /*00c0*/ 	.word	0x000019e0


	//   ....[2]....
        /*00c4*/ 	.word	0x00001a50


	//   ....[3]....
        /*00c8*/ 	.word	0x00001aa0


	//   ....[4]....
        /*00cc*/ 	.word	0x00001ad0


	//   ....[5]....
        /*00d0*/ 	.word	0x00001c90


	//   ....[6]....
        /*00d4*/ 	.word	0x00001d20


	//   ....[7]....
        /*00d8*/ 	.word	0x00001d70


	//   ....[8]....
        /*00dc*/ 	.word	0x00001db0


	//   ....[9]....
        /*00e0*/ 	.word	0x00001df0


	//   ....[10]....
        /*00e4*/ 	.word	0x00004de0


	//   ....[11]....
        /*00e8*/ 	.word	0x00004e60


	//   ....[12]....
        /*00ec*/ 	.word	0x00004eb0


	//   ....[13]....
        /*00f0*/ 	.word	0x00004ef0


	//   ....[14]....
        /*00f4*/ 	.word	0x00004f20


	//----- nvinfo : EIATTR_VRC_CTA_INIT_COUNT
	.align		4
.L_214:
        /*00f8*/ 	.byte	0x02, 0x4a
	.zero		1
	.zero		1


	//----- nvinfo : EIATTR_EXIT_INSTR_OFFSETS
	.align		4
        /*00fc*/ 	.byte	0x04, 0x1c
        /*00fe*/ 	.short	(.L_216 - .L_215)


	//   ....[0]....
.L_215:
        /*0100*/ 	.word	0x00005070


	//   ....[1]....
        /*0104*/ 	.word	0x000050d0


	//----- nvinfo : EIATTR_MAX_THREADS
	.align		4
.L_216:
        /*0108*/ 	.byte	0x04, 0x05
        /*010a*/ 	.short	(.L_218 - .L_217)
.L_217:
        /*010c*/ 	.word	0x00000100
        /*0110*/ 	.word	0x00000001
        /*0114*/ 	.word	0x00000001


	//----- nvinfo : EIATTR_CRS_STACK_SIZE
	.align		4
.L_218:
        /*0118*/ 	.byte	0x04, 0x1e
        /*011a*/ 	.short	(.L_220 - .L_219)
.L_219:
        /*011c*/ 	.word	0x00000000


	//----- nvinfo : EIATTR_CBANK_PARAM_SIZE
	.align		4
.L_220:
        /*0120*/ 	.byte	0x03, 0x19
        /*0122*/ 	.short	0x004e


	//----- nvinfo : EIATTR_PARAM_CBANK
	.align		4
        /*0124*/ 	.byte	0x04, 0x0a
        /*0126*/ 	.short	(.L_222 - .L_221)
	.align		4
.L_221:
        /*0128*/ 	.word	index@(.nv.constant0._ZN3cub18CUB_300001_SM_10006detail6reduce18DeviceReduceKernelINS2_10policy_hubIfjN4cuda3std3__410multipliesIfEEE10Policy1000EN6thrust24THRUST_300001_SM_1000_NS20permutation_iteratorINSD_6detail15normal_iteratorINSD_10device_ptrIfEEEENSD_18transform_iteratorIN13strided_rangeISJ_E14stride_functorENSD_17counting_iteratorIlNSD_11use_defaultESP_SP_EESP_SP_EEEEjS9_fNS7_10__identityEEEvT0_PT3_T1_NS0_13GridEvenShareISX_EET2_T4_)
        /*012c*/ 	.short	0x0380
        /*012e*/ 	.short	0x004e


	//----- nvinfo : EIATTR_SW_WAR
	.align		4
.L_222:
        /*0130*/ 	.byte	0x04, 0x36
        /*0132*/ 	.short	(.L_224 - .L_223)
.L_223:
        /*0134*/ 	.word	0x00000008
.L_224:


//--------------------- .nv.info._ZN3cub18CUB_300001_SM_10006detail6reduce28DeviceReduceSingleTileKernelINS2_10policy_hubIfjN4cuda3std3__410multipliesIfEEE10Policy1000EN6thrust24THRUST_300001_SM_1000_NS20permutation_iteratorINSD_6detail15normal_iteratorINSD_10device_ptrIfEEEENSD_18transform_iteratorIN13strided_rangeISJ_E14stride_functorENSD_17counting_iteratorIlNSD_11use_defaultESP_SP_EESP_SP_EEEEPfjS9_ffNS7_10__identityEEEvT0_T1_T2_T3_T4_T6_ --------------------------
	.section	.nv.info._ZN3cub18CUB_300001_SM_10006detail6reduce28DeviceReduceSingleTileKernelINS2_10policy_hubIfjN4cuda3std3__410multipliesIfEEE10Policy1000EN6thrust24THRUST_300001_SM_1000_NS20permutation_iteratorINSD_6detail15normal_iteratorINSD_10device_ptrIfEEEENSD_18transform_iteratorIN13strided_rangeISJ_E14stride_functorENSD_17counting_iteratorIlNSD_11use_defaultESP_SP_EESP_SP_EEEEPfjS9_ffNS7_10__identityEEEvT0_T1_T2_T3_T4_T6_,"",@"SHT_CUDA_INFO"
	.sectionflags	@""
	.align	4


	//----- nvinfo : EIATTR_CUDA_API_VERSION
	.align		4
        /*0000*/ 	.byte	0x04, 0x37
        /*0002*/ 	.short	(.L_226 - .L_225)
.L_225:
        /*0004*/ 	.word	0x00000082


	//----- nvinfo : EIATTR_KPARAM_INFO
	.align		4
.L_226:
        /*0008*/ 	.byte	0x04, 0x17
        /*000a*/ 	.short	(.L_228 - .L_227)
.L_227:
        /*000c*/ 	.word	0x00000000
        /*0010*/ 	.short	0x0005
        /*0012*/ 	.short	0x002c
        /*0014*/ 	.byte	0x00, 0xf0, 0x05, 0x00


	//----- nvinfo : EIATTR_KPARAM_INFO
	.align		4
.L_228:
        /*0018*/ 	.byte	0x04, 0x17
        /*001a*/ 	.short	(.L_230 - .L_229)
.L_229:
        /*001c*/ 	.word	0x00000000
        /*0020*/ 	.short	0x0004
        /*0022*/ 	.short	0x0028
        /*0024*/ 	.byte	0x00, 0xf0, 0x11, 0x00


	//----- nvinfo : EIATTR_KPARAM_INFO
	.align		4
.L_230:
        /*0028*/ 	.byte	0x04, 0x17
        /*002a*/ 	.short	(.L_232 - .L_231)
.L_231:
        /*002c*/ 	.word	0x00000000
        /*0030*/ 	.short	0x0003
        /*0032*/ 	.short	0x0024
        /*0034*/ 	.byte	0x00, 0xf0, 0x05, 0x00


	//----- nvinfo : EIATTR_KPARAM_INFO
	.align		4
.L_232:
        /*0038*/ 	.byte	0x04, 0x17
        /*003a*/ 	.short	(.L_234 - .L_233)
.L_233:
        /*003c*/ 	.word	0x00000000
        /*0040*/ 	.short	0x0002
        /*0042*/ 	.short	0x0020
        /*0044*/ 	.byte	0x00, 0xf0, 0x11, 0x00


	//----- nvinfo : EIATTR_KPARAM_INFO
	.align		4
.L_234:
        /*0048*/ 	.byte	0x04, 0x17
        /*004a*/ 	.short	(.L_236 - .L_235)
.L_235:
        /*004c*/ 	.word	0x00000000
        /*0050*/ 	.short	0x0001
        /*0052*/ 	.short	0x0018
        /*0054*/ 	.byte	0x00, 0xf5, 0x21, 0x00


	//----- nvinfo : EIATTR_KPARAM_INFO
	.align		4
.L_236:
        /*0058*/ 	.byte	0x04, 0x17
        /*005a*/ 	.short	(.L_238 - .L_237)
.L_237:
        /*005c*/ 	.word	0x00000000
        /*0060*/ 	.short	0x0000
        /*0062*/ 	.short	0x0000
        /*0064*/ 	.byte	0x00, 0xf0, 0x61, 0x00


	//----- nvinfo : EIATTR_SPARSE_MMA_MASK
	.align		4
.L_238:
        /*0068*/ 	.byte	0x03, 0x50
        /*006a*/ 	.short	0x0000


	//----- nvinfo : EIATTR_MAXREG_COUNT
	.align		4
        /*006c*/ 	.byte	0x03, 0x1b
        /*006e*/ 	.short	0x00ff


	//----- nvinfo : EIATTR_NUM_BARRIERS
	.align		4
        /*0070*/ 	.byte	0x02, 0x4c
        /*0072*/ 	.byte	0x01
	.zero		1


	//----- nvinfo : EIATTR_MERCURY_ISA_VERSION
	.align		4
        /*0074*/ 	.byte	0x03, 0x5f
        /*0076*/ 	.short	0x0101


	//----- nvinfo : EIATTR_COOP_GROUP_MASK_REGIDS
	.align		4
        /*0078*/ 	.byte	0x04, 0x29
        /*007a*/ 	.short	(.L_240 - .L_239)


	//   ....[0]....
.L_239:
        /*007c*/ 	.word	0xffffffff


	//   ....[1]....
        /*0080*/ 	.word	0xffffffff


	//   ....[2]....
        /*0084*/ 	.word	0xffffffff


	//   ....[3]....
        /*0088*/ 	.word	0xffffffff


	//   ....[4]....
        /*008c*/ 	.word	0xffffffff


	//   ....[5]....
        /*0090*/ 	.word	0xffffffff


	//   ....[6]....
        /*0094*/ 	.word	0xffffffff


	//   ....[7]....
        /*0098*/ 	.word	0xffffffff


	//   ....[8]....
        /*009c*/ 	.word	0xffffffff


	//   ....[9]....
        /*00a0*/ 	.word	0xffffffff


	//   ....[10]....
        /*00a4*/ 	.word	0xffffffff


	//   ....[11]....
        /*00a8*/ 	.word	0xffffffff


	//   ....[12]....
        /*00ac*/ 	.word	0xffffffff


	//   ....[13]....
        /*00b0*/ 	.word	0xffffffff


	//   ....[14]....
        /*00b4*/ 	.word	0xffffffff


	//----- nvinfo : EIATTR_COOP_GROUP_INSTR_OFFSETS
	.align		4
.L_240:
        /*00b8*/ 	.byte	0x04, 0x28
        /*00ba*/ 	.short	(.L_242 - .L_241)


	//   ....[0]....
.L_241:
        /*00bc*/ 	.word	0x00001880


	//   ....[1]....
        /*00c0*/ 	.word	0x000018e0


	//   ....[2]....
        /*00c4*/ 	.word	0x00001950


	//   ....[3]....
        /*00c8*/ 	.word	0x000019a0


	//   ....[4]....
        /*00cc*/ 	.word	0x000019d0


	//   ....[5]....
        /*00d0*/ 	.word	0x00001b90


	//   ....[6]....
        /*00d4*/ 	.word	0x00001c20


	//   ....[7]....
        /*00d8*/ 	.word	0x00001c60


	//   ....[8]....
        /*00dc*/ 	.word	0x00001cb0


	//   ....[9]....
        /*00e0*/ 	.word	0x00001cf0


	//   ....[10]....
        /*00e4*/ 	.word	0x00004b60


	//   ....[11]....
        /*00e8*/ 	.word	0x00004be0


	//   ....[12]....
        /*00ec*/ 	.word	0x00004c30


	//   ....[13]....
        /*00f0*/ 	.word	0x00004c70


	//   ....[14]....
        /*00f4*/ 	.word	0x00004ca0


	//----- nvinfo : EIATTR_VRC_CTA_INIT_COUNT
	.align		4
.L_242:
        /*00f8*/ 	.byte	0x02, 0x4a
	.zero		1
	.zero		1


	//----- nvinfo : EIATTR_EXIT_INSTR_OFFSETS
	.align		4
        /*00fc*/ 	.byte	0x04, 0x1c
        /*00fe*/ 	.short	(.L_244 - .L_243)


	//   ....[0]....
.L_243:
        /*0100*/ 	.word	0x00000080


	//   ....[1]....
        /*0104*/ 	.word	0x000000c0


	//   ....[2]....
        /*0108*/ 	.word	0x00004df0


	//   ....[3]....
        /*010c*/ 	.word	0x00004e40


	//----- nvinfo : EIATTR_MAX_THREADS
	.align		4
.L_244:
        /*0110*/ 	.byte	0x04, 0x05
        /*0112*/ 	.short	(.L_246 - .L_245)
.L_245:
        /*0114*/ 	.word	0x00000100
        /*0118*/ 	.word	0x00000001
        /*011c*/ 	.word	0x00000001


	//----- nvinfo : EIATTR_CRS_STACK_SIZE
	.align		4
.L_246:
        /*0120*/ 	.byte	0x04, 0x1e
        /*0122*/ 	.short	(.L_248 - .L_247)
.L_247:
        /*0124*/ 	.word	0x00000000


	//----- nvinfo : EIATTR_CBANK_PARAM_SIZE
	.align		4
.L_248:
        /*0128*/ 	.byte	0x03, 0x19
        /*012a*/ 	.short	0x002d


	//----- nvinfo : EIATTR_PARAM_CBANK
	.align		4
        /*012c*/ 	.byte	0x04, 0x0a
        /*012e*/ 	.short	(.L_250 - .L_249)
	.align		4
.L_249:
        /*0130*/ 	.word	index@(.nv.constant0._ZN3cub18CUB_300001_SM_10006detail6reduce28DeviceReduceSingleTileKernelINS2_10policy_hubIfjN4cuda3std3__410multipliesIfEEE10Policy1000EN6thrust24THRUST_300001_SM_1000_NS20permutation_iteratorINSD_6detail15normal_iteratorINSD_10device_ptrIfEEEENSD_18transform_iteratorIN13strided_rangeISJ_E14stride_functorENSD_17counting_iteratorIlNSD_11use_defaultESP_SP_EESP_SP_EEEEPfjS9_ffNS7_10__identityEEEvT0_T1_T2_T3_T4_T6_)
        /*0134*/ 	.short	0x0380
        /*0136*/ 	.short	0x002d


	//----- nvinfo : EIATTR_SW_WAR
	.align		4
.L_250:
        /*0138*/ 	.byte	0x04, 0x36
        /*013a*/ 	.short	(.L_252 - .L_251)
.L_251:
        /*013c*/ 	.word	0x00000008
.L_252:


//--------------------- .nv.info._ZN3cub18CUB_300001_SM_10006detail11EmptyKernelIvEEvv --------------------------
	.section	.nv.info._ZN3cub18CUB_300001_SM_10006detail11EmptyKernelIvEEvv,"",@"SHT_CUDA_INFO"
	.sectionflags	@""
	.align	4


	//----- nvinfo : EIATTR_CUDA_API_VERSION
	.align		4
        /*0000*/ 	.byte	0x04, 0x37
        /*0002*/ 	.short	(.L_254 - .L_253)
.L_253:
        /*0004*/ 	.word	0x00000082


	//----- nvinfo : EIATTR_SPARSE_MMA_MASK
	.align		4
.L_254:
        /*0008*/ 	.byte	0x03, 0x50
        /*000a*/ 	.short	0x0000


	//----- nvinfo : EIATTR_MAXREG_COUNT
	.align		4
        /*000c*/ 	.byte	0x03, 0x1b
        /*000e*/ 	.short	0x00ff


	//----- nvinfo : EIATTR_MERCURY_ISA_VERSION
	.align		4
        /*0010*/ 	.byte	0x03, 0x5f
        /*0012*/ 	.short	0x0101


	//----- nvinfo : EIATTR_VRC_CTA_INIT_COUNT
	.align		4
        /*0014*/ 	.byte	0x02, 0x4a
	.zero		1
	.zero		1


	//----- nvinfo : EIATTR_EXIT_INSTR_OFFSETS
	.align		4
        /*0018*/ 	.byte	0x04, 0x1c
        /*001a*/ 	.short	(.L_256 - .L_255)


	//   ....[0]....
.L_255:
        /*001c*/ 	.word	0x00000010


	//----- nvinfo : EIATTR_SW_WAR
	.align		4
.L_256:
        /*0020*/ 	.byte	0x04, 0x36
        /*0022*/ 	.short	(.L_258 - .L_257)
.L_257:
        /*0024*/ 	.word	0x00000008
.L_258:


//--------------------- .nv.callgraph             --------------------------
	.section	.nv.callgraph,"",@"SHT_CUDA_CALLGRAPH"
	.align	4
	.sectionentsize	8
	.align		4
        /*0000*/ 	.word	0x00000000
	.align		4
        /*0004*/ 	.word	0xffffffff
	.align		4
        /*0008*/ 	.word	0x00000000
	.align		4
        /*000c*/ 	.word	0xfffffffe
	.align		4
        /*0010*/ 	.word	0x00000000
	.align		4
        /*0014*/ 	.word	0xfffffffd
	.align		4
        /*0018*/ 	.word	0x00000000
	.align		4
        /*001c*/ 	.word	0xfffffffc


//--------------------- .nv.constant4             --------------------------
	.section	.nv.constant4,"a",@progbits
	.align	8
	.align		8
.nv.constant4:
        /*0000*/ 	.dword	_ZN30_INTERNAL_af34e3de_4_k_cu_main4cuda3std3__45__cpo5beginE
	.align		8
        /*0008*/ 	.dword	_ZN30_INTERNAL_af34e3de_4_k_cu_main4cuda3std3__45__cpo3endE
	.align		8
        /*0010*/ 	.dword	_ZN30_INTERNAL_af34e3de_4_k_cu_main4cuda3std3__45__cpo6cbeginE
	.align		8
        /*0018*/ 	.dword	_ZN30_INTERNAL_af34e3de_4_k_cu_main4cuda3std3__45__cpo4cendE
	.align		8
        /*0020*/ 	.dword	_ZN30_INTERNAL_af34e3de_4_k_cu_main4cuda3std3__45__cpo6rbeginE
	.align		8
        /*0028*/ 	.dword	_ZN30_INTERNAL_af34e3de_4_k_cu_main4cuda3std3__45__cpo4rendE
	.align		8
        /*0030*/ 	.dword	_ZN30_INTERNAL_af34e3de_4_k_cu_main4cuda3std3__45__cpo7crbeginE
	.align		8
        /*0038*/ 	.dword	_ZN30_INTERNAL_af34e3de_4_k_cu_main4cuda3std3__45__cpo5crendE
	.align		8
        /*0040*/ 	.dword	_ZN30_INTERNAL_af34e3de_4_k_cu_main4cuda3std3__432_GLOBAL__N__af34e3de_4_k_cu_main6ignoreE
	.align		8
        /*0048*/ 	.dword	_ZN30_INTERNAL_af34e3de_4_k_cu_main4cuda3std3__419piecewise_constructE
	.align		8
        /*0050*/ 	.dword	_ZN30_INTERNAL_af34e3de_4_k_cu_main4cuda3std3__48in_placeE
	.align		8
        /*0058*/ 	.dword	_ZN30_INTERNAL_af34e3de_4_k_cu_main4cuda3std3__420unreachable_sentinelE
	.align		8
        /*0060*/ 	.dword	_ZN30_INTERNAL_af34e3de_4_k_cu_main4cuda3std3__47nulloptE
	.align		8
        /*0068*/ 	.dword	_ZN30_INTERNAL_af34e3de_4_k_cu_main4cuda3std3__48unexpectE
	.align		8
        /*0070*/ 	.dword	_ZN30_INTERNAL_af34e3de_4_k_cu_main4cuda3std6ranges3__45__cpo4swapE
	.align		8
        /*0078*/ 	.dword	_ZN30_INTERNAL_af34e3de_4_k_cu_main4cuda3std6ranges3__45__cpo9iter_moveE
	.align		8
        /*0080*/ 	.dword	_ZN30_INTERNAL_af34e3de_4_k_cu_main4cuda3std6ranges3__45__cpo5beginE
	.align		8
        /*0088*/ 	.dword	_ZN30_INTERNAL_af34e3de_4_k_cu_main4cuda3std6ranges3__45__cpo3endE
	.align		8
        /*0090*/ 	.dword	_ZN30_INTERNAL_af34e3de_4_k_cu_main4cuda3std6ranges3__45__cpo6cbeginE
	.align		8
        /*0098*/ 	.dword	_ZN30_INTERNAL_af34e3de_4_k_cu_main4cuda3std6ranges3__45__cpo4cendE
	.align		8
        /*00a0*/ 	.dword	_ZN30_INTERNAL_af34e3de_4_k_cu_main4cuda3std6ranges3__45__cpo7advanceE
	.align		8
        /*00a8*/ 	.dword	_ZN30_INTERNAL_af34e3de_4_k_cu_main4cuda3std6ranges3__45__cpo9iter_swapE
	.align		8
        /*00b0*/ 	.dword	_ZN30_INTERNAL_af34e3de_4_k_cu_main4cuda3std6ranges3__45__cpo4nextE
	.align		8
        /*00b8*/ 	.dword	_ZN30_INTERNAL_af34e3de_4_k_cu_main4cuda3std6ranges3__45__cpo4prevE
	.align		8
        /*00c0*/ 	.dword	_ZN30_INTERNAL_af34e3de_4_k_cu_main4cuda3std6ranges3__45__cpo4dataE
	.align		8
        /*00c8*/ 	.dword	_ZN30_INTERNAL_af34e3de_4_k_cu_main4cuda3std6ranges3__45__cpo5cdataE
	.align		8
        /*00d0*/ 	.dword	_ZN30_INTERNAL_af34e3de_4_k_cu_main4cuda3std6ranges3__45__cpo4sizeE
	.align		8
        /*00d8*/ 	.dword	_ZN30_INTERNAL_af34e3de_4_k_cu_main4cuda3std6ranges3__45__cpo5ssizeE
	.align		8
        /*00e0*/ 	.dword	_ZN30_INTERNAL_af34e3de_4_k_cu_main4cuda3std6ranges3__45__cpo8distanceE
	.align		8
        /*00e8*/ 	.dword	_ZN30_INTERNAL_af34e3de_4_k_cu_main6thrust24THRUST_300001_SM_1000_NS8cuda_cub3parE
	.align		8
        /*00f0*/ 	.dword	_ZN30_INTERNAL_af34e3de_4_k_cu_main6thrust24THRUST_300001_SM_1000_NS8cuda_cub10par_nosyncE
	.align		8
        /*00f8*/ 	.dword	_ZN30_INTERNAL_af34e3de_4_k_cu_main6thrust24THRUST_300001_SM_1000_NS6system6detail10sequential3seqE
	.align		8
        /*0100*/ 	.dword	_ZN30_INTERNAL_af34e3de_4_k_cu_main6thrust24THRUST_300001_SM_1000_NS12placeholders2_1E
	.align		8
        /*0108*/ 	.dword	_ZN30_INTERNAL_af34e3de_4_k_cu_main6thrust24THRUST_300001_SM_1000_NS12placeholders2_2E
	.align		8
        /*0110*/ 	.dword	_ZN30_INTERNAL_af34e3de_4_k_cu_main6thrust24THRUST_300001_SM_1000_NS12placeholders2_3E
	.align		8
        /*0118*/ 	.dword	_ZN30_INTERNAL_af34e3de_4_k_cu_main6thrust24THRUST_300001_SM_1000_NS12placeholders2_4E
	.align		8
        /*0120*/ 	.dword	_ZN30_INTERNAL_af34e3de_4_k_cu_main6thrust24THRUST_300001_SM_1000_NS12placeholders2_5E
	.align		8
        /*0128*/ 	.dword	_ZN30_INTERNAL_af34e3de_4_k_cu_main6thrust24THRUST_300001_SM_1000_NS12placeholders2_6E
	.align		8
        /*0130*/ 	.dword	_ZN30_INTERNAL_af34e3de_4_k_cu_main6thrust24THRUST_300001_SM_1000_NS12placeholders2_7E
	.align		8
        /*0138*/ 	.dword	_ZN30_INTERNAL_af34e3de_4_k_cu_main6thrust24THRUST_300001_SM_1000_NS12placeholders2_8E
	.align		8
        /*0140*/ 	.dword	_ZN30_INTERNAL_af34e3de_4_k_cu_main6thrust24THRUST_300001_SM_1000_NS12placeholders2_9E
	.align		8
        /*0148*/ 	.dword	_ZN30_INTERNAL_af34e3de_4_k_cu_main6thrust24THRUST_300001_SM_1000_NS12placeholders3_10E
	.align		8
        /*0150*/ 	.dword	_ZN30_INTERNAL_af34e3de_4_k_cu_main6thrust24THRUST_300001_SM_1000_NS3seqE


//--------------------- .text._ZN3cub18CUB_300001_SM_10006detail6reduce28DeviceReduceSingleTileKernelINS2_10policy_hubIfyN4cuda3std3__410multipliesIfEEE10Policy1000EPfSC_iS9_ffNS7_10__identityEEEvT0_T1_T2_T3_T4_T6_ --------------------------
	.section	.text._ZN3cub18CUB_300001_SM_10006detail6reduce28DeviceReduceSingleTileKernelINS2_10policy_hubIfyN4cuda3std3__410multipliesIfEEE10Policy1000EPfSC_iS9_ffNS7_10__identityEEEvT0_T1_T2_T3_T4_T6_,"ax",@progbits
	.align	128
        .global         _ZN3cub18CUB_300001_SM_10006detail6reduce28DeviceReduceSingleTileKernelINS2_10policy_hubIfyN4cuda3std3__410multipliesIfEEE10Policy1000EPfSC_iS9_ffNS7_10__identityEEEvT0_T1_T2_T3_T4_T6_
        .type           _ZN3cub18CUB_300001_SM_10006detail6reduce28DeviceReduceSingleTileKernelINS2_10policy_hubIfyN4cuda3std3__410multipliesIfEEE10Policy1000EPfSC_iS9_ffNS7_10__identityEEEvT0_T1_T2_T3_T4_T6_,@function
        .size           _ZN3cub18CUB_300001_SM_10006detail6reduce28DeviceReduceSingleTileKernelINS2_10policy_hubIfyN4cuda3std3__410multipliesIfEEE10Policy1000EPfSC_iS9_ffNS7_10__identityEEEvT0_T1_T2_T3_T4_T6_,(.L_x_238 - _ZN3cub18CUB_300001_SM_10006detail6reduce28DeviceReduceSingleTileKernelINS2_10policy_hubIfyN4cuda3std3__410multipliesIfEEE10Policy1000EPfSC_iS9_ffNS7_10__identityEEEvT0_T1_T2_T3_T4_T6_)
        .other          _ZN3cub18CUB_300001_SM_10006detail6reduce28DeviceReduceSingleTileKernelINS2_10policy_hubIfyN4cuda3std3__410multipliesIfEEE10Policy1000EPfSC_iS9_ffNS7_10__identityEEEvT0_T1_T2_T3_T4_T6_,@"STO_CUDA_ENTRY STV_DEFAULT"
_ZN3cub18CUB_300001_SM_10006detail6reduce28DeviceReduceSingleTileKernelINS2_10policy_hubIfyN4cuda3std3__410multipliesIfEEE10Policy1000EPfSC_iS9_ffNS7_10__identityEEEvT0_T1_T2_T3_T4_T6_:
.text._ZN3cub18CUB_300001_SM_10006detail6reduce28DeviceReduceSingleTileKernelINS2_10policy_hubIfyN4cuda3std3__410multipliesIfEEE10Policy1000EPfSC_iS9_ffNS7_10__identityEEEvT0_T1_T2_T3_T4_T6_:
[----:B------:R-:W-:Y:S01]  /*0000*/  LDC R1, c[0x0][0x37c] ;  /* 0x0000df00ff017b82 */ /* 0x000fe20000000800 */
[----:B------:R-:W0:Y:S01]  /*0010*/  LDCU UR4, c[0x0][0x390] ;  /* 0x00007200ff0477ac */ /* 0x000e220008000800 */
[----:B------:R-:W1:Y:S01]  /*0020*/  LDCU.64 UR6, c[0x0][0x358] ;  /* 0x00006b00ff0677ac */ /* 0x000e620008000a00 */
[----:B0-----:R-:W-:-:S04]  /*0030*/  MOV R20, UR4 ;  /* 0x0000000400147c02 */ /* 0x001fc80008000f00 */
[----:B------:R-:W-:-:S13]  /*0040*/  ISETP.NE.AND P0, PT, R20, RZ, PT ;  /* 0x000000ff1400720c */ /* 0x000fda0003f05270 */
[----:B-1----:R-:W-:Y:S05]  /*0050*/  @P0 BRA `(.L_x_0) ;  /* 0x00000000001c0947 */ /* 0x002fea0003800000 */
[----:B------:R-:W0:Y:S02]  /*0060*/  S2R R0, SR_TID.X ;  /* 0x0000000000007919 */ /* 0x000e240000002100 */
[----:B0-----:R-:W-:-:S13]  /*0070*/  ISETP.NE.AND P0, PT, R0, RZ, PT ;  /* 0x000000ff0000720c */ /* 0x001fda0003f05270 */
[----:B------:R-:W-:Y:S05]  /*0080*/  @P0 EXIT ;  /* 0x000000000000094d */ /* 0x000fea0003800000 */
[----:B------:R-:W0:Y:S08]  /*0090*/  LDC R5, c[0x0][0x398] ;  /* 0x0000e600ff057b82 */ /* 0x000e300000000800 */
[----:B------:R-:W0:Y:S02]  /*00a0*/  LDC.64 R2, c[0x0][0x388] ;  /* 0x0000e200ff027b82 */ /* 0x000e240000000a00 */
[----:B0-----:R-:W-:Y:S01]  /*00b0*/  STG.E desc[UR6][R2.64], R5 ;  /* 0x0000000502007986 */ /* 0x001fe2000c101906 */
[----:B------:R-:W-:Y:S05]  /*00c0*/  EXIT ;  /* 0x000000000000794d */ /* 0x000fea0003800000 */
.L_x_0:
[----:B------:R-:W0:Y:S01]  /*00d0*/  LDCU UR4, c[0x0][0x380] ;  /* 0x00007000ff0477ac */ /* 0x000e220008000800 */
[----:B------:R-:W-:Y:S01]  /*00e0*/  BSSY.RECONVERGENT B0, `(.L_x_1) ;  /* 0x00003ca000007945 */ /* 0x000fe20003800200 */
[----:B0-----:R-:W-:-:S09]  /*00f0*/  ULOP3.LUT UP0, URZ, UR4, 0xf, URZ, 0xc0, !UPT ;  /* 0x0000000f04ff7892 */ /* 0x001fd2000f80c0ff */
[----:B------:R-:W-:Y:S05]  /*0100*/  BRA.U UP0, `(.L_x_2) ;  /* 0x0000001d00607547 */ /* 0x000fea000b800000 */
[----:B------:R-:W-:-:S13]  /*0110*/  ISETP.GT.AND P0, PT, R20, 0xfff, PT ;  /* 0x00000fff1400780c */ /* 0x000fda0003f04270 */
[----:B------:R-:W-:Y:S05]  /*0120*/  @P0 BRA `(.L_x_3) ;  /* 0x0000000c00a80947 */ /* 0x000fea0003800000 */
[----:B------:R-:W0:Y:S01]  /*0130*/  S2R R9, SR_TID.X ;  /* 0x0000000000097919 */ /* 0x000e220000002100 */
[----:B------:R-:W-:Y:S01]  /*0140*/  BSSY.RECONVERGENT B1, `(.L_x_4) ;  /* 0x0000009000017945 */ /* 0x000fe20003800200 */
[----:B------:R-:W-:Y:S01]  /*0150*/  HFMA2 R0, -RZ, RZ, 0, 0 ;  /* 0x00000000ff007431 */ /* 0x000fe200000001ff */
[----:B0-----:R-:W-:Y:S02]  /*0160*/  ISETP.GE.AND P0, PT, R9, R20, PT ;  /* 0x000000140900720c */ /* 0x001fe40003f06270 */
[----:B------:R-:W-:-:S11]  /*0170*/  MOV R11, R9 ;  /* 0x00000009000b7202 */ /* 0x000fd60000000f00 */
[----:B------:R-:W-:Y:S05]  /*0180*/  @P0 BRA `(.L_x_5) ;  /* 0x0000000000100947 */ /* 0x000fea0003800000 */
[----:B------:R-:W0:Y:S02]  /*0190*/  LDC.64 R2, c[0x0][0x380] ;  /* 0x0000e000ff027b82 */ /* 0x000e240000000a00 */
[----:B0-----:R-:W-:-:S05]  /*01a0*/  IMAD.WIDE.U32 R2, R9, 0x4, R2 ;  /* 0x0000000409027825 */ /* 0x001fca00078e0002 */
[----:B------:R0:W5:Y:S01]  /*01b0*/  LDG.E.CONSTANT R0, desc[UR6][R2.64] ;  /* 0x0000000602007981 */ /* 0x000162000c1e9900 */
[----:B------:R-:W-:-:S07]  /*01c0*/  IADD3 R11, PT, PT, R9, 0x100, RZ ;  /* 0x00000100090b7810 */ /* 0x000fce0007ffe0ff */
.L_x_5:
[----:B------:R-:W-:Y:S05]  /*01d0*/  BSYNC.RECONVERGENT B1 ;  /* 0x0000000000017941 */ /* 0x000fea0003800200 */
.L_x_4:
[----:B------:R-:W-:Y:S01]  /*01e0*/  ISETP.GE.AND P0, PT, R11, R20, PT ;  /* 0x000000140b00720c */ /* 0x000fe20003f06270 */
[----:B------:R-:W-:-:S12]  /*01f0*/  BSSY.RECONVERGENT B1, `(.L_x_6) ;  /* 0x0000074000017945 */ /* 0x000fd80003800200 */
[----:B------:R-:W-:Y:S05]  /*0200*/  @P0 BRA `(.L_x_7) ;  /* 0x0000000400c80947 */ /* 0x000fea0003800000 */
[----:B0-----:R-:W-:Y:S01]  /*0210*/  LOP3.LUT R3, RZ, R11, RZ, 0x33, !PT ;  /* 0x0000000bff037212 */ /* 0x001fe200078e33ff */
[----:B------:R-:W-:Y:S03]  /*0220*/  BSSY.RECONVERGENT B2, `(.L_x_8) ;  /* 0x0000015000027945 */ /* 0x000fe60003800200 */
[----:B------:R-:W-:-:S04]  /*0230*/  IADD3 R4, PT, PT, R3, R20, RZ ;  /* 0x0000001403047210 */ /* 0x000fc80007ffe0ff */
[C---:B------:R-:W-:Y:S02]  /*0240*/  LOP3.LUT R2, R4.reuse, 0x300, RZ, 0xc0, !PT ;  /* 0x0000030004027812 */ /* 0x040fe400078ec0ff */
[----:B------:R-:W-:Y:S02]  /*0250*/  ISETP.GE.U32.AND P1, PT, R4, 0x300, PT ;  /* 0x000003000400780c */ /* 0x000fe40003f26070 */
[----:B------:R-:W-:-:S13]  /*0260*/  ISETP.NE.AND P0, PT, R2, 0x300, PT ;  /* 0x000003000200780c */ /* 0x000fda0003f05270 */
[----:B------:R-:W-:Y:S05]  /*0270*/  @!P0 BRA `(.L_x_9) ;  /* 0x00000000003c8947 */ /* 0x000fea0003800000 */
[----:B------:R-:W0:Y:S01]  /*0280*/  LDC.64 R2, c[0x0][0x380] ;  /* 0x0000e000ff027b82 */ /* 0x000e220000000a00 */
[----:B------:R-:W-:-:S04]  /*0290*/  LEA.HI R4, R4, 0x1, RZ, 0x18 ;  /* 0x0000000104047811 */ /* 0x000fc800078fc0ff */
[----:B------:R-:W-:-:S04]  /*02a0*/  LOP3.LUT R4, R4, 0x3, RZ, 0xc0, !PT ;  /* 0x0000000304047812 */ /* 0x000fc800078ec0ff */
[----:B------:R-:W-:Y:S01]  /*02b0*/  IADD3 R4, PT, PT, -R4, RZ, RZ ;  /* 0x000000ff04047210 */ /* 0x000fe20007ffe1ff */
[----:B0-----:R-:W-:-:S05]  /*02c0*/  IMAD.WIDE.U32 R2, R11, 0x4, R2 ;  /* 0x000000040b027825 */ /* 0x001fca00078e0002 */
[----:B------:R-:W-:-:S07]  /*02d0*/  MOV R5, R3 ;  /* 0x0000000300057202 */ /* 0x000fce0000000f00 */
.L_x_10:
[----:B------:R-:W-:-:S06]  /*02e0*/  MOV R3, R5 ;  /* 0x0000000500037202 */ /* 0x000fcc0000000f00 */
[----:B------:R0:W2:Y:S01]  /*02f0*/  LDG.E.CONSTANT R3, desc[UR6][R2.64] ;  /* 0x0000000602037981 */ /* 0x0000a2000c1e9900 */
[----:B------:R-:W-:Y:S01]  /*0300*/  IADD3 R4, PT, PT, R4, 0x1, RZ ;  /* 0x0000000104047810 */ /* 0x000fe20007ffe0ff */
[----:B------:R-:W-:-:S03]  /*0310*/  VIADD R11, R11, 0x100 ;  /* 0x000001000b0b7836 */ /* 0x000fc60000000000 */
[----:B------:R-:W-:Y:S02]  /*0320*/  ISETP.NE.AND P0, PT, R4, RZ, PT ;  /* 0x000000ff0400720c */ /* 0x000fe40003f05270 */
[----:B0-----:R-:W-:-:S04]  /*0330*/  IADD3 R2, P2, PT, R2, 0x400, RZ ;  /* 0x0000040002027810 */ /* 0x001fc80007f5e0ff */
[----:B------:R-:W-:Y:S01]  /*0340*/  IADD3.X R5, PT, PT, RZ, R5, RZ, P2, !PT ;  /* 0x00000005ff057210 */ /* 0x000fe200017fe4ff */
[----:B--2--5:R-:W-:-:S06]  /*0350*/  FMUL R0, R3, R0 ;  /* 0x0000000003007220 */ /* 0x024fcc0000400000 */
[----:B------:R-:W-:Y:S05]  /*0360*/  @P0 BRA `(.L_x_10) ;  /* 0xfffffffc00dc0947 */ /* 0x000fea000383ffff */
.L_x_9:
[----:B------:R-:W-:Y:S05]  /*0370*/  BSYNC.RECONVERGENT B2 ;  /* 0x0000000000027941 */ /* 0x000fea0003800200 */
.L_x_8:
[----:B------:R-:W-:Y:S05]  /*0380*/  @!P1 BRA `(.L_x_7) ;  /* 0x0000000400689947 */ /* 0x000fea0003800000 */
[----:B------:R-:W-:Y:S01]  /*0390*/  IADD3 R2, PT, PT, -R11, R20, RZ ;  /* 0x000000140b027210 */ /* 0x000fe20007ffe1ff */
[----:B------:R-:W-:Y:S01]  /*03a0*/  BSSY.RECONVERGENT B2, `(.L_x_11) ;  /* 0x0000031000027945 */ /* 0x000fe20003800200 */
[----:B------:R-:W-:Y:S02]  /*03b0*/  PLOP3.LUT P0, PT, PT, PT, PT, 0x80, 0x8 ;  /* 0x000000000008781c */ /* 0x000fe40003f0f070 */
[----:B------:R-:W-:-:S13]  /*03c0*/  ISETP.GT.AND P1, PT, R2, 0xc00, PT ;  /* 0x00000c000200780c */ /* 0x000fda0003f24270 */
[----:B------:R-:W-:Y:S05]  /*03d0*/  @!P1 BRA `(.L_x_12) ;  /* 0x0000000000b49947 */ /* 0x000fea0003800000 */
[----:B------:R-:W-:Y:S02]  /*03e0*/  PLOP3.LUT P0, PT, PT, PT, PT, 0x8, 0x80 ;  /* 0x000000000080781c */ /* 0x000fe40003f0e170 */
[----:B------:R-:W-:-:S11]  /*03f0*/  IADD3 R8, PT, PT, R20, -0xc00, RZ ;  /* 0xfffff40014087810 */ /* 0x000fd60007ffe0ff */
.L_x_13:
[----:B------:R-:W0:Y:S01]  /*0400*/  LDC.64 R6, c[0x0][0x380] ;  /* 0x0000e000ff067b82 */ /* 0x000e220000000a00 */
[C---:B------:R-:W-:Y:S01]  /*0410*/  IADD3 R5, PT, PT, R11.reuse, 0x400, RZ ;  /* 0x000004000b057810 */ /* 0x040fe20007ffe0ff */
[----:B0-----:R-:W-:-:S05]  /*0420*/  IMAD.WIDE R24, R11, 0x4, R6 ;  /* 0x000000040b187825 */ /* 0x001fca00078e0206 */
[----:B------:R-:W2:Y:S04]  /*0430*/  LDG.E.CONSTANT R13, desc[UR6][R24.64] ;  /* 0x00000006180d7981 */ /* 0x000ea8000c1e9900 */
[----:B------:R-:W3:Y:S01]  /*0440*/  LDG.E.CONSTANT R10, desc[UR6][R24.64+0x400] ;  /* 0x00040006180a7981 */ /* 0x000ee2000c1e9900 */
[----:B------:R-:W-:-:S03]  /*0450*/  IMAD.WIDE R4, R5, 0x4, R6 ;  /* 0x0000000405047825 */ /* 0x000fc600078e0206 */
[----:B------:R-:W4:Y:S04]  /*0460*/  LDG.E.CONSTANT R12, desc[UR6][R24.64+0x800] ;  /* 0x00080006180c7981 */ /* 0x000f28000c1e9900 */
[----:B------:R-:W4:Y:S04]  /*0470*/  LDG.E.CONSTANT R17, desc[UR6][R24.64+0xc00] ;  /* 0x000c000618117981 */ /* 0x000f28000c1e9900 */
[----:B------:R-:W4:Y:S01]  /*0480*/  LDG.E.CONSTANT R16, desc[UR6][R4.64] ;  /* 0x0000000604107981 */ /* 0x000f22000c1e9900 */
[----:B------:R-:W-:-:S03]  /*0490*/  IADD3 R3, PT, PT, R11, 0x800, RZ ;  /* 0x000008000b037810 */ /* 0x000fc60007ffe0ff */
[----:B------:R-:W4:Y:S04]  /*04a0*/  LDG.E.CONSTANT R15, desc[UR6][R4.64+0x400] ;  /* 0x00040006040f7981 */ /* 0x000f28000c1e9900 */
[----:B------:R-:W4:Y:S01]  /*04b0*/  LDG.E.CONSTANT R14, desc[UR6][R4.64+0x800] ;  /* 0x00080006040e7981 */ /* 0x000f22000c1e9900 */
[----:B------:R-:W-:-:S03]  /*04c0*/  IMAD.WIDE R2, R3, 0x4, R6 ;  /* 0x0000000403027825 */ /* 0x000fc600078e0206 */
[----:B------:R-:W4:Y:S04]  /*04d0*/  LDG.E.CONSTANT R22, desc[UR6][R4.64+0xc00] ;  /* 0x000c000604167981 */ /* 0x000f28000c1e9900 */
[----:B------:R-:W4:Y:S01]  /*04e0*/  LDG.E.CONSTANT R21, desc[UR6][R2.64] ;  /* 0x0000000602157981 */ /* 0x000f22000c1e9900 */
[----:B------:R-:W-:-:S03]  /*04f0*/  IADD3 R23, PT, PT, R11, 0xc00, RZ ;  /* 0x00000c000b177810 */ /* 0x000fc60007ffe0ff */
[----:B------:R-:W4:Y:S04]  /*0500*/  LDG.E.CONSTANT R19, desc[UR6][R2.64+0x400] ;  /* 0x0004000602137981 */ /* 0x000f28000c1e9900 */
[----:B------:R-:W4:Y:S01]  /*0510*/  LDG.E.CONSTANT R18, desc[UR6][R2.64+0x800] ;  /* 0x0008000602127981 */ /* 0x000f22000c1e9900 */
[----:B------:R-:W-:-:S03]  /*0520*/  IMAD.WIDE R6, R23, 0x4, R6 ;  /* 0x0000000417067825 */ /* 0x000fc600078e0206 */
[----:B------:R-:W4:Y:S04]  /*0530*/  LDG.E.CONSTANT R26, desc[UR6][R2.64+0xc00] ;  /* 0x000c0006021a7981 */ /* 0x000f28000c1e9900 */
[----:B------:R-:W4:Y:S04]  /*0540*/  LDG.E.CONSTANT R25, desc[UR6][R6.64] ;  /* 0x0000000606197981 */ /* 0x000f28000c1e9900 */
[----:B------:R-:W4:Y:S04]  /*0550*/  LDG.E.CONSTANT R23, desc[UR6][R6.64+0x400] ;  /* 0x0004000606177981 */ /* 0x000f28000c1e9900 */
[----:B------:R-:W4:Y:S04]  /*0560*/  LDG.E.CONSTANT R24, desc[UR6][R6.64+0x800] ;  /* 0x0008000606187981 */ /* 0x000f28000c1e9900 */
[----:B------:R-:W4:Y:S01]  /*0570*/  LDG.E.CONSTANT R27, desc[UR6][R6.64+0xc00] ;  /* 0x000c0006061b7981 */ /* 0x000f22000c1e9900 */
[----:B------:R-:W-:-:S04]  /*0580*/  IADD3 R11, PT, PT, R11, 0x1000, RZ ;  /* 0x000010000b0b7810 */ /* 0x000fc80007ffe0ff */
[----:B------:R-:W-:Y:S01]  /*0590*/  ISETP.GE.AND P1, PT, R11, R8, PT ;  /* 0x000000080b00720c */ /* 0x000fe20003f26270 */
[----:B--2--5:R-:W-:-:S04]  /*05a0*/  FMUL R13, R13, R0 ;  /* 0x000000000d0d7220 */ /* 0x024fc80000400000 */
[----:B---3--:R-:W-:-:S04]  /*05b0*/  FMUL R13, R13, R10 ;  /* 0x0000000a0d0d7220 */ /* 0x008fc80000400000 */
[----:B----4-:R-:W-:-:S04]  /*05c0*/  FMUL R12, R13, R12 ;  /* 0x0000000c0d0c7220 */ /* 0x010fc80000400000 */
[----:B------:R-:W-:-:S04]  /*05d0*/  FMUL R17, R12, R17 ;  /* 0x000000110c117220 */ /* 0x000fc80000400000 */
        /* <DEDUP_REMOVED lines=11> */
[----:B------:R-:W-:Y:S01]  /*0690*/  FMUL R0, R24, R27 ;  /* 0x0000001b18007220 */ /* 0x000fe20000400000 */
[----:B------:R-:W-:Y:S06]  /*06a0*/  @!P1 BRA `(.L_x_13) ;  /* 0xfffffffc00549947 */ /* 0x000fec000383ffff */
.L_x_12:
[----:B------:R-:W-:Y:S05]  /*06b0*/  BSYNC.RECONVERGENT B2 ;  /* 0x0000000000027941 */ /* 0x000fea0003800200 */
.L_x_11:
[----:B------:R-:W-:Y:S01]  /*06c0*/  IADD3 R2, PT, PT, -R11, R20, RZ ;  /* 0x000000140b027210 */ /* 0x000fe20007ffe1ff */
[----:B------:R-:W-:Y:S03]  /*06d0*/  BSSY.RECONVERGENT B2, `(.L_x_14) ;  /* 0x0000019000027945 */ /* 0x000fe60003800200 */
[----:B------:R-:W-:-:S13]  /*06e0*/  ISETP.GT.AND P1, PT, R2, 0x400, PT ;  /* 0x000004000200780c */ /* 0x000fda0003f24270 */
[----:B------:R-:W-:Y:S05]  /*06f0*/  @!P1 BRA `(.L_x_15) ;  /* 0x0000000000589947 */ /* 0x000fea0003800000 */
[----:B------:R-:W0:Y:S01]  /*0700*/  LDC.64 R4, c[0x0][0x380] ;  /* 0x0000e000ff047b82 */ /* 0x000e220000000a00 */
[C---:B------:R-:W-:Y:S02]  /*0710*/  VIADD R15, R11.reuse, 0x400 ;  /* 0x000004000b0f7836 */ /* 0x040fe40000000000 */
[----:B0-----:R-:W-:-:S05]  /*0720*/  IMAD.WIDE R2, R11, 0x4, R4 ;  /* 0x000000040b027825 */ /* 0x001fca00078e0204 */
[----:B------:R-:W2:Y:S04]  /*0730*/  LDG.E.CONSTANT R7, desc[UR6][R2.64] ;  /* 0x0000000602077981 */ /* 0x000ea8000c1e9900 */
[----:B------:R-:W3:Y:S01]  /*0740*/  LDG.E.CONSTANT R6, desc[UR6][R2.64+0x400] ;  /* 0x0004000602067981 */ /* 0x000ee2000c1e9900 */
[----:B------:R-:W-:-:S03]  /*0750*/  IMAD.WIDE R4, R15, 0x4, R4 ;  /* 0x000000040f047825 */ /* 0x000fc600078e0204 */
[----:B------:R-:W4:Y:S04]  /*0760*/  LDG.E.CONSTANT R13, desc[UR6][R2.64+0x800] ;  /* 0x00080006020d7981 */ /* 0x000f28000c1e9900 */
[----:B------:R-:W4:Y:S04]  /*0770*/  LDG.E.CONSTANT R15, desc[UR6][R2.64+0xc00] ;  /* 0x000c0006020f7981 */ /* 0x000f28000c1e9900 */
[----:B------:R-:W4:Y:S04]  /*0780*/  LDG.E.CONSTANT R17, desc[UR6][R4.64] ;  /* 0x0000000604117981 */ /* 0x000f28000c1e9900 */
[----:B------:R-:W4:Y:S04]  /*0790*/  LDG.E.CONSTANT R19, desc[UR6][R4.64+0x400] ;  /* 0x0004000604137981 */ /* 0x000f28000c1e9900 */
[----:B------:R-:W4:Y:S04]  /*07a0*/  LDG.E.CONSTANT R21, desc[UR6][R4.64+0x800] ;  /* 0x0008000604157981 */ /* 0x000f28000c1e9900 */
[----:B------:R-:W4:Y:S01]  /*07b0*/  LDG.E.CONSTANT R23, desc[UR6][R4.64+0xc00] ;  /* 0x000c000604177981 */ /* 0x000f22000c1e9900 */
[----:B------:R-:W-:-:S02]  /*07c0*/  PLOP3.LUT P0, PT, PT, PT, PT, 0x8, 0x80 ;  /* 0x000000000080781c */ /* 0x000fc40003f0e170 */
[----:B------:R-:W-:Y:S01]  /*07d0*/  IADD3 R11, PT, PT, R11, 0x800, RZ ;  /* 0x000008000b0b7810 */ /* 0x000fe20007ffe0ff */
[----:B--2--5:R-:W-:-:S04]  /*07e0*/  FMUL R7, R0, R7 ;  /* 0x0000000700077220 */ /* 0x024fc80000400000 */
[----:B---3--:R-:W-:-:S04]  /*07f0*/  FMUL R6, R7, R6 ;  /* 0x0000000607067220 */ /* 0x008fc80000400000 */
[----:B----4-:R-:W-:-:S04]  /*0800*/  FMUL R6, R6, R13 ;  /* 0x0000000d06067220 */ /* 0x010fc80000400000 */
[----:B------:R-:W-:-:S04]  /*0810*/  FMUL R6, R6, R15 ;  /* 0x0000000f06067220 */ /* 0x000fc80000400000 */
[----:B------:R-:W-:-:S04]  /*0820*/  FMUL R6, R6, R17 ;  /* 0x0000001106067220 */ /* 0x000fc80000400000 */
[----:B------:R-:W-:-:S04]  /*0830*/  FMUL R6, R6, R19 ;  /* 0x0000001306067220 */ /* 0x000fc80000400000 */
[----:B------:R-:W-:-:S04]  /*0840*/  FMUL R6, R6, R21 ;  /* 0x0000001506067220 */ /* 0x000fc80000400000 */
[----:B------:R-:W-:-:S07]  /*0850*/  FMUL R0, R6, R23 ;  /* 0x0000001706007220 */ /* 0x000fce0000400000 */
.L_x_15:
[----:B------:R-:W-:Y:S05]  /*0860*/  BSYNC.RECONVERGENT B2 ;  /* 0x0000000000027941 */ /* 0x000fea0003800200 */
.L_x_14:
[----:B------:R-:W-:-:S13]  /*0870*/  ISETP.LT.OR P0, PT, R11, R20, P0 ;  /* 0x000000140b00720c */ /* 0x000fda0000701670 */
[----:B------:R-:W-:Y:S05]  /*0880*/  @!P0 BRA `(.L_x_7) ;  /* 0x0000000000288947 */ /* 0x000fea0003800000 */
[----:B------:R-:W0:Y:S02]  /*0890*/  LDC.64 R2, c[0x0][0x380] ;  /* 0x0000e000ff027b82 */ /* 0x000e240000000a00 */
[----:B0-----:R-:W-:-:S05]  /*08a0*/  IMAD.WIDE R2, R11, 0x4, R2 ;  /* 0x000000040b027825 */ /* 0x001fca00078e0202 */
[----:B------:R-:W2:Y:S04]  /*08b0*/  LDG.E.CONSTANT R5, desc[UR6][R2.64] ;  /* 0x0000000602057981 */ /* 0x000ea8000c1e9900 */
[----:B------:R-:W3:Y:S04]  /*08c0*/  LDG.E.CONSTANT R4, desc[UR6][R2.64+0x400] ;  /* 0x0004000602047981 */ /* 0x000ee8000c1e9900 */
[----:B------:R-:W4:Y:S04]  /*08d0*/  LDG.E.CONSTANT R7, desc[UR6][R2.64+0x800] ;  /* 0x0008000602077981 */ /* 0x000f28000c1e9900 */
[----:B------:R-:W4:Y:S01]  /*08e0*/  LDG.E.CONSTANT R11, desc[UR6][R2.64+0xc00] ;  /* 0x000c0006020b7981 */ /* 0x000f22000c1e9900 */
[----:B--2--5:R-:W-:-:S04]  /*08f0*/  FMUL R5, R0, R5 ;  /* 0x0000000500057220 */ /* 0x024fc80000400000 */
[----:B---3--:R-:W-:-:S04]  /*0900*/  FMUL R4, R5, R4 ;  /* 0x0000000405047220 */ /* 0x008fc80000400000 */
[----:B----4-:R-:W-:-:S04]  /*0910*/  FMUL R4, R4, R7 ;  /* 0x0000000704047220 */ /* 0x010fc80000400000 */
[----:B------:R-:W-:-:S07]  /*0920*/  FMUL R0, R4, R11 ;  /* 0x0000000b04007220 */ /* 0x000fce0000400000 */
.L_x_7:
[----:B------:R-:W-:Y:S05]  /*0930*/  BSYNC.RECONVERGENT B1 ;  /* 0x0000000000017941 */ /* 0x000fea0003800200 */
.L_x_6:
[----:B------:R-:W-:Y:S02]  /*0940*/  ISETP.GE.AND P0, PT, R20, 0x100, PT ;  /* 0x000001001400780c */ /* 0x000fe40003f06270 */
[----:B-----5:R-:W-:-:S11]  /*0950*/  MOV R7, R0 ;  /* 0x0000000000077202 */ /* 0x020fd60000000f00 */
[----:B------:R-:W-:Y:S05]  /*0960*/  @!P0 BRA `(.L_x_16) ;  /* 0x0000000000ac8947 */ /* 0x000fea0003800000 */
[----:B------:R-:W1:Y:S01]  /*0970*/  S2R R6, SR_LANEID ;  /* 0x0000000000067919 */ /* 0x000e620000000000 */
[----:B------:R-:W2:Y:S02]  /*0980*/  SHFL.DOWN PT, R0, R7, 0x1, 0x1f ;  /* 0x08201f0007007f89 */ /* 0x000ea400000e0000 */
[----:B--2---:R-:W-:Y:S01]  /*0990*/  FMUL R0, R0, R7 ;  /* 0x0000000700007220 */ /* 0x004fe20000400000 */
[C---:B-1----:R-:W-:Y:S02]  /*09a0*/  ISETP.GT.AND P0, PT, R6.reuse, 0x1e, PT ;  /* 0x0000001e0600780c */ /* 0x042fe40003f04270 */
[C---:B------:R-:W-:Y:S02]  /*09b0*/  ISETP.NE.AND P1, PT, R6.reuse, RZ, PT ;  /* 0x000000ff0600720c */ /* 0x040fe40003f25270 */
[----:B------:R-:W-:Y:S02]  /*09c0*/  FSEL R0, R7, R0, P0 ;  /* 0x0000000007007208 */ /* 0x000fe40000000000 */
[----:B------:R-:W-:-:S03]  /*09d0*/  ISETP.GT.AND P0, PT, R6, 0x1d, PT ;  /* 0x0000001d0600780c */ /* 0x000fc60003f04270 */
[----:B0-----:R-:W0:Y:S06]  /*09e0*/  SHFL.DOWN PT, R3, R0, 0x2, 0x1f ;  /* 0x08401f0000037f89 */ /* 0x001e2c00000e0000 */
[----:B------:R-:W1:Y:S01]  /*09f0*/  @!P1 S2R R5, SR_CgaCtaId ;  /* 0x0000000000059919 */ /* 0x000e620000008800 */
[----:B------:R-:W-:Y:S02]  /*0a00*/  @!P1 MOV R4, 0x400 ;  /* 0x0000040000049802 */ /* 0x000fe40000000f00 */
[----:B------:R-:W-:-:S04]  /*0a10*/  @!P1 SHF.R.U32.HI R2, RZ, 0x3, R9 ;  /* 0x00000003ff029819 */ /* 0x000fc80000011609 */
[----:B------:R-:W-:Y:S01]  /*0a20*/  @!P1 LOP3.LUT R2, R2, 0x7c, RZ, 0xc0, !PT ;  /* 0x0000007c02029812 */ /* 0x000fe200078ec0ff */
[----:B0-----:R-:W-:Y:S01]  /*0a30*/  @!P0 FMUL R0, R0, R3 ;  /* 0x0000000300008220 */ /* 0x001fe20000400000 */
[----:B------:R-:W-:-:S04]  /*0a40*/  ISETP.GT.AND P0, PT, R6, 0x1b, PT ;  /* 0x0000001b0600780c */ /* 0x000fc80003f04270 */
[----:B------:R-:W0:Y:S01]  /*0a50*/  SHFL.DOWN PT, R3, R0, 0x4, 0x1f ;  /* 0x08801f0000037f89 */ /* 0x000e2200000e0000 */
[----:B-1----:R-:W-:-:S04]  /*0a60*/  @!P1 LEA R5, R5, R4, 0x18 ;  /* 0x0000000405059211 */ /* 0x002fc800078ec0ff */
[----:B------:R-:W-:-:S04]  /*0a70*/  @!P1 IADD3 R2, PT, PT, R2, R5, RZ ;  /* 0x0000000502029210 */ /* 0x000fc80007ffe0ff */
[----:B0-----:R-:W-:Y:S01]  /*0a80*/  @!P0 FMUL R0, R0, R3 ;  /* 0x0000000300008220 */ /* 0x001fe20000400000 */
[----:B------:R-:W-:-:S04]  /*0a90*/  ISETP.GT.AND P0, PT, R6, 0x17, PT ;  /* 0x000000170600780c */ /* 0x000fc80003f04270 */
[----:B------:R-:W0:Y:S09]  /*0aa0*/  SHFL.DOWN PT, R3, R0, 0x8, 0x1f ;  /* 0x09001f0000037f89 */ /* 0x000e3200000e0000 */
[----:B0-----:R-:W-:Y:S01]  /*0ab0*/  @!P0 FMUL R0, R0, R3 ;  /* 0x0000000300008220 */ /* 0x001fe20000400000 */
[----:B------:R-:W-:-:S04]  /*0ac0*/  ISETP.NE.AND P0, PT, R9, RZ, PT ;  /* 0x000000ff0900720c */ /* 0x000fc80003f05270 */
[----:B------:R-:W0:Y:S02]  /*0ad0*/  SHFL.DOWN PT, R3, R0, 0x10, 0x1f ;  /* 0x0a001f0000037f89 */ /* 0x000e2400000e0000 */
[----:B0-----:R-:W-:-:S05]  /*0ae0*/  FMUL R3, R0, R3 ;  /* 0x0000000300037220 */ /* 0x001fca0000400000 */
[----:B------:R0:W-:Y:S01]  /*0af0*/  @!P1 STS [R2+0x8], R3 ;  /* 0x0000080302009388 */ /* 0x0001e20000000800 */
[----:B------:R-:W-:Y:S01]  /*0b00*/  BAR.SYNC.DEFER_BLOCKING 0x0 ;  /* 0x0000000000007b1d */ /* 0x000fe20000010000 */
[----:B------:R-:W-:-:S04]  /*0b10*/  ISETP.GT.AND P1, PT, R6, 0xf, PT ;  /* 0x0000000f0600780c */ /* 0x000fc80003f24270 */
[----:B------:R-:W-:Y:S01]  /*0b20*/  FSEL R0, R0, R3, P1 ;  /* 0x0000000300007208 */ /* 0x000fe20000800000 */
[----:B------:R-:W-:Y:S08]  /*0b30*/  @P0 BRA `(.L_x_17) ;  /* 0x0000003000900947 */ /* 0x000ff00003800000 */
[----:B------:R-:W1:Y:S01]  /*0b40*/  S2UR UR5, SR_CgaCtaId ;  /* 0x00000000000579c3 */ /* 0x000e620000008800 */
[----:B------:R-:W-:Y:S02]  /*0b50*/  UMOV UR4, 0x400 ;  /* 0x0000040000047882 */ /* 0x000fe40000000000 */
[----:B-1----:R-:W-:-:S09]  /*0b60*/  ULEA UR4, UR5, UR4, 0x18 ;  /* 0x0000000405047291 */ /* 0x002fd2000f8ec0ff */
[----:B0-----:R-:W0:Y:S04]  /*0b70*/  LDS R3, [UR4+0xc] ;  /* 0x00000c04ff037984 */ /* 0x001e280008000800 */
[----:B------:R-:W1:Y:S04]  /*0b80*/  LDS.128 R4, [UR4+0x10] ;  /* 0x00001004ff047984 */ /* 0x000e680008000c00 */
[----:B------:R-:W2:Y:S01]  /*0b90*/  LDS.64 R8, [UR4+0x20] ;  /* 0x00002004ff087984 */ /* 0x000ea20008000a00 */
[----:B0-----:R-:W-:-:S04]  /*0ba0*/  FMUL R3, R0, R3 ;  /* 0x0000000300037220 */ /* 0x001fc80000400000 */
[----:B-1----:R-:W-:-:S04]  /*0bb0*/  FMUL R4, R3, R4 ;  /* 0x0000000403047220 */ /* 0x002fc80000400000 */
[----:B------:R-:W-:-:S04]  /*0bc0*/  FMUL R5, R4, R5 ;  /* 0x0000000504057220 */ /* 0x000fc80000400000 */
[----:B------:R-:W-:-:S04]  /*0bd0*/  FMUL R6, R5, R6 ;  /* 0x0000000605067220 */ /* 0x000fc80000400000 */
[----:B------:R-:W-:-:S04]  /*0be0*/  FMUL R7, R6, R7 ;  /* 0x0000000706077220 */ /* 0x000fc80000400000 */
[----:B--2---:R-:W-:-:S04]  /*0bf0*/  FMUL R8, R7, R8 ;  /* 0x0000000807087220 */ /* 0x004fc80000400000 */
[----:B------:R-:W-:Y:S01]  /*0c00*/  FMUL R0, R8, R9 ;  /* 0x0000000908007220 */ /* 0x000fe20000400000 */
[----:B------:R-:W-:Y:S06]  /*0c10*/  BRA `(.L_x_17) ;  /* 0x0000003000587947 */ /* 0x000fec0003800000 */
.L_x_16:
[----:B------:R-:W1:Y:S01]  /*0c20*/  S2R R4, SR_LANEID ;  /* 0x0000000000047919 */ /* 0x000e620000000000 */
[----:B------:R-:W-:-:S04]  /*0c30*/  LOP3.LUT R0, R9, 0x3e0, RZ, 0xc0, !PT ;  /* 0x000003e009007812 */ /* 0x000fc800078ec0ff */
[----:B0-----:R-:W-:Y:S02]  /*0c40*/  IADD3 R3, PT, PT, R0, 0x20, RZ ;  /* 0x0000002000037810 */ /* 0x001fe40007ffe0ff */
[----:B------:R-:W-:Y:S02]  /*0c50*/  LOP3.LUT R5, RZ, R0, RZ, 0x33, !PT ;  /* 0x00000000ff057212 */ /* 0x000fe400078e33ff */
[-C--:B------:R-:W-:Y:S02]  /*0c60*/  ISETP.GT.AND P0, PT, R3, R20.reuse, PT ;  /* 0x000000140300720c */ /* 0x080fe40003f04270 */
[----:B------:R-:W-:-:S04]  /*0c70*/  IADD3 R5, PT, PT, R5, R20, RZ ;  /* 0x0000001405057210 */ /* 0x000fc80007ffe0ff */
[----:B------:R-:W-:-:S05]  /*0c80*/  SEL R5, R5, 0x1f, P0 ;  /* 0x0000001f05057807 */ /* 0x000fca0000000000 */
[----:B------:R-:W0:Y:S01]  /*0c90*/  SHFL.DOWN PT, R0, R7, 0x1, R5 ;  /* 0x0820000007007989 */ /* 0x000e2200000e0005 */
[C---:B-1----:R-:W-:Y:S02]  /*0ca0*/  ISETP.GE.AND P0, PT, R4.reuse, R5, PT ;  /* 0x000000050400720c */ /* 0x042fe40003f06270 */
[C---:B------:R-:W-:Y:S02]  /*0cb0*/  IADD3 R2, PT, PT, R4.reuse, 0x2, RZ ;  /* 0x0000000204027810 */ /* 0x040fe40007ffe0ff */
[----:B------:R-:W-:-:S09]  /*0cc0*/  ISETP.NE.AND P1, PT, R4, RZ, PT ;  /* 0x000000ff0400720c */ /* 0x000fd20003f25270 */
[----:B0-----:R-:W-:Y:S01]  /*0cd0*/  @!P0 FMUL R7, R0, R7 ;  /* 0x0000000700078220 */ /* 0x001fe20000400000 */
[-C--:B------:R-:W-:Y:S02]  /*0ce0*/  ISETP.GT.AND P0, PT, R2, R5.reuse, PT ;  /* 0x000000050200720c */ /* 0x080fe40003f04270 */
[----:B------:R-:W-:Y:S01]  /*0cf0*/  IADD3 R2, PT, PT, R4, 0x4, RZ ;  /* 0x0000000404027810 */ /* 0x000fe20007ffe0ff */
[----:B------:R-:W0:Y:S01]  /*0d00*/  @!P1 S2R R6, SR_CgaCtaId ;  /* 0x0000000000069919 */ /* 0x000e220000008800 */
[----:B------:R-:W-:Y:S01]  /*0d10*/  @!P1 MOV R3, 0x400 ;  /* 0x0000040000039802 */ /* 0x000fe20000000f00 */
[----:B------:R-:W1:Y:S08]  /*0d20*/  SHFL.DOWN PT, R0, R7, 0x2, R5 ;  /* 0x0840000007007989 */ /* 0x000e7000000e0005 */
[----:B-1----:R-:W-:Y:S01]  /*0d30*/  @!P0 FMUL R7, R7, R0 ;  /* 0x0000000007078220 */ /* 0x002fe20000400000 */
[----:B------:R-:W-:-:S02]  /*0d40*/  ISETP.GT.AND P0, PT, R2, R5, PT ;  /* 0x000000050200720c */ /* 0x000fc40003f04270 */
[----:B------:R-:W-:Y:S02]  /*0d50*/  IADD3 R2, PT, PT, R4, 0x8, RZ ;  /* 0x0000000804027810 */ /* 0x000fe40007ffe0ff */
[----:B------:R-:W1:Y:S01]  /*0d60*/  SHFL.DOWN PT, R0, R7, 0x4, R5 ;  /* 0x0880000007007989 */ /* 0x000e6200000e0005 */
[----:B0-----:R-:W-:-:S08]  /*0d70*/  @!P1 LEA R3, R6, R3, 0x18 ;  /* 0x0000000306039211 */ /* 0x001fd000078ec0ff */
[----:B-1----:R-:W-:Y:S01]  /*0d80*/  @!P0 FMUL R7, R7, R0 ;  /* 0x0000000007078220 */ /* 0x002fe20000400000 */
[----:B------:R-:W-:Y:S01]  /*0d90*/  ISETP.GT.AND P0, PT, R2, R5, PT ;  /* 0x000000050200720c */ /* 0x000fe20003f04270 */
[----:B------:R-:W-:-:S03]  /*0da0*/  VIADD R2, R4, 0x10 ;  /* 0x0000001004027836 */ /* 0x000fc60000000000 */
[----:B------:R-:W0:Y:S09]  /*0db0*/  SHFL.DOWN PT, R0, R7, 0x8, R5 ;  /* 0x0900000007007989 */ /* 0x000e3200000e0005 */
[----:B0-----:R-:W-:Y:S01]  /*0dc0*/  @!P0 FMUL R7, R7, R0 ;  /* 0x0000000007078220 */ /* 0x001fe20000400000 */
[----:B------:R-:W-:-:S02]  /*0dd0*/  ISETP.GT.AND P0, PT, R2, R5, PT ;  /* 0x000000050200720c */ /* 0x000fc40003f04270 */
[----:B------:R-:W-:Y:S02]  /*0de0*/  @!P1 SHF.R.U32.HI R2, RZ, 0x3, R9 ;  /* 0x00000003ff029819 */ /* 0x000fe40000011609 */
[----:B------:R-:W0:Y:S02]  /*0df0*/  SHFL.DOWN PT, R0, R7, 0x10, R5 ;  /* 0x0a00000007007989 */ /* 0x000e2400000e0005 */
[----:B------:R-:W-:-:S04]  /*0e00*/  @!P1 LOP3.LUT R2, R2, 0x7c, RZ, 0xc0, !PT ;  /* 0x0000007c02029812 */ /* 0x000fc800078ec0ff */
[----:B------:R-:W-:-:S03]  /*0e10*/  @!P1 IADD3 R3, PT, PT, R2, R3, RZ ;  /* 0x0000000302039210 */ /* 0x000fc60007ffe0ff */
[----:B0-----:R-:W-:Y:S01]  /*0e20*/  @!P0 FMUL R7, R7, R0 ;  /* 0x0000000007078220 */ /* 0x001fe20000400000 */
[----:B------:R-:W-:-:S04]  /*0e30*/  ISETP.NE.AND P0, PT, R9, RZ, PT ;  /* 0x000000ff0900720c */ /* 0x000fc80003f05270 */
[----:B------:R-:W-:-:S05]  /*0e40*/  MOV R0, R7 ;  /* 0x0000000700007202 */ /* 0x000fca0000000f00 */
[----:B------:R4:W-:Y:S01]  /*0e50*/  @!P1 STS [R3+0x8], R0 ;  /* 0x0000080003009388 */ /* 0x0009e20000000800 */
[----:B------:R-:W-:Y:S06]  /*0e60*/  BAR.SYNC.DEFER_BLOCKING 0x0 ;  /* 0x0000000000007b1d */ /* 0x000fec0000010000 */
[----:B------:R-:W-:Y:S05]  /*0e70*/  @P0 BRA `(.L_x_17) ;  /* 0x0000002c00c00947 */ /* 0x000fea0003800000 */
[----:B------:R-:W0:Y:S01]  /*0e80*/  S2UR UR5, SR_CgaCtaId ;  /* 0x00000000000579c3 */ /* 0x000e220000008800 */
[----:B------:R-:W-:Y:S01]  /*0e90*/  UMOV UR4, 0x400 ;  /* 0x0000040000047882 */ /* 0x000fe20000000000 */
[C---:B------:R-:W-:Y:S02]  /*0ea0*/  ISETP.GT.AND P2, PT, R20.reuse, 0x20, PT ;  /* 0x000000201400780c */ /* 0x040fe40003f44270 */
[C---:B------:R-:W-:Y:S02]  /*0eb0*/  ISETP.GT.AND P4, PT, R20.reuse, 0x40, PT ;  /* 0x000000401400780c */ /* 0x040fe40003f84270 */
[C---:B------:R-:W-:Y:S02]  /*0ec0*/  ISETP.GT.AND P3, PT, R20.reuse, 0x60, PT ;  /* 0x000000601400780c */ /* 0x040fe40003f64270 */
[----:B------:R-:W-:Y:S01]  /*0ed0*/  ISETP.GT.AND P1, PT, R20, 0x80, PT ;  /* 0x000000801400780c */ /* 0x000fe20003f24270 */
[----:B0-----:R-:W-:-:S09]  /*0ee0*/  ULEA UR4, UR5, UR4, 0x18 ;  /* 0x0000000405047291 */ /* 0x001fd2000f8ec0ff */
[----:B----4-:R-:W0:Y:S04]  /*0ef0*/  LDS R3, [UR4+0xc] ;  /* 0x00000c04ff037984 */ /* 0x010e280008000800 */
[----:B------:R-:W1:Y:S04]  /*0f00*/  LDS.128 R4, [UR4+0x10] ;  /* 0x00001004ff047984 */ /* 0x000e680008000c00 */
[----:B------:R-:W2:Y:S01]  /*0f10*/  LDS.64 R8, [UR4+0x20] ;  /* 0x00002004ff087984 */ /* 0x000ea20008000a00 */
[----:B0-----:R-:W-:Y:S01]  /*0f20*/  @P2 FMUL R0, R0, R3 ;  /* 0x0000000300002220 */ /* 0x001fe20000400000 */
[----:B------:R-:W-:-:S03]  /*0f30*/  ISETP.GT.AND P2, PT, R20, 0xa0, PT ;  /* 0x000000a01400780c */ /* 0x000fc60003f44270 */
[----:B-1----:R-:W-:Y:S01]  /*0f40*/  @P4 FMUL R0, R0, R4 ;  /* 0x0000000400004220 */ /* 0x002fe20000400000 */
[----:B------:R-:W-:-:S03]  /*0f50*/  ISETP.GT.AND P4, PT, R20, 0xc0, PT ;  /* 0x000000c01400780c */ /* 0x000fc60003f84270 */
[----:B------:R-:W-:Y:S01]  /*0f60*/  @P3 FMUL R0, R0, R5 ;  /* 0x0000000500003220 */ /* 0x000fe20000400000 */
[----:B------:R-:W-:-:S03]  /*0f70*/  ISETP.GT.AND P3, PT, R20, 0xe0, PT ;  /* 0x000000e01400780c */ /* 0x000fc60003f64270 */
[----:B------:R-:W-:-:S04]  /*0f80*/  @P1 FMUL R0, R0, R6 ;  /* 0x0000000600001220 */ /* 0x000fc80000400000 */
[----:B------:R-:W-:-:S04]  /*0f90*/  @P2 FMUL R0, R0, R7 ;  /* 0x0000000700002220 */ /* 0x000fc80000400000 */
[----:B--2---:R-:W-:-:S04]  /*0fa0*/  @P4 FMUL R0, R0, R8 ;  /* 0x0000000800004220 */ /* 0x004fc80000400000 */
[----:B------:R-:W-:Y:S01]  /*0fb0*/  @P3 FMUL R0, R0, R9 ;  /* 0x0000000900003220 */ /* 0x000fe20000400000 */
[----:B------:R-:W-:Y:S06]  /*0fc0*/  BRA `(.L_x_17) ;  /* 0x0000002c006c7947 */ /* 0x000fec0003800000 */
.L_x_3:
[----:B------:R-:W0:Y:S01]  /*0fd0*/  S2R R0, SR_TID.X ;  /* 0x0000000000007919 */ /* 0x000e220000002100 */
[----:B------:R-:W1:Y:S01]  /*0fe0*/  LDC.64 R2, c[0x0][0x380] ;  /* 0x0000e000ff027b82 */ /* 0x000e620000000a00 */
[----:B0-----:R-:W-:-:S05]  /*0ff0*/  SHF.L.U32 R5, R0, 0x2, RZ ;  /* 0x0000000200057819 */ /* 0x001fca00000006ff */
[----:B-1----:R-:W-:-:S05]  /*1000*/  IMAD.WIDE.U32 R2, R5, 0x4, R2 ;  /* 0x0000000405027825 */ /* 0x002fca00078e0002 */
[----:B------:R-:W2:Y:S04]  /*1010*/  LDG.E.128.CONSTANT R4, desc[UR6][R2.64] ;  /* 0x0000000602047981 */ /* 0x000ea8000c1e9d00 */
[----:B------:R-:W3:Y:S04]  /*1020*/  LDG.E.128.CONSTANT R8, desc[UR6][R2.64+0x1000] ;  /* 0x0010000602087981 */ /* 0x000ee8000c1e9d00 */
[----:B------:R-:W4:Y:S04]  /*1030*/  LDG.E.128.CONSTANT R12, desc[UR6][R2.64+0x2000] ;  /* 0x00200006020c7981 */ /* 0x000f28000c1e9d00 */
[----:B------:R-:W5:Y:S01]  /*1040*/  LDG.E.128.CONSTANT R16, desc[UR6][R2.64+0x3000] ;  /* 0x0030000602107981 */ /* 0x000f62000c1e9d00 */
[----:B------:R-:W-:Y:S01]  /*1050*/  ISETP.GE.U32.AND P0, PT, R20, 0x2000, PT ;  /* 0x000020001400780c */ /* 0x000fe20003f06070 */
[----:B------:R-:W-:-:S02]  /*1060*/  HFMA2 R23, -RZ, RZ, 0, 0.00048828125 ;  /* 0x00001000ff177431 */ /* 0x000fc400000001ff */
[----:B--2---:R-:W-:Y:S01]  /*1070*/  FMUL R4, R4, R5 ;  /* 0x0000000504047220 */ /* 0x004fe20000400000 */
[----:B------:R-:W-:Y:S01]  /*1080*/  FMUL R7, R6, R7 ;  /* 0x0000000706077220 */ /* 0x000fe20000400000 */
[----:B---3--:R-:W-:Y:S01]  /*1090*/  FMUL R8, R8, R9 ;  /* 0x0000000908087220 */ /* 0x008fe20000400000 */
[----:B------:R-:W-:Y:S02]  /*10a0*/  FMUL R11, R10, R11 ;  /* 0x0000000b0a0b7220 */ /* 0x000fe40000400000 */
[----:B------:R-:W-:Y:S01]  /*10b0*/  FMUL R4, R4, R7 ;  /* 0x0000000704047220 */ /* 0x000fe20000400000 */
[----:B----4-:R-:W-:Y:S01]  /*10c0*/  FMUL R12, R12, R13 ;  /* 0x0000000d0c0c7220 */ /* 0x010fe20000400000 */
[----:B------:R-:W-:Y:S01]  /*10d0*/  FMUL R15, R14, R15 ;  /* 0x0000000f0e0f7220 */ /* 0x000fe20000400000 */
[----:B------:R-:W-:Y:S01]  /*10e0*/  FMUL R11, R8, R11 ;  /* 0x0000000b080b7220 */ /* 0x000fe20000400000 */
[----:B-----5:R-:W-:Y:S01]  /*10f0*/  FMUL R16, R16, R17 ;  /* 0x0000001110107220 */ /* 0x020fe20000400000 */
[----:B------:R-:W-:Y:S01]  /*1100*/  FMUL R19, R18, R19 ;  /* 0x0000001312137220 */ /* 0x000fe20000400000 */
[----:B------:R-:W-:Y:S01]  /*1110*/  FMUL R12, R12, R15 ;  /* 0x0000000f0c0c7220 */ /* 0x000fe20000400000 */
[----:B------:R-:W-:-:S02]  /*1120*/  FMUL R4, R4, R11 ;  /* 0x0000000b04047220 */ /* 0x000fc40000400000 */
[----:B------:R-:W-:-:S04]  /*1130*/  FMUL R19, R16, R19 ;  /* 0x0000001310137220 */ /* 0x000fc80000400000 */
[----:B------:R-:W-:-:S04]  /*1140*/  FMUL R19, R12, R19 ;  /* 0x000000130c137220 */ /* 0x000fc80000400000 */
[----:B------:R-:W-:Y:S01]  /*1150*/  FMUL R21, R4, R19 ;  /* 0x0000001304157220 */ /* 0x000fe20000400000 */
[----:B------:R-:W-:Y:S06]  /*1160*/  @!P0 BRA `(.L_x_18) ;  /* 0x00000000007c8947 */ /* 0x000fec0003800000 */
[----:B------:R-:W0:Y:S01]  /*1170*/  LDC R24, c[0x0][0x390] ;  /* 0x0000e400ff187b82 */ /* 0x000e220000000800 */
[----:B------:R-:W-:Y:S02]  /*1180*/  IADD3 R22, PT, PT, R20, -0x1000, RZ ;  /* 0xfffff00014167810 */ /* 0x000fe40007ffe0ff */
[----:B------:R-:W-:-:S07]  /*1190*/  MOV R23, 0x1000 ;  /* 0x0000100000177802 */ /* 0x000fce0000000f00 */
.L_x_20:
[----:B------:R-:W-:-:S05]  /*11a0*/  IMAD.WIDE R26, R23, 0x4, R2 ;  /* 0x00000004171a7825 */ /* 0x000fca00078e0202 */
[----:B------:R-:W2:Y:S04]  /*11b0*/  LDG.E.128.CONSTANT R16, desc[UR6][R26.64+0x2000] ;  /* 0x002000061a107981 */ /* 0x000ea8000c1e9d00 */
[----:B------:R-:W3:Y:S04]  /*11c0*/  LDG.E.128.CONSTANT R4, desc[UR6][R26.64+0x3000] ;  /* 0x003000061a047981 */ /* 0x000ee8000c1e9d00 */
[----:B------:R-:W4:Y:S04]  /*11d0*/  LDG.E.128.CONSTANT R8, desc[UR6][R26.64] ;  /* 0x000000061a087981 */ /* 0x000f28000c1e9d00 */
[----:B------:R-:W5:Y:S01]  /*11e0*/  LDG.E.128.CONSTANT R12, desc[UR6][R26.64+0x1000] ;  /* 0x001000061a0c7981 */ /* 0x000f62000c1e9d00 */
[----:B0-----:R-:W-:Y:S01]  /*11f0*/  MOV R20, R24 ;  /* 0x0000001800147202 */ /* 0x001fe20000000f00 */
[----:B--2---:R-:W-:Y:S01]  /*1200*/  FMUL R17, R17, R18 ;  /* 0x0000001211117220 */ /* 0x004fe20000400000 */
[----:B---3--:R-:W-:-:S02]  /*1210*/  FMUL R18, R19, R4 ;  /* 0x0000000413127220 */ /* 0x008fc40000400000 */
[----:B------:R-:W-:Y:S01]  /*1220*/  IADD3 R4, PT, PT, -R23, R20, RZ ;  /* 0x0000001417047210 */ /* 0x000fe20007ffe1ff */
[----:B------:R-:W-:Y:S01]  /*1230*/  FMUL R5, R5, R6 ;  /* 0x0000000605057220 */ /* 0x000fe20000400000 */
[----:B----4-:R-:W-:Y:S01]  /*1240*/  FMUL R9, R9, R10 ;  /* 0x0000000a09097220 */ /* 0x010fe20000400000 */
[----:B------:R-:W-:Y:S01]  /*1250*/  FMUL R8, R8, R21 ;  /* 0x0000001508087220 */ /* 0x000fe20000400000 */
[----:B------:R-:W-:Y:S01]  /*1260*/  ISETP.GE.AND P0, PT, R4, 0x1000, PT ;  /* 0x000010000400780c */ /* 0x000fe20003f06270 */
[----:B-----5:R-:W-:Y:S01]  /*1270*/  FMUL R13, R13, R14 ;  /* 0x0000000e0d0d7220 */ /* 0x020fe20000400000 */
[----:B------:R-:W-:Y:S01]  /*1280*/  FMUL R10, R11, R12 ;  /* 0x0000000c0b0a7220 */ /* 0x000fe20000400000 */
[----:B------:R-:W-:Y:S01]  /*1290*/  FMUL R14, R15, R16 ;  /* 0x000000100f0e7220 */ /* 0x000fe20000400000 */
[----:B------:R-:W-:Y:S01]  /*12a0*/  FMUL R8, R8, R9 ;  /* 0x0000000908087220 */ /* 0x000fe20000400000 */
[----:B------:R-:W-:Y:S01]  /*12b0*/  FMUL R5, R18, R5 ;  /* 0x0000000512057220 */ /* 0x000fe20000400000 */
[----:B------:R-:W-:Y:S01]  /*12c0*/  FMUL R13, R10, R13 ;  /* 0x0000000d0a0d7220 */ /* 0x000fe20000400000 */
[----:B------:R-:W-:-:S03]  /*12d0*/  FMUL R14, R14, R17 ;  /* 0x000000110e0e7220 */ /* 0x000fc60000400000 */
[----:B------:R-:W-:Y:S01]  /*12e0*/  FMUL R8, R8, R13 ;  /* 0x0000000d08087220 */ /* 0x000fe20000400000 */
[----:B------:R-:W-:-:S04]  /*12f0*/  FMUL R5, R14, R5 ;  /* 0x000000050e057220 */ /* 0x000fc80000400000 */
[----:B------:R-:W-:-:S04]  /*1300*/  FMUL R5, R8, R5 ;  /* 0x0000000508057220 */ /* 0x000fc80000400000 */
[----:B------:R-:W-:Y:S01]  /*1310*/  FMUL R21, R7, R5 ;  /* 0x0000000507157220 */ /* 0x000fe20000400000 */
[----:B------:R-:W-:Y:S06]  /*1320*/  @!P0 BRA `(.L_x_19) ;  /* 0x0000000800308947 */ /* 0x000fec0003800000 */
[----:B------:R-:W-:-:S04]  /*1330*/  IADD3 R23, PT, PT, R23, 0x1000, RZ ;  /* 0x0000100017177810 */ /* 0x000fc80007ffe0ff */
[----:B------:R-:W-:-:S13]  /*1340*/  ISETP.GT.AND P0, PT, R23, R22, PT ;  /* 0x000000161700720c */ /* 0x000fda0003f04270 */
[----:B------:R-:W-:Y:S05]  /*1350*/  @!P0 BRA `(.L_x_20) ;  /* 0xfffffffc00908947 */ /* 0x000fea000383ffff */
.L_x_18:
[----:B------:R-:W-:-:S13]  /*1360*/  ISETP.GE.AND P0, PT, R23, R20, PT ;  /* 0x000000141700720c */ /* 0x000fda0003f06270 */
[----:B------:R-:W-:Y:S05]  /*1370*/  @P0 BRA `(.L_x_19) ;  /* 0x00000008001c0947 */ /* 0x000fea0003800000 */
[----:B------:R-:W-:Y:S01]  /*1380*/  IMAD.IADD R9, R20, 0x1, -R23 ;  /* 0x0000000114097824 */ /* 0x000fe200078e0a17 */
[----:B------:R-:W-:Y:S04]  /*1390*/  BSSY.RECONVERGENT B1, `(.L_x_19) ;  /* 0x0000085000017945 */ /* 0x000fe80003800200 */
[----:B------:R-:W-:-:S13]  /*13a0*/  ISETP.GE.AND P0, PT, R0, R9, PT ;  /* 0x000000090000720c */ /* 0x000fda0003f06270 */
[----:B------:R-:W-:Y:S05]  /*13b0*/  @P0 BRA `(.L_x_21) ;  /* 0x0000000800080947 */ /* 0x000fea0003800000 */
[-C--:B------:R-:W-:Y:S01]  /*13c0*/  LOP3.LUT R2, RZ, R0.reuse, RZ, 0x33, !PT ;  /* 0x00000000ff027212 */ /* 0x080fe200078e33ff */
[----:B------:R-:W-:Y:S01]  /*13d0*/  BSSY.RECONVERGENT B2, `(.L_x_22) ;  /* 0x0000015000027945 */ /* 0x000fe20003800200 */
[----:B------:R-:W-:Y:S02]  /*13e0*/  MOV R8, R0 ;  /* 0x0000000000087202 */ /* 0x000fe40000000f00 */
[----:B------:R-:W-:-:S04]  /*13f0*/  IADD3 R2, PT, PT, -R23, R20, R2 ;  /* 0x0000001417027210 */ /* 0x000fc80007ffe102 */
[C---:B------:R-:W-:Y:S02]  /*1400*/  LOP3.LUT R3, R2.reuse, 0x300, RZ, 0xc0, !PT ;  /* 0x0000030002037812 */ /* 0x040fe400078ec0ff */
[----:B------:R-:W-:Y:S02]  /*1410*/  ISETP.GE.U32.AND P1, PT, R2, 0x300, PT ;  /* 0x000003000200780c */ /* 0x000fe40003f26070 */
[----:B------:R-:W-:-:S13]  /*1420*/  ISETP.NE.AND P0, PT, R3, 0x300, PT ;  /* 0x000003000300780c */ /* 0x000fda0003f05270 */
[----:B------:R-:W-:Y:S05]  /*1430*/  @!P0 BRA `(.L_x_23) ;  /* 0x0000000000388947 */ /* 0x000fea0003800000 */
[----:B------:R-:W0:Y:S01]  /*1440*/  LDC.64 R4, c[0x0][0x380] ;  /* 0x0000e000ff047b82 */ /* 0x000e220000000a00 */
[----:B------:R-:W-:Y:S02]  /*1450*/  LEA.HI R2, R2, 0x1, RZ, 0x18 ;  /* 0x0000000102027811 */ /* 0x000fe400078fc0ff */
[----:B------:R-:W-:Y:S02]  /*1460*/  IADD3 R7, PT, PT, R0, R23, RZ ;  /* 0x0000001700077210 */ /* 0x000fe40007ffe0ff */
[----:B------:R-:W-:Y:S02]  /*1470*/  LOP3.LUT R2, R2, 0x3, RZ, 0xc0, !PT ;  /* 0x0000000302027812 */ /* 0x000fe400078ec0ff */
[----:B------:R-:W-:Y:S02]  /*1480*/  MOV R8, R0 ;  /* 0x0000000000087202 */ /* 0x000fe40000000f00 */
[----:B------:R-:W-:-:S07]  /*1490*/  IADD3 R6, PT, PT, -R2, RZ, RZ ;  /* 0x000000ff02067210 */ /* 0x000fce0007ffe1ff */
.L_x_24:
[----:B0-----:R-:W-:-:S06]  /*14a0*/  IMAD.WIDE.U32 R2, R7, 0x4, R4 ;  /* 0x0000000407027825 */ /* 0x001fcc00078e0004 */
[----:B------:R-:W2:Y:S01]  /*14b0*/  LDG.E.CONSTANT R2, desc[UR6][R2.64] ;  /* 0x0000000602027981 */ /* 0x000ea2000c1e9900 */
[----:B------:R-:W-:Y:S02]  /*14c0*/  IADD3 R6, PT, PT, R6, 0x1, RZ ;  /* 0x0000000106067810 */ /* 0x000fe40007ffe0ff */
[----:B------:R-:W-:Y:S02]  /*14d0*/  IADD3 R8, PT, PT, R8, 0x100, RZ ;  /* 0x0000010008087810 */ /* 0x000fe40007ffe0ff */
[----:B------:R-:W-:Y:S02]  /*14e0*/  ISETP.NE.AND P0, PT, R6, RZ, PT ;  /* 0x000000ff0600720c */ /* 0x000fe40003f05270 */
[----:B------:R-:W-:Y:S01]  /*14f0*/  IADD3 R7, PT, PT, R7, 0x100, RZ ;  /* 0x0000010007077810 */ /* 0x000fe20007ffe0ff */
[----:B--2---:R-:W-:-:S10]  /*1500*/  FMUL R21, R2, R21 ;  /* 0x0000001502157220 */ /* 0x004fd40000400000 */
[----:B------:R-:W-:Y:S05]  /*1510*/  @P0 BRA `(.L_x_24) ;  /* 0xfffffffc00e00947 */ /* 0x000fea000383ffff */
.L_x_23:
[----:B------:R-:W-:Y:S05]  /*1520*/  BSYNC.RECONVERGENT B2 ;  /* 0x0000000000027941 */ /* 0x000fea0003800200 */
.L_x_22:
[----:B------:R-:W-:Y:S05]  /*1530*/  @!P1 BRA `(.L_x_21) ;  /* 0x0000000400a89947 */ /* 0x000fea0003800000 */
[----:B------:R-:W0:Y:S01]  /*1540*/  LDCU.64 UR4, c[0x0][0x380] ;  /* 0x00007000ff0477ac */ /* 0x000e220008000a00 */
[----:B------:R-:W-:Y:S01]  /*1550*/  IADD3 R5, PT, PT, R9, -R8, RZ ;  /* 0x8000000809057210 */ /* 0x000fe20007ffe0ff */
[----:B------:R-:W-:Y:S01]  /*1560*/  BSSY.RECONVERGENT B2, `(.L_x_25) ;  /* 0x000003b000027945 */ /* 0x000fe20003800200 */
[CC--:B------:R-:W-:Y:S02]  /*1570*/  IADD3 R3, P0, PT, R8.reuse, R23.reuse, RZ ;  /* 0x0000001708037210 */ /* 0x0c0fe40007f1e0ff */
[----:B------:R-:W-:Y:S02]  /*1580*/  ISETP.GT.AND P1, PT, R5, 0xc00, PT ;  /* 0x00000c000500780c */ /* 0x000fe40003f24270 */
[----:B------:R-:W-:Y:S02]  /*1590*/  IADD3.X R4, PT, PT, RZ, RZ, RZ, P0, !PT ;  /* 0x000000ffff047210 */ /* 0x000fe400007fe4ff */
[----:B------:R-:W-:Y:S02]  /*15a0*/  IADD3 R11, PT, PT, R8, R23, RZ ;  /* 0x00000017080b7210 */ /* 0x000fe40007ffe0ff */
[----:B0-----:R-:W-:-:S04]  /*15b0*/  LEA R2, P0, R3, UR4, 0x2 ;  /* 0x0000000403027c11 */ /* 0x001fc8000f8010ff */
[----:B------:R-:W-:Y:S02]  /*15c0*/  LEA.HI.X R3, R3, UR5, R4, 0x2, P0 ;  /* 0x0000000503037c11 */ /* 0x000fe400080f1404 */
[----:B------:R-:W-:-:S05]  /*15d0*/  IADD3 R2, P0, PT, R2, 0x800, RZ ;  /* 0x0000080002027810 */ /* 0x000fca0007f1e0ff */
[----:B------:R-:W-:Y:S01]  /*15e0*/  IMAD.X R3, RZ, RZ, R3, P0 ;  /* 0x000000ffff037224 */ /* 0x000fe200000e0603 */
[----:B------:R-:W-:Y:S01]  /*15f0*/  PLOP3.LUT P0, PT, PT, PT, PT, 0x80, 0x8 ;  /* 0x000000000008781c */ /* 0x000fe20003f0f070 */
[----:B------:R-:W-:-:S12]  /*1600*/  @!P1 BRA `(.L_x_26) ;  /* 0x0000000000c09947 */ /* 0x000fd80003800000 */
[----:B------:R-:W-:Y:S02]  /*1610*/  PLOP3.LUT P0, PT, PT, PT, PT, 0x8, 0x80 ;  /* 0x000000000080781c */ /* 0x000fe40003f0e170 */
[----:B------:R-:W-:-:S11]  /*1620*/  IADD3 R13, PT, PT, R9, -0xc00, RZ ;  /* 0xfffff400090d7810 */ /* 0x000fd60007ffe0ff */
.L_x_27:
[----:B------:R-:W0:Y:S01]  /*1630*/  LDC.64 R4, c[0x0][0x380] ;  /* 0x0000e000ff047b82 */ /* 0x000e220000000a00 */
[----:B------:R-:W2:Y:S01]  /*1640*/  LDG.E.CONSTANT R10, desc[UR6][R2.64+-0x400] ;  /* 0xfffc0006020a7981 */ /* 0x000ea2000c1e9900 */
[----:B------:R-:W-:-:S03]  /*1650*/  IADD3 R25, PT, PT, R11, 0x400, RZ ;  /* 0x000004000b197810 */ /* 0x000fc60007ffe0ff */
[----:B------:R-:W3:Y:S04]  /*1660*/  LDG.E.CONSTANT R19, desc[UR6][R2.64] ;  /* 0x0000000602137981 */ /* 0x000ee8000c1e9900 */
[----:B------:R-:W4:Y:S01]  /*1670*/  LDG.E.CONSTANT R18, desc[UR6][R2.64+0x400] ;  /* 0x0004000602127981 */ /* 0x000f22000c1e9900 */
[----:B------:R-:W-:-:S03]  /*1680*/  IADD3 R7, PT, PT, R11, 0x800, RZ ;  /* 0x000008000b077810 */ /* 0x000fc60007ffe0ff */
[----:B------:R-:W5:Y:S04]  /*1690*/  LDG.E.CONSTANT R16, desc[UR6][R2.64+0xc00] ;  /* 0x000c000602107981 */ /* 0x000f68000c1e9900 */
[----:B------:R-:W5:Y:S04]  /*16a0*/  LDG.E.CONSTANT R15, desc[UR6][R2.64+0x1000] ;  /* 0x00100006020f7981 */ /* 0x000f68000c1e9900 */
[----:B------:R-:W5:Y:S01]  /*16b0*/  LDG.E.CONSTANT R14, desc[UR6][R2.64+0x1400] ;  /* 0x00140006020e7981 */ /* 0x000f62000c1e9900 */
[----:B0-----:R-:W-:-:S03]  /*16c0*/  IMAD.WIDE.U32 R22, R11, 0x4, R4 ;  /* 0x000000040b167825 */ /* 0x001fc600078e0004 */
[----:B------:R-:W5:Y:S04]  /*16d0*/  LDG.E.CONSTANT R20, desc[UR6][R2.64+0x2000] ;  /* 0x0020000602147981 */ /* 0x000f68000c1e9900 */
[----:B------:R0:W2:Y:S01]  /*16e0*/  LDG.E.CONSTANT R12, desc[UR6][R22.64] ;  /* 0x00000006160c7981 */ /* 0x0000a2000c1e9900 */
[----:B------:R-:W-:-:S03]  /*16f0*/  IMAD.WIDE.U32 R24, R25, 0x4, R4 ;  /* 0x0000000419187825 */ /* 0x000fc600078e0004 */
[----:B------:R-:W5:Y:S04]  /*1700*/  LDG.E.CONSTANT R26, desc[UR6][R2.64+0x3000] ;  /* 0x00300006021a7981 */ /* 0x000f68000c1e9900 */
[----:B------:R-:W5:Y:S01]  /*1710*/  LDG.E.CONSTANT R17, desc[UR6][R24.64] ;  /* 0x0000000618117981 */ /* 0x000f62000c1e9900 */
[--C-:B------:R-:W-:Y:S01]  /*1720*/  IMAD.WIDE.U32 R6, R7, 0x4, R4.reuse ;  /* 0x0000000407067825 */ /* 0x100fe200078e0004 */
[----:B0-----:R-:W-:Y:S02]  /*1730*/  IADD3 R23, PT, PT, R11, 0xc00, RZ ;  /* 0x00000c000b177810 */ /* 0x001fe40007ffe0ff */
[----:B------:R-:W5:Y:S04]  /*1740*/  LDG.E.CONSTANT R22, desc[UR6][R2.64+0x1c00] ;  /* 0x001c000602167981 */ /* 0x000f68000c1e9900 */
[----:B------:R-:W5:Y:S01]  /*1750*/  LDG.E.CONSTANT R6, desc[UR6][R6.64] ;  /* 0x0000000606067981 */ /* 0x000f62000c1e9900 */
[----:B------:R-:W-:-:S03]  /*1760*/  IMAD.WIDE.U32 R4, R23, 0x4, R4 ;  /* 0x0000000417047825 */ /* 0x000fc600078e0004 */
[----:B------:R-:W5:Y:S04]  /*1770*/  LDG.E.CONSTANT R23, desc[UR6][R2.64+0x2400] ;  /* 0x0024000602177981 */ /* 0x000f68000c1e9900 */
[----:B------:R-:W5:Y:S04]  /*1780*/  LDG.E.CONSTANT R4, desc[UR6][R4.64] ;  /* 0x0000000604047981 */ /* 0x000f68000c1e9900 */
[----:B------:R-:W5:Y:S04]  /*1790*/  LDG.E.CONSTANT R24, desc[UR6][R2.64+0x2c00] ;  /* 0x002c000602187981 */ /* 0x000f68000c1e9900 */
[----:B------:R0:W5:Y:S01]  /*17a0*/  LDG.E.CONSTANT R25, desc[UR6][R2.64+0x3400] ;  /* 0x0034000602197981 */ /* 0x000162000c1e9900 */
[----:B------:R-:W-:-:S04]  /*17b0*/  IADD3 R8, PT, PT, R8, 0x1000, RZ ;  /* 0x0000100008087810 */ /* 0x000fc80007ffe0ff */
[----:B------:R-:W-:Y:S02]  /*17c0*/  ISETP.GE.AND P1, PT, R8, R13, PT ;  /* 0x0000000d0800720c */ /* 0x000fe40003f26270 */
[----:B0-----:R-:W-:Y:S02]  /*17d0*/  IADD3 R2, P2, PT, R2, 0x4000, RZ ;  /* 0x0000400002027810 */ /* 0x001fe40007f5e0ff */
[----:B------:R-:W-:Y:S02]  /*17e0*/  IADD3 R11, PT, PT, R11, 0x1000, RZ ;  /* 0x000010000b0b7810 */ /* 0x000fe40007ffe0ff */
[----:B------:R-:W-:Y:S01]  /*17f0*/  IADD3.X R3, PT, PT, RZ, R3, RZ, P2, !PT ;  /* 0x00000003ff037210 */ /* 0x000fe200017fe4ff */
[----:B--2---:R-:W-:-:S04]  /*1800*/  FMUL R21, R12, R21 ;  /* 0x000000150c157220 */ /* 0x004fc80000400000 */
[----:B------:R-:W-:-:S04]  /*1810*/  FMUL R10, R21, R10 ;  /* 0x0000000a150a7220 */ /* 0x000fc80000400000 */
[----:B---3--:R-:W-:-:S04]  /*1820*/  FMUL R19, R10, R19 ;  /* 0x000000130a137220 */ /* 0x008fc80000400000 */
[----:B----4-:R-:W-:-:S04]  /*1830*/  FMUL R18, R19, R18 ;  /* 0x0000001213127220 */ /* 0x010fc80000400000 */
[----:B-----5:R-:W-:-:S04]  /*1840*/  FMUL R17, R18, R17 ;  /* 0x0000001112117220 */ /* 0x020fc80000400000 */
        /* <DEDUP_REMOVED lines=12> */
.L_x_26:
[----:B------:R-:W-:Y:S05]  /*1910*/  BSYNC.RECONVERGENT B2 ;  /* 0x0000000000027941 */ /* 0x000fea0003800200 */
.L_x_25:
[----:B------:R-:W-:Y:S01]  /*1920*/  IADD3 R4, PT, PT, R9, -R8, RZ ;  /* 0x8000000809047210 */ /* 0x000fe20007ffe0ff */
[----:B------:R-:W-:Y:S03]  /*1930*/  BSSY.RECONVERGENT B2, `(.L_x_28) ;  /* 0x000001e000027945 */ /* 0x000fe60003800200 */
[----:B------:R-:W-:-:S13]  /*1940*/  ISETP.GT.AND P1, PT, R4, 0x400, PT ;  /* 0x000004000400780c */ /* 0x000fda0003f24270 */
[----:B------:R-:W-:Y:S05]  /*1950*/  @!P1 BRA `(.L_x_29) ;  /* 0x00000000006c9947 */ /* 0x000fea0003800000 */
[----:B------:R-:W0:Y:S01]  /*1960*/  LDC.64 R6, c[0x0][0x380] ;  /* 0x0000e000ff067b82 */ /* 0x000e220000000a00 */
[----:B------:R-:W2:Y:S01]  /*1970*/  LDG.E.CONSTANT R10, desc[UR6][R2.64+-0x400] ;  /* 0xfffc0006020a7981 */ /* 0x000ea2000c1e9900 */
[----:B------:R-:W-:-:S03]  /*1980*/  VIADD R15, R11, 0x400 ;  /* 0x000004000b0f7836 */ /* 0x000fc60000000000 */
[----:B------:R-:W3:Y:S04]  /*1990*/  LDG.E.CONSTANT R13, desc[UR6][R2.64] ;  /* 0x00000006020d7981 */ /* 0x000ee8000c1e9900 */
[----:B------:R-:W4:Y:S04]  /*19a0*/  LDG.E.CONSTANT R17, desc[UR6][R2.64+0xc00] ;  /* 0x000c000602117981 */ /* 0x000f28000c1e9900 */
[----:B------:R-:W5:Y:S04]  /*19b0*/  LDG.E.CONSTANT R19, desc[UR6][R2.64+0x1000] ;  /* 0x0010000602137981 */ /* 0x000f68000c1e9900 */
[----:B------:R1:W5:Y:S01]  /*19c0*/  LDG.E.CONSTANT R23, desc[UR6][R2.64+0x1400] ;  /* 0x0014000602177981 */ /* 0x000362000c1e9900 */
[----:B0-----:R-:W-:-:S06]  /*19d0*/  IMAD.WIDE.U32 R4, R11, 0x4, R6 ;  /* 0x000000040b047825 */ /* 0x001fcc00078e0006 */
[----:B------:R-:W2:Y:S01]  /*19e0*/  LDG.E.CONSTANT R4, desc[UR6][R4.64] ;  /* 0x0000000604047981 */ /* 0x000ea2000c1e9900 */
[----:B------:R-:W-:-:S03]  /*19f0*/  IMAD.WIDE.U32 R6, R15, 0x4, R6 ;  /* 0x000000040f067825 */ /* 0x000fc600078e0006 */
[----:B------:R-:W4:Y:S04]  /*1a00*/  LDG.E.CONSTANT R15, desc[UR6][R2.64+0x400] ;  /* 0x00040006020f7981 */ /* 0x000f28000c1e9900 */
[----:B------:R-:W5:Y:S01]  /*1a10*/  LDG.E.CONSTANT R7, desc[UR6][R6.64] ;  /* 0x0000000606077981 */ /* 0x000f62000c1e9900 */
[----:B------:R-:W-:Y:S02]  /*1a20*/  PLOP3.LUT P0, PT, PT, PT, PT, 0x8, 0x80 ;  /* 0x000000000080781c */ /* 0x000fe40003f0e170 */
[----:B------:R-:W-:Y:S02]  /*1a30*/  IADD3 R8, PT, PT, R8, 0x800, RZ ;  /* 0x0000080008087810 */ /* 0x000fe40007ffe0ff */
[----:B------:R-:W-:Y:S01]  /*1a40*/  IADD3 R11, PT, PT, R11, 0x800, RZ ;  /* 0x000008000b0b7810 */ /* 0x000fe20007ffe0ff */
[----:B--2---:R-:W-:-:S04]  /*1a50*/  FMUL R21, R21, R4 ;  /* 0x0000000415157220 */ /* 0x004fc80000400000 */
[----:B------:R-:W-:-:S04]  /*1a60*/  FMUL R10, R21, R10 ;  /* 0x0000000a150a7220 */ /* 0x000fc80000400000 */
[----:B---3--:R-:W-:-:S04]  /*1a70*/  FMUL R10, R10, R13 ;  /* 0x0000000d0a0a7220 */ /* 0x008fc80000400000 */
[----:B----4-:R-:W-:-:S04]  /*1a80*/  FMUL R10, R10, R15 ;  /* 0x0000000f0a0a7220 */ /* 0x010fc80000400000 */
[----:B-----5:R-:W-:Y:S01]  /*1a90*/  FMUL R10, R10, R7 ;  /* 0x000000070a0a7220 */ /* 0x020fe20000400000 */
[----:B------:R-:W-:-:S03]  /*1aa0*/  IADD3 R4, P1, PT, R2, 0x2000, RZ ;  /* 0x0000200002047810 */ /* 0x000fc60007f3e0ff */
[----:B------:R-:W-:Y:S01]  /*1ab0*/  FMUL R10, R10, R17 ;  /* 0x000000110a0a7220 */ /* 0x000fe20000400000 */
[----:B------:R-:W-:-:S03]  /*1ac0*/  IADD3.X R5, PT, PT, RZ, R3, RZ, P1, !PT ;  /* 0x00000003ff057210 */ /* 0x000fc60000ffe4ff */
[----:B------:R-:W-:Y:S01]  /*1ad0*/  FMUL R10, R10, R19 ;  /* 0x000000130a0a7220 */ /* 0x000fe20000400000 */
[----:B-1----:R-:W-:Y:S02]  /*1ae0*/  MOV R2, R4 ;  /* 0x0000000400027202 */ /* 0x002fe40000000f00 */
[----:B------:R-:W-:Y:S01]  /*1af0*/  MOV R3, R5 ;  /* 0x0000000500037202 */ /* 0x000fe20000000f00 */
[----:B------:R-:W-:-:S07]  /*1b00*/  FMUL R21, R10, R23 ;  /* 0x000000170a157220 */ /* 0x000fce0000400000 */
.L_x_29:
[----:B------:R-:W-:Y:S05]  /*1b10*/  BSYNC.RECONVERGENT B2 ;  /* 0x0000000000027941 */ /* 0x000fea0003800200 */
.L_x_28:
[----:B------:R-:W-:-:S13]  /*1b20*/  ISETP.LT.OR P0, PT, R8, R9, P0 ;  /* 0x000000090800720c */ /* 0x000fda0000701670 */
[----:B------:R-:W-:Y:S05]  /*1b30*/  @!P0 BRA `(.L_x_21) ;  /* 0x0000000000288947 */ /* 0x000fea0003800000 */
[----:B------:R-:W0:Y:S01]  /*1b40*/  LDC.64 R4, c[0x0][0x380] ;  /* 0x0000e000ff047b82 */ /* 0x000e220000000a00 */
[----:B------:R-:W2:Y:S04]  /*1b50*/  LDG.E.CONSTANT R6, desc[UR6][R2.64+-0x400] ;  /* 0xfffc000602067981 */ /* 0x000ea8000c1e9900 */
[----:B------:R-:W3:Y:S04]  /*1b60*/  LDG.E.CONSTANT R7, desc[UR6][R2.64] ;  /* 0x0000000602077981 */ /* 0x000ee8000c1e9900 */
[----:B------:R-:W4:Y:S01]  /*1b70*/  LDG.E.CONSTANT R9, desc[UR6][R2.64+0x400] ;  /* 0x0004000602097981 */ /* 0x000f22000c1e9900 */
[----:B0-----:R-:W-:-:S06]  /*1b80*/  IMAD.WIDE.U32 R4, R11, 0x4, R4 ;  /* 0x000000040b047825 */ /* 0x001fcc00078e0004 */
[----:B------:R-:W5:Y:S02]  /*1b90*/  LDG.E.CONSTANT R4, desc[UR6][R4.64] ;  /* 0x0000000604047981 */ /* 0x000f64000c1e9900 */
[----:B-----5:R-:W-:-:S04]  /*1ba0*/  FMUL R21, R21, R4 ;  /* 0x0000000415157220 */ /* 0x020fc80000400000 */
[----:B--2---:R-:W-:-:S04]  /*1bb0*/  FMUL R6, R21, R6 ;  /* 0x0000000615067220 */ /* 0x004fc80000400000 */
[----:B---3--:R-:W-:-:S04]  /*1bc0*/  FMUL R6, R6, R7 ;  /* 0x0000000706067220 */ /* 0x008fc80000400000 */
[----:B----4-:R-:W-:-:S07]  /*1bd0*/  FMUL R21, R6, R9 ;  /* 0x0000000906157220 */ /* 0x010fce0000400000 */
.L_x_21:
[----:B------:R-:W-:Y:S05]  /*1be0*/  BSYNC.RECONVERGENT B1 ;  /* 0x0000000000017941 */ /* 0x000fea0003800200 */
.L_x_19:
[----:B------:R-:W0:Y:S01]  /*1bf0*/  S2R R6, SR_LANEID ;  /* 0x0000000000067919 */ /* 0x000e220000000000 */
[----:B------:R-:W1:Y:S01]  /*1c00*/  SHFL.DOWN PT, R2, R21, 0x1, 0x1f ;  /* 0x08201f0015027f89 */ /* 0x000e6200000e0000 */
[C---:B0-----:R-:W-:Y:S02]  /*1c10*/  ISETP.GT.AND P0, PT, R6.reuse, 0x1e, PT ;  /* 0x0000001e0600780c */ /* 0x041fe40003f04270 */
[----:B------:R-:W-:-:S11]  /*1c20*/  ISETP.NE.AND P1, PT, R6, RZ, PT ;  /* 0x000000ff0600720c */ /* 0x000fd60003f25270 */
[----:B-1----:R-:W-:Y:S01]  /*1c30*/  @!P0 FMUL R21, R2, R21 ;  /* 0x0000001502158220 */ /* 0x002fe20000400000 */
[----:B------:R-:W-:Y:S01]  /*1c40*/  ISETP.GT.AND P0, PT, R6, 0x1d, PT ;  /* 0x0000001d0600780c */ /* 0x000fe20003f04270 */
[----:B------:R-:W0:Y:S01]  /*1c50*/  @!P1 S2R R5, SR_CgaCtaId ;  /* 0x0000000000059919 */ /* 0x000e220000008800 */
[----:B------:R-:W-:Y:S02]  /*1c60*/  @!P1 MOV R4, 0x400 ;  /* 0x0000040000049802 */ /* 0x000fe40000000f00 */
[----:B------:R-:W-:Y:S01]  /*1c70*/  @!P1 SHF.R.U32.HI R3, RZ, 0x3, R0 ;  /* 0x00000003ff039819 */ /* 0x000fe20000011600 */
[----:B------:R-:W1:Y:S03]  /*1c80*/  SHFL.DOWN PT, R2, R21, 0x2, 0x1f ;  /* 0x08401f0015027f89 */ /* 0x000e6600000e0000 */
[----:B------:R-:W-:-:S05]  /*1c90*/  @!P1 LOP3.LUT R3, R3, 0x7c, RZ, 0xc0, !PT ;  /* 0x0000007c03039812 */ /* 0x000fca00078ec0ff */
[----:B-1----:R-:W-:Y:S01]  /*1ca0*/  @!P0 FMUL R21, R21, R2 ;  /* 0x0000000215158220 */ /* 0x002fe20000400000 */
[----:B------:R-:W-:Y:S02]  /*1cb0*/  ISETP.GT.AND P0, PT, R6, 0x1b, PT ;  /* 0x0000001b0600780c */ /* 0x000fe40003f04270 */
[----:B0-----:R-:W-:Y:S02]  /*1cc0*/  @!P1 LEA R4, R5, R4, 0x18 ;  /* 0x0000000405049211 */ /* 0x001fe400078ec0ff */
[----:B------:R-:W0:Y:S02]  /*1cd0*/  SHFL.DOWN PT, R2, R21, 0x4, 0x1f ;  /* 0x08801f0015027f89 */ /* 0x000e2400000e0000 */
[----:B------:R-:W-:-:S07]  /*1ce0*/  @!P1 IADD3 R3, PT, PT, R3, R4, RZ ;  /* 0x0000000403039210 */ /* 0x000fce0007ffe0ff */
        /* <DEDUP_REMOVED lines=12> */
[----:B------:R-:W0:Y:S01]  /*1db0*/  S2UR UR5, SR_CgaCtaId ;  /* 0x00000000000579c3 */ /* 0x000e220000008800 */
[----:B------:R-:W-:Y:S02]  /*1dc0*/  UMOV UR4, 0x400 ;  /* 0x0000040000047882 */ /* 0x000fe40000000000 */
[----:B0-----:R-:W-:-:S09]  /*1dd0*/  ULEA UR4, UR5, UR4, 0x18 ;  /* 0x0000000405047291 */ /* 0x001fd2000f8ec0ff */
[----:B---3--:R-:W0:Y:S04]  /*1de0*/  LDS R3, [UR4+0xc] ;  /* 0x00000c04ff037984 */ /* 0x008e280008000800 */
        /* <DEDUP_REMOVED lines=10> */
.L_x_2:
        /* <DEDUP_REMOVED lines=12> */
.L_x_32:
[----:B------:R-:W-:Y:S05]  /*1f50*/  BSYNC.RECONVERGENT B1 ;  /* 0x0000000000017941 */ /* 0x000fea0003800200 */
.L_x_31:
[----:B------:R-:W-:Y:S01]  /*1f60*/  ISETP.GE.AND P0, PT, R11, R20, PT ;  /* 0x000000140b00720c */ /* 0x000fe20003f06270 */
[----:B------:R-:W-:-:S12]  /*1f70*/  BSSY.RECONVERGENT B1, `(.L_x_33) ;  /* 0x0000074000017945 */ /* 0x000fd80003800200 */
[----:B------:R-:W-:Y:S05]  /*1f80*/  @P0 BRA `(.L_x_34) ;  /* 0x0000000400c80947 */ /* 0x000fea0003800000 */
[----:B0-----:R-:W-:Y:S01]  /*1f90*/  LOP3.LUT R3, RZ, R11, RZ, 0x33, !PT ;  /* 0x0000000bff037212 */ /* 0x001fe200078e33ff */
[----:B------:R-:W-:Y:S04]  /*1fa0*/  BSSY.RECONVERGENT B2, `(.L_x_35) ;  /* 0x0000015000027945 */ /* 0x000fe80003800200 */
[----:B------:R-:W-:-:S05]  /*1fb0*/  IMAD.IADD R4, R3, 0x1, R20 ;  /* 0x0000000103047824 */ /* 0x000fca00078e0214 */
        /* <DEDUP_REMOVED lines=10> */
.L_x_37:
[----:B------:R-:W-:-:S06]  /*2060*/  MOV R3, R5 ;  /* 0x0000000500037202 */ /* 0x000fcc0000000f00 */
[----:B------:R0:W2:Y:S01]  /*2070*/  LDG.E.CONSTANT R3, desc[UR6][R2.64] ;  /* 0x0000000602037981 */ /* 0x0000a2000c1e9900 */
[----:B------:R-:W-:Y:S02]  /*2080*/  IADD3 R4, PT, PT, R4, 0x1, RZ ;  /* 0x0000000104047810 */ /* 0x000fe40007ffe0ff */
[----:B------:R-:W-:Y:S02]  /*2090*/  IADD3 R11, PT, PT, R11, 0x100, RZ ;  /* 0x000001000b0b7810 */ /* 0x000fe40007ffe0ff */
[----:B------:R-:W-:Y:S02]  /*20a0*/  ISETP.NE.AND P0, PT, R4, RZ, PT ;  /* 0x000000ff0400720c */ /* 0x000fe40003f05270 */
[----:B0-----:R-:W-:-:S04]  /*20b0*/  IADD3 R2, P2, PT, R2, 0x400, RZ ;  /* 0x0000040002027810 */ /* 0x001fc80007f5e0ff */
[----:B------:R-:W-:Y:S01]  /*20c0*/  IADD3.X R5, PT, PT, RZ, R5, RZ, P2, !PT ;  /* 0x00000005ff057210 */ /* 0x000fe200017fe4ff */
[----:B--2--5:R-:W-:-:S06]  /*20d0*/  FMUL R0, R3, R0 ;  /* 0x0000000003007220 */ /* 0x024fcc0000400000 */
[----:B------:R-:W-:Y:S05]  /*20e0*/  @P0 BRA `(.L_x_37) ;  /* 0xfffffffc00dc0947 */ /* 0x000fea000383ffff */
.L_x_36:
[----:B------:R-:W-:Y:S05]  /*20f0*/  BSYNC.RECONVERGENT B2 ;  /* 0x0000000000027941 */ /* 0x000fea0003800200 */
.L_x_35:
        /* <DEDUP_REMOVED lines=8> */
.L_x_40:
        /* <DEDUP_REMOVED lines=9> */
[----:B------:R-:W-:-:S03]  /*2210*/  VIADD R3, R11, 0x800 ;  /* 0x000008000b037836 */ /* 0x000fc60000000000 */
[----:B------:R-:W4:Y:S01]  /*2220*/  LDG.E.CONSTANT R15, desc[UR6][R4.64+0x400] ;  /* 0x00040006040f7981 */ /* 0x000f22000c1e9900 */
        /* <DEDUP_REMOVED lines=32> */
.L_x_39:
[----:B------:R-:W-:Y:S05]  /*2430*/  BSYNC.RECONVERGENT B2 ;  /* 0x0000000000027941 */ /* 0x000fea0003800200 */
.L_x_38:
[----:B------:R-:W-:Y:S01]  /*2440*/  IADD3 R2, PT, PT, -R11, R20, RZ ;  /* 0x000000140b027210 */ /* 0x000fe20007ffe1ff */
[----:B------:R-:W-:Y:S03]  /*2450*/  BSSY.RECONVERGENT B2, `(.L_x_41) ;  /* 0x0000019000027945 */ /* 0x000fe60003800200 */
[----:B------:R-:W-:-:S13]  /*2460*/  ISETP.GT.AND P1, PT, R2, 0x400, PT ;  /* 0x000004000200780c */ /* 0x000fda0003f24270 */
[----:B------:R-:W-:Y:S05]  /*2470*/  @!P1 BRA `(.L_x_42) ;  /* 0x0000000000589947 */ /* 0x000fea0003800000 */
        /* <DEDUP_REMOVED lines=22> */
.L_x_42:
[----:B------:R-:W-:Y:S05]  /*25e0*/  BSYNC.RECONVERGENT B2 ;  /* 0x0000000000027941 */ /* 0x000fea0003800200 */
.L_x_41:
        /* <DEDUP_REMOVED lines=12> */
.L_x_34:
[----:B------:R-:W-:Y:S05]  /*26b0*/  BSYNC.RECONVERGENT B1 ;  /* 0x0000000000017941 */ /* 0x000fea0003800200 */
.L_x_33:
        /* <DEDUP_REMOVED lines=35> */
[----:B--2---:R-:W0:Y:S04]  /*28f0*/  LDS R3, [UR4+0xc] ;  /* 0x00000c04ff037984 */ /* 0x004e280008000800 */
        /* <DEDUP_REMOVED lines=10> */
.L_x_43:
[----:B0-----:R-:W0:Y:S01]  /*29a0*/  S2R R2, SR_LANEID ;  /* 0x0000000000027919 */ /* 0x001e220000000000 */
[----:B------:R-:W-:-:S04]  /*29b0*/  LOP3.LUT R0, R9, 0x3e0, RZ, 0xc0, !PT ;  /* 0x000003e009007812 */ /* 0x000fc800078ec0ff */
[----:B------:R-:W-:Y:S02]  /*29c0*/  IADD3 R3, PT, PT, R0, 0x20, RZ ;  /* 0x0000002000037810 */ /* 0x000fe40007ffe0ff */
[----:B------:R-:W-:Y:S02]  /*29d0*/  LOP3.LUT R7, RZ, R0, RZ, 0x33, !PT ;  /* 0x00000000ff077212 */ /* 0x000fe400078e33ff */
[-C--:B------:R-:W-:Y:S02]  /*29e0*/  ISETP.GT.AND P0, PT, R3, R20.reuse, PT ;  /* 0x000000140300720c */ /* 0x080fe40003f04270 */
[----:B------:R-:W-:-:S04]  /*29f0*/  IADD3 R7, PT, PT, R7, R20, RZ ;  /* 0x0000001407077210 */ /* 0x000fc80007ffe0ff */
[----:B------:R-:W-:-:S05]  /*2a00*/  SEL R4, R7, 0x1f, P0 ;  /* 0x0000001f07047807 */ /* 0x000fca0000000000 */
[----:B------:R-:W1:Y:S01]  /*2a10*/  SHFL.DOWN PT, R0, R5, 0x1, R4 ;  /* 0x0820000005007989 */ /* 0x000e6200000e0004 */
[C---:B0-----:R-:W-:Y:S01]  /*2a20*/  ISETP.GE.AND P0, PT, R2.reuse, R4, PT ;  /* 0x000000040200720c */ /* 0x041fe20003f06270 */
[C---:B------:R-:W-:Y:S01]  /*2a30*/  VIADD R3, R2.reuse, 0x2 ;  /* 0x0000000202037836 */ /* 0x040fe20000000000 */
[----:B------:R-:W-:-:S11]  /*2a40*/  ISETP.NE.AND P1, PT, R2, RZ, PT ;  /* 0x000000ff0200720c */ /* 0x000fd60003f25270 */
[----:B-1----:R-:W-:Y:S01]  /*2a50*/  @!P0 FMUL R5, R0, R5 ;  /* 0x0000000500058220 */ /* 0x002fe20000400000 */
[----:B------:R-:W-:Y:S01]  /*2a60*/  ISETP.GT.AND P0, PT, R3, R4, PT ;  /* 0x000000040300720c */ /* 0x000fe20003f04270 */
[----:B------:R-:W0:Y:S01]  /*2a70*/  @!P1 S2R R6, SR_CgaCtaId ;  /* 0x0000000000069919 */ /* 0x000e220000008800 */
[----:B------:R-:W-:Y:S02]  /*2a80*/  IADD3 R3, PT, PT, R2, 0x4, RZ ;  /* 0x0000000402037810 */ /* 0x000fe40007ffe0ff */
[----:B------:R-:W1:Y:S09]  /*2a90*/  SHFL.DOWN PT, R0, R5, 0x2, R4 ;  /* 0x0840000005007989 */ /* 0x000e7200000e0004 */
[----:B-1----:R-:W-:Y:S01]  /*2aa0*/  @!P0 FMUL R5, R5, R0 ;  /* 0x0000000005058220 */ /* 0x002fe20000400000 */
[----:B------:R-:W-:-:S02]  /*2ab0*/  ISETP.GT.AND P0, PT, R3, R4, PT ;  /* 0x000000040300720c */ /* 0x000fc40003f04270 */
[----:B------:R-:W-:Y:S02]  /*2ac0*/  IADD3 R3, PT, PT, R2, 0x8, RZ ;  /* 0x0000000802037810 */ /* 0x000fe40007ffe0ff */
[----:B------:R-:W1:Y:S09]  /*2ad0*/  SHFL.DOWN PT, R0, R5, 0x4, R4 ;  /* 0x0880000005007989 */ /* 0x000e7200000e0004 */
[----:B-1----:R-:W-:Y:S01]  /*2ae0*/  @!P0 FMUL R5, R5, R0 ;  /* 0x0000000005058220 */ /* 0x002fe20000400000 */
[----:B------:R-:W-:-:S02]  /*2af0*/  ISETP.GT.AND P0, PT, R3, R4, PT ;  /* 0x000000040300720c */ /* 0x000fc40003f04270 */
[----:B------:R-:W-:Y:S02]  /*2b00*/  IADD3 R3, PT, PT, R2, 0x10, RZ ;  /* 0x0000001002037810 */ /* 0x000fe40007ffe0ff */
[----:B------:R-:W1:Y:S01]  /*2b10*/  SHFL.DOWN PT, R0, R5, 0x8, R4 ;  /* 0x0900000005007989 */ /* 0x000e6200000e0004 */
[----:B------:R-:W-:-:S04]  /*2b20*/  @!P1 SHF.R.U32.HI R2, RZ, 0x3, R9 ;  /* 0x00000003ff029819 */ /* 0x000fc80000011609 */
[----:B------:R-:W-:-:S04]  /*2b30*/  @!P1 LOP3.LUT R2, R2, 0x7c, RZ, 0xc0, !PT ;  /* 0x0000007c02029812 */ /* 0x000fc800078ec0ff */
[----:B-1----:R-:W-:Y:S01]  /*2b40*/  @!P0 FMUL R5, R5, R0 ;  /* 0x0000000005058220 */ /* 0x002fe20000400000 */
[----:B------:R-:W-:Y:S02]  /*2b50*/  ISETP.GT.AND P0, PT, R3, R4, PT ;  /* 0x000000040300720c */ /* 0x000fe40003f04270 */
[----:B------:R-:W-:Y:S02]  /*2b60*/  @!P1 MOV R3, 0x400 ;  /* 0x0000040000039802 */ /* 0x000fe40000000f00 */
[----:B------:R-:W1:Y:S02]  /*2b70*/  SHFL.DOWN PT, R0, R5, 0x10, R4 ;  /* 0x0a00000005007989 */ /* 0x000e6400000e0004 */
[----:B0-----:R-:W-:-:S04]  /*2b80*/  @!P1 LEA R3, R6, R3, 0x18 ;  /* 0x0000000306039211 */ /* 0x001fc800078ec0ff */
[----:B------:R-:W-:-:S03]  /*2b90*/  @!P1 IADD3 R3, PT, PT, R2, R3, RZ ;  /* 0x0000000302039210 */ /* 0x000fc60007ffe0ff */
[----:B-1----:R-:W-:Y:S01]  /*2ba0*/  @!P0 FMUL R5, R5, R0 ;  /* 0x0000000005058220 */ /* 0x002fe20000400000 */
        /* <DEDUP_REMOVED lines=12> */
[----:B-1----:R-:W0:Y:S04]  /*2c70*/  LDS R3, [UR4+0xc] ;  /* 0x00000c04ff037984 */ /* 0x002e280008000800 */
        /* <DEDUP_REMOVED lines=13> */
.L_x_30:
[----:B------:R-:W0:Y:S01]  /*2d50*/  S2R R8, SR_TID.X ;  /* 0x0000000000087919 */ /* 0x000e220000002100 */
[----:B------:R-:W0:Y:S02]  /*2d60*/  LDC.64 R2, c[0x0][0x380] ;  /* 0x0000e000ff027b82 */ /* 0x000e240000000a00 */
[----:B0-----:R-:W-:-:S05]  /*2d70*/  IMAD.WIDE.U32 R2, R8, 0x4, R2 ;  /* 0x0000000408027825 */ /* 0x001fca00078e0002 */
[----:B------:R-:W2:Y:S04]  /*2d80*/  LDG.E.CONSTANT R19, desc[UR6][R2.64] ;  /* 0x0000000602137981 */ /* 0x000ea8000c1e9900 */
[----:B------:R-:W2:Y:S04]  /*2d90*/  LDG.E.CONSTANT R0, desc[UR6][R2.64+0x400] ;  /* 0x0004000602007981 */ /* 0x000ea8000c1e9900 */
[----:B------:R-:W3:Y:S04]  /*2da0*/  LDG.E.CONSTANT R4, desc[UR6][R2.64+0x800] ;  /* 0x0008000602047981 */ /* 0x000ee8000c1e9900 */
[----:B------:R-:W3:Y:S04]  /*2db0*/  LDG.E.CONSTANT R5, desc[UR6][R2.64+0xc00] ;  /* 0x000c000602057981 */ /* 0x000ee8000c1e9900 */
[----:B------:R-:W4:Y:S04]  /*2dc0*/  LDG.E.CONSTANT R6, desc[UR6][R2.64+0x1000] ;  /* 0x0010000602067981 */ /* 0x000f28000c1e9900 */
[----:B------:R-:W4:Y:S04]  /*2dd0*/  LDG.E.CONSTANT R7, desc[UR6][R2.64+0x1400] ;  /* 0x0014000602077981 */ /* 0x000f28000c1e9900 */
[----:B------:R-:W5:Y:S04]  /*2de0*/  LDG.E.CONSTANT R9, desc[UR6][R2.64+0x1800] ;  /* 0x0018000602097981 */ /* 0x000f68000c1e9900 */
        /* <DEDUP_REMOVED lines=8> */
[----:B------:R-:W5:Y:S01]  /*2e70*/  LDG.E.CONSTANT R18, desc[UR6][R2.64+0x3c00] ;  /* 0x003c000602127981 */ /* 0x000f62000c1e9900 */
[----:B------:R-:W-:Y:S01]  /*2e80*/  ISETP.GE.U32.AND P0, PT, R20, 0x2000, PT ;  /* 0x000020001400780c */ /* 0x000fe20003f06070 */
[----:B--2---:R-:W-:Y:S01]  /*2e90*/  FMUL R0, R19, R0 ;  /* 0x0000000013007220 */ /* 0x004fe20000400000 */
[----:B---3--:R-:W-:-:S04]  /*2ea0*/  FMUL R5, R4, R5 ;  /* 0x0000000504057220 */ /* 0x008fc80000400000 */
[----:B------:R-:W-:Y:S01]  /*2eb0*/  FMUL R0, R0, R5 ;  /* 0x0000000500007220 */ /* 0x000fe20000400000 */
[----:B----4-:R-:W-:Y:S01]  /*2ec0*/  FMUL R6, R6, R7 ;  /* 0x0000000706067220 */ /* 0x010fe20000400000 */
[----:B-----5:R-:W-:-:S04]  /*2ed0*/  FMUL R9, R9, R10 ;  /* 0x0000000a09097220 */ /* 0x020fc80000400000 */
[----:B------:R-:W-:Y:S01]  /*2ee0*/  FMUL R9, R6, R9 ;  /* 0x0000000906097220 */ /* 0x000fe20000400000 */
[----:B------:R-:W-:-:S03]  /*2ef0*/  FMUL R11, R11, R12 ;  /* 0x0000000c0b0b7220 */ /* 0x000fc60000400000 */
[----:B------:R-:W-:Y:S01]  /*2f00*/  FMUL R0, R0, R9 ;  /* 0x0000000900007220 */ /* 0x000fe20000400000 */
[----:B------:R-:W-:-:S04]  /*2f10*/  FMUL R14, R13, R14 ;  /* 0x0000000e0d0e7220 */ /* 0x000fc80000400000 */
[----:B------:R-:W-:Y:S01]  /*2f20*/  FMUL R11, R11, R14 ;  /* 0x0000000e0b0b7220 */ /* 0x000fe20000400000 */
[----:B------:R-:W-:Y:S01]  /*2f30*/  FMUL R15, R15, R16 ;  /* 0x000000100f0f7220 */ /* 0x000fe20000400000 */
[----:B------:R-:W-:-:S04]  /*2f40*/  FMUL R18, R17, R18 ;  /* 0x0000001211127220 */ /* 0x000fc80000400000 */
[----:B------:R-:W-:-:S04]  /*2f50*/  FMUL R18, R15, R18 ;  /* 0x000000120f127220 */ /* 0x000fc80000400000 */
[----:B------:R-:W-:Y:S01]  /*2f60*/  FMUL R5, R11, R18 ;  /* 0x000000120b057220 */ /* 0x000fe20000400000 */
[----:B------:R-:W-:-:S03]  /*2f70*/  HFMA2 R11, -RZ, RZ, 0, 0.00048828125 ;  /* 0x00001000ff0b7431 */ /* 0x000fc600000001ff */
[----:B------:R-:W-:Y:S01]  /*2f80*/  FMUL R0, R0, R5 ;  /* 0x0000000500007220 */ /* 0x000fe20000400000 */
[----:B------:R-:W-:Y:S06]  /*2f90*/  @!P0 BRA `(.L_x_44) ;  /* 0x0000000000ac8947 */ /* 0x000fec0003800000 */
[----:B------:R-:W0:Y:S01]  /*2fa0*/  LDC R7, c[0x0][0x390] ;  /* 0x0000e400ff077b82 */ /* 0x000e220000000800 */
[----:B------:R-:W-:Y:S02]  /*2fb0*/  IADD3 R6, PT, PT, R20, -0x1000, RZ ;  /* 0xfffff00014067810 */ /* 0x000fe40007ffe0ff */
[----:B------:R-:W-:-:S07]  /*2fc0*/  MOV R11, 0x1000 ;  /* 0x00001000000b7802 */ /* 0x000fce0000000f00 */
.L_x_46:
[----:B------:R-:W-:-:S05]  /*2fd0*/  IMAD.WIDE R4, R11, 0x4, R2 ;  /* 0x000000040b047825 */ /* 0x000fca00078e0202 */
[----:B------:R-:W2:Y:S04]  /*2fe0*/  LDG.E.CONSTANT R20, desc[UR6][R4.64+0x400] ;  /* 0x0004000604147981 */ /* 0x000ea8000c1e9900 */
[----:B------:R-:W2:Y:S04]  /*2ff0*/  LDG.E.CONSTANT R21, desc[UR6][R4.64+0x800] ;  /* 0x0008000604157981 */ /* 0x000ea8000c1e9900 */
        /* <DEDUP_REMOVED lines=13> */
[----:B------:R1:W5:Y:S01]  /*30d0*/  LDG.E.CONSTANT R18, desc[UR6][R4.64+0x3c00] ;  /* 0x003c000604127981 */ /* 0x000362000c1e9900 */
[----:B--2---:R-:W-:Y:S01]  /*30e0*/  FMUL R21, R20, R21 ;  /* 0x0000001514157220 */ /* 0x004fe20000400000 */
[----:B0-----:R-:W-:-:S05]  /*30f0*/  MOV R20, R7 ;  /* 0x0000000700147202 */ /* 0x001fca0000000f00 */
[----:B-1----:R-:W-:Y:S02]  /*3100*/  IMAD.IADD R4, R20, 0x1, -R11 ;  /* 0x0000000114047824 */ /* 0x002fe400078e0a0b */
[----:B---3--:R-:W-:-:S03]  /*3110*/  FMUL R0, R19, R0 ;  /* 0x0000000013007220 */ /* 0x008fc60000400000 */
[----:B------:R-:W-:Y:S01]  /*3120*/  ISETP.GE.AND P0, PT, R4, 0x1000, PT ;  /* 0x000010000400780c */ /* 0x000fe20003f06270 */
[----:B----4-:R-:W-:Y:S01]  /*3130*/  FMUL R22, R22, R23 ;  /* 0x0000001716167220 */ /* 0x010fe20000400000 */
[----:B------:R-:W-:Y:S01]  /*3140*/  FMUL R0, R0, R21 ;  /* 0x0000001500007220 */ /* 0x000fe20000400000 */
[----:B-----5:R-:W-:-:S04]  /*3150*/  FMUL R25, R24, R25 ;  /* 0x0000001918197220 */ /* 0x020fc80000400000 */
[----:B------:R-:W-:Y:S01]  /*3160*/  FMUL R25, R22, R25 ;  /* 0x0000001916197220 */ /* 0x000fe20000400000 */
[----:B------:R-:W-:Y:S01]  /*3170*/  FMUL R16, R16, R17 ;  /* 0x0000001110107220 */ /* 0x000fe20000400000 */
[----:B------:R-:W-:-:S04]  /*3180*/  FMUL R15, R15, R10 ;  /* 0x0000000a0f0f7220 */ /* 0x000fc80000400000 */
[----:B------:R-:W-:Y:S01]  /*3190*/  FMUL R15, R16, R15 ;  /* 0x0000000f100f7220 */ /* 0x000fe20000400000 */
[----:B------:R-:W-:Y:S01]  /*31a0*/  FMUL R9, R14, R9 ;  /* 0x000000090e097220 */ /* 0x000fe20000400000 */
[----:B------:R-:W-:-:S04]  /*31b0*/  FMUL R12, R13, R12 ;  /* 0x0000000c0d0c7220 */ /* 0x000fc80000400000 */
[----:B------:R-:W-:Y:S01]  /*31c0*/  FMUL R12, R9, R12 ;  /* 0x0000000c090c7220 */ /* 0x000fe20000400000 */
[----:B------:R-:W-:-:S03]  /*31d0*/  FMUL R0, R0, R25 ;  /* 0x0000001900007220 */ /* 0x000fc60000400000 */
[----:B------:R-:W-:-:S04]  /*31e0*/  FMUL R15, R15, R12 ;  /* 0x0000000c0f0f7220 */ /* 0x000fc80000400000 */
[----:B------:R-:W-:-:S04]  /*31f0*/  FMUL R15, R0, R15 ;  /* 0x0000000f000f7220 */ /* 0x000fc80000400000 */
[----:B------:R-:W-:Y:S01]  /*3200*/  FMUL R0, R18, R15 ;  /* 0x0000000f12007220 */ /* 0x000fe20000400000 */
[----:B------:R-:W-:Y:S06]  /*3210*/  @!P0 BRA `(.L_x_45) ;  /* 0x0000000800308947 */ /* 0x000fec0003800000 */
[----:B------:R-:W-:-:S04]  /*3220*/  IADD3 R11, PT, PT, R11, 0x1000, RZ ;  /* 0x000010000b0b7810 */ /* 0x000fc80007ffe0ff */
[----:B------:R-:W-:-:S13]  /*3230*/  ISETP.GT.AND P0, PT, R11, R6, PT ;  /* 0x000000060b00720c */ /* 0x000fda0003f04270 */
[----:B------:R-:W-:Y:S05]  /*3240*/  @!P0 BRA `(.L_x_46) ;  /* 0xfffffffc00608947 */ /* 0x000fea000383ffff */
.L_x_44:
[----:B------:R-:W-:-:S13]  /*3250*/  ISETP.GE.AND P0, PT, R11, R20, PT ;  /* 0x000000140b00720c */ /* 0x000fda0003f06270 */
[----:B------:R-:W-:Y:S05]  /*3260*/  @P0 BRA `(.L_x_45) ;  /* 0x00000008001c0947 */ /* 0x000fea0003800000 */
[----:B------:R-:W-:Y:S01]  /*3270*/  IADD3 R9, PT, PT, -R11, R20, RZ ;  /* 0x000000140b097210 */ /* 0x000fe20007ffe1ff */
[----:B------:R-:W-:Y:S03]  /*3280*/  BSSY.RECONVERGENT B1, `(.L_x_45) ;  /* 0x0000085000017945 */ /* 0x000fe60003800200 */
        /* <DEDUP_REMOVED lines=16> */
.L_x_50:
        /* <DEDUP_REMOVED lines=8> */
.L_x_49:
[----:B------:R-:W-:Y:S05]  /*3410*/  BSYNC.RECONVERGENT B2 ;  /* 0x0000000000027941 */ /* 0x000fea0003800200 */
.L_x_48:
[----:B------:R-:W-:Y:S05]  /*3420*/  @!P1 BRA `(.L_x_47) ;  /* 0x0000000400a89947 */ /* 0x000fea0003800000 */
[----:B------:R-:W0:Y:S01]  /*3430*/  LDCU.64 UR4, c[0x0][0x380] ;  /* 0x00007000ff0477ac */ /* 0x000e220008000a00 */
[----:B------:R-:W-:Y:S01]  /*3440*/  IADD3 R5, PT, PT, R9, -R10, RZ ;  /* 0x8000000a09057210 */ /* 0x000fe20007ffe0ff */
[----:B------:R-:W-:Y:S01]  /*3450*/  BSSY.RECONVERGENT B2, `(.L_x_51) ;  /* 0x000003b000027945 */ /* 0x000fe20003800200 */
[CC--:B------:R-:W-:Y:S02]  /*3460*/  IADD3 R3, P0, PT, R10.reuse, R11.reuse, RZ ;  /* 0x0000000b0a037210 */ /* 0x0c0fe40007f1e0ff */
[----:B------:R-:W-:Y:S02]  /*3470*/  ISETP.GT.AND P1, PT, R5, 0xc00, PT ;  /* 0x00000c000500780c */ /* 0x000fe40003f24270 */
[----:B------:R-:W-:Y:S01]  /*3480*/  IADD3 R11, PT, PT, R10, R11, RZ ;  /* 0x0000000b0a0b7210 */ /* 0x000fe20007ffe0ff */
[----:B------:R-:W-:Y:S01]  /*3490*/  IMAD.X R4, RZ, RZ, RZ, P0 ;  /* 0x000000ffff047224 */ /* 0x000fe200000e06ff */
[----:B0-----:R-:W-:-:S04]  /*34a0*/  LEA R2, P0, R3, UR4, 0x2 ;  /* 0x0000000403027c11 */ /* 0x001fc8000f8010ff */
[----:B------:R-:W-:Y:S02]  /*34b0*/  LEA.HI.X R3, R3, UR5, R4, 0x2, P0 ;  /* 0x0000000503037c11 */ /* 0x000fe400080f1404 */
[----:B------:R-:W-:-:S04]  /*34c0*/  IADD3 R2, P0, PT, R2, 0x800, RZ ;  /* 0x0000080002027810 */ /* 0x000fc80007f1e0ff */
[----:B------:R-:W-:Y:S02]  /*34d0*/  IADD3.X R3, PT, PT, RZ, R3, RZ, P0, !PT ;  /* 0x00000003ff037210 */ /* 0x000fe400007fe4ff */
[----:B------:R-:W-:Y:S01]  /*34e0*/  PLOP3.LUT P0, PT, PT, PT, PT, 0x80, 0x8 ;  /* 0x000000000008781c */ /* 0x000fe20003f0f070 */
[----:B------:R-:W-:-:S12]  /*34f0*/  @!P1 BRA `(.L_x_52) ;  /* 0x0000000000c09947 */ /* 0x000fd80003800000 */
[----:B------:R-:W-:Y:S02]  /*3500*/  PLOP3.LUT P0, PT, PT, PT, PT, 0x8, 0x80 ;  /* 0x000000000080781c */ /* 0x000fe40003f0e170 */
[----:B------:R-:W-:-:S11]  /*3510*/  IADD3 R13, PT, PT, R9, -0xc00, RZ ;  /* 0xfffff400090d7810 */ /* 0x000fd60007ffe0ff */
.L_x_53:
[----:B------:R-:W0:Y:S01]  /*3520*/  LDC.64 R4, c[0x0][0x380] ;  /* 0x0000e000ff047b82 */ /* 0x000e220000000a00 */
[----:B------:R-:W2:Y:S01]  /*3530*/  LDG.E.CONSTANT R12, desc[UR6][R2.64+-0x400] ;  /* 0xfffc0006020c7981 */ /* 0x000ea2000c1e9900 */
[----:B------:R-:W-:-:S03]  /*3540*/  IADD3 R25, PT, PT, R11, 0x400, RZ ;  /* 0x000004000b197810 */ /* 0x000fc60007ffe0ff */
[----:B------:R-:W3:Y:S04]  /*3550*/  LDG.E.CONSTANT R20, desc[UR6][R2.64] ;  /* 0x0000000602147981 */ /* 0x000ee8000c1e9900 */
[----:B------:R-:W4:Y:S01]  /*3560*/  LDG.E.CONSTANT R19, desc[UR6][R2.64+0x400] ;  /* 0x0004000602137981 */ /* 0x000f22000c1e9900 */
[----:B------:R-:W-:-:S03]  /*3570*/  IADD3 R7, PT, PT, R11, 0x800, RZ ;  /* 0x000008000b077810 */ /* 0x000fc60007ffe0ff */
[----:B------:R-:W5:Y:S04]  /*3580*/  LDG.E.CONSTANT R17, desc[UR6][R2.64+0xc00] ;  /* 0x000c000602117981 */ /* 0x000f68000c1e9900 */
[----:B------:R-:W5:Y:S01]  /*3590*/  LDG.E.CONSTANT R16, desc[UR6][R2.64+0x1000] ;  /* 0x0010000602107981 */ /* 0x000f62000c1e9900 */
[----:B------:R-:W-:-:S03]  /*35a0*/  IADD3 R23, PT, PT, R11, 0xc00, RZ ;  /* 0x00000c000b177810 */ /* 0x000fc60007ffe0ff */
[----:B------:R-:W5:Y:S01]  /*35b0*/  LDG.E.CONSTANT R22, desc[UR6][R2.64+0x1c00] ;  /* 0x001c000602167981 */ /* 0x000f62000c1e9900 */
[----:B0-----:R-:W-:-:S03]  /*35c0*/  IMAD.WIDE.U32 R14, R11, 0x4, R4 ;  /* 0x000000040b0e7825 */ /* 0x001fc600078e0004 */
[----:B------:R-:W5:Y:S04]  /*35d0*/  LDG.E.CONSTANT R21, desc[UR6][R2.64+0x2000] ;  /* 0x0020000602157981 */ /* 0x000f68000c1e9900 */
[----:B------:R-:W5:Y:S04]  /*35e0*/  LDG.E.CONSTANT R26, desc[UR6][R2.64+0x3000] ;  /* 0x00300006021a7981 */ /* 0x000f68000c1e9900 */
[----:B------:R-:W2:Y:S01]  /*35f0*/  LDG.E.CONSTANT R15, desc[UR6][R14.64] ;  /* 0x000000060e0f7981 */ /* 0x000ea2000c1e9900 */
[----:B------:R-:W-:-:S05]  /*3600*/  IMAD.WIDE.U32 R24, R25, 0x4, R4 ;  /* 0x0000000419187825 */ /* 0x000fca00078e0004 */
[----:B------:R-:W5:Y:S01]  /*3610*/  LDG.E.CONSTANT R18, desc[UR6][R24.64] ;  /* 0x0000000618127981 */ /* 0x000f62000c1e9900 */
[----:B------:R-:W-:-:S03]  /*3620*/  IMAD.WIDE.U32 R6, R7, 0x4, R4 ;  /* 0x0000000407067825 */ /* 0x000fc600078e0004 */
        /* <DEDUP_REMOVED lines=8> */
[----:B------:R-:W-:Y:S01]  /*36b0*/  ISETP.GE.AND P1, PT, R10, R13, PT ;  /* 0x0000000d0a00720c */ /* 0x000fe20003f26270 */
[----:B------:R-:W-:Y:S01]  /*36c0*/  VIADD R11, R11, 0x1000 ;  /* 0x000010000b0b7836 */ /* 0x000fe20000000000 */
[----:B0-----:R-:W-:-:S04]  /*36d0*/  IADD3 R2, P2, PT, R2, 0x4000, RZ ;  /* 0x0000400002027810 */ /* 0x001fc80007f5e0ff */
        /* <DEDUP_REMOVED lines=18> */
.L_x_52:
[----:B------:R-:W-:Y:S05]  /*3800*/  BSYNC.RECONVERGENT B2 ;  /* 0x0000000000027941 */ /* 0x000fea0003800200 */
.L_x_51:
[----:B------:R-:W-:Y:S01]  /*3810*/  IADD3 R4, PT, PT, R9, -R10, RZ ;  /* 0x8000000a09047210 */ /* 0x000fe20007ffe0ff */
[----:B------:R-:W-:Y:S03]  /*3820*/  BSSY.RECONVERGENT B2, `(.L_x_54) ;  /* 0x000001e000027945 */ /* 0x000fe60003800200 */
[----:B------:R-:W-:-:S13]  /*3830*/  ISETP.GT.AND P1, PT, R4, 0x400, PT ;  /* 0x000004000400780c */ /* 0x000fda0003f24270 */
[----:B------:R-:W-:Y:S05]  /*3840*/  @!P1 BRA `(.L_x_55) ;  /* 0x00000000006c9947 */ /* 0x000fea0003800000 */
[----:B------:R-:W0:Y:S01]  /*3850*/  LDC.64 R6, c[0x0][0x380] ;  /* 0x0000e000ff067b82 */ /* 0x000e220000000a00 */
[----:B------:R-:W2:Y:S01]  /*3860*/  LDG.E.CONSTANT R13, desc[UR6][R2.64+-0x400] ;  /* 0xfffc0006020d7981 */ /* 0x000ea2000c1e9900 */
[----:B------:R-:W-:-:S03]  /*3870*/  IADD3 R17, PT, PT, R11, 0x400, RZ ;  /* 0x000004000b117810 */ /* 0x000fc60007ffe0ff */
[----:B------:R-:W3:Y:S04]  /*3880*/  LDG.E.CONSTANT R15, desc[UR6][R2.64] ;  /* 0x00000006020f7981 */ /* 0x000ee8000c1e9900 */
[----:B------:R-:W4:Y:S04]  /*3890*/  LDG.E.CONSTANT R19, desc[UR6][R2.64+0xc00] ;  /* 0x000c000602137981 */ /* 0x000f28000c1e9900 */
[----:B------:R-:W5:Y:S04]  /*38a0*/  LDG.E.CONSTANT R21, desc[UR6][R2.64+0x1000] ;  /* 0x0010000602157981 */ /* 0x000f68000c1e9900 */
[----:B------:R-:W5:Y:S01]  /*38b0*/  LDG.E.CONSTANT R23, desc[UR6][R2.64+0x1400] ;  /* 0x0014000602177981 */ /* 0x000f62000c1e9900 */
[----:B0-----:R-:W-:-:S06]  /*38c0*/  IMAD.WIDE.U32 R4, R11, 0x4, R6 ;  /* 0x000000040b047825 */ /* 0x001fcc00078e0006 */
[----:B------:R0:W2:Y:S01]  /*38d0*/  LDG.E.CONSTANT R5, desc[UR6][R4.64] ;  /* 0x0000000604057981 */ /* 0x0000a2000c1e9900 */
[----:B------:R-:W-:-:S03]  /*38e0*/  IMAD.WIDE.U32 R6, R17, 0x4, R6 ;  /* 0x0000000411067825 */ /* 0x000fc600078e0006 */
[----:B------:R1:W4:Y:S04]  /*38f0*/  LDG.E.CONSTANT R17, desc[UR6][R2.64+0x400] ;  /* 0x0004000602117981 */ /* 0x000328000c1e9900 */
[----:B------:R-:W5:Y:S01]  /*3900*/  LDG.E.CONSTANT R7, desc[UR6][R6.64] ;  /* 0x0000000606077981 */ /* 0x000f62000c1e9900 */
[----:B0-----:R-:W-:Y:S02]  /*3910*/  IADD3 R4, P1, PT, R2, 0x2000, RZ ;  /* 0x0000200002047810 */ /* 0x001fe40007f3e0ff */
[----:B------:R-:W-:Y:S02]  /*3920*/  PLOP3.LUT P0, PT, PT, PT, PT, 0x8, 0x80 ;  /* 0x000000000080781c */ /* 0x000fe40003f0e170 */
[----:B------:R-:W-:Y:S02]  /*3930*/  IADD3 R10, PT, PT, R10, 0x800, RZ ;  /* 0x000008000a0a7810 */ /* 0x000fe40007ffe0ff */
[----:B------:R-:W-:-:S02]  /*3940*/  IADD3 R11, PT, PT, R11, 0x800, RZ ;  /* 0x000008000b0b7810 */ /* 0x000fc40007ffe0ff */
[----:B-1----:R-:W-:Y:S01]  /*3950*/  MOV R2, R4 ;  /* 0x0000000400027202 */ /* 0x002fe20000000f00 */
[----:B--2---:R-:W-:-:S04]  /*3960*/  FMUL R0, R0, R5 ;  /* 0x0000000500007220 */ /* 0x004fc80000400000 */
[----:B------:R-:W-:-:S04]  /*3970*/  FMUL R0, R0, R13 ;  /* 0x0000000d00007220 */ /* 0x000fc80000400000 */
[----:B---3--:R-:W-:-:S04]  /*3980*/  FMUL R0, R0, R15 ;  /* 0x0000000f00007220 */ /* 0x008fc80000400000 */
[----:B----4-:R-:W-:-:S04]  /*3990*/  FMUL R0, R0, R17 ;  /* 0x0000001100007220 */ /* 0x010fc80000400000 */
[----:B-----5:R-:W-:-:S04]  /*39a0*/  FMUL R0, R0, R7 ;  /* 0x0000000700007220 */ /* 0x020fc80000400000 */
[----:B------:R-:W-:Y:S01]  /*39b0*/  FMUL R0, R0, R19 ;  /* 0x0000001300007220 */ /* 0x000fe20000400000 */
[----:B------:R-:W-:-:S03]  /*39c0*/  IADD3.X R5, PT, PT, RZ, R3, RZ, P1, !PT ;  /* 0x00000003ff057210 */ /* 0x000fc60000ffe4ff */
[----:B------:R-:W-:Y:S01]  /*39d0*/  FMUL R0, R0, R21 ;  /* 0x0000001500007220 */ /* 0x000fe20000400000 */
[----:B------:R-:W-:-:S03]  /*39e0*/  MOV R3, R5 ;  /* 0x0000000500037202 */ /* 0x000fc60000000f00 */
[----:B------:R-:W-:-:S07]  /*39f0*/  FMUL R0, R0, R23 ;  /* 0x0000001700007220 */ /* 0x000fce0000400000 */
.L_x_55:
[----:B------:R-:W-:Y:S05]  /*3a00*/  BSYNC.RECONVERGENT B2 ;  /* 0x0000000000027941 */ /* 0x000fea0003800200 */
.L_x_54:
[----:B------:R-:W-:-:S13]  /*3a10*/  ISETP.LT.OR P0, PT, R10, R9, P0 ;  /* 0x000000090a00720c */ /* 0x000fda0000701670 */
[----:B------:R-:W-:Y:S05]  /*3a20*/  @!P0 BRA `(.L_x_47) ;  /* 0x0000000000288947 */ /* 0x000fea0003800000 */
[----:B------:R-:W0:Y:S01]  /*3a30*/  LDC.64 R4, c[0x0][0x380] ;  /* 0x0000e000ff047b82 */ /* 0x000e220000000a00 */
[----:B------:R-:W2:Y:S04]  /*3a40*/  LDG.E.CONSTANT R7, desc[UR6][R2.64+-0x400] ;  /* 0xfffc000602077981 */ /* 0x000ea8000c1e9900 */
[----:B------:R-:W3:Y:S01]  /*3a50*/  LDG.E.CONSTANT R9, desc[UR6][R2.64] ;  /* 0x0000000602097981 */ /* 0x000ee2000c1e9900 */
[----:B0-----:R-:W-:-:S03]  /*3a60*/  IMAD.WIDE.U32 R4, R11, 0x4, R4 ;  /* 0x000000040b047825 */ /* 0x001fc600078e0004 */
[----:B------:R-:W4:Y:S04]  /*3a70*/  LDG.E.CONSTANT R11, desc[UR6][R2.64+0x400] ;  /* 0x00040006020b7981 */ /* 0x000f28000c1e9900 */
[----:B------:R-:W5:Y:S02]  /*3a80*/  LDG.E.CONSTANT R5, desc[UR6][R4.64] ;  /* 0x0000000604057981 */ /* 0x000f64000c1e9900 */
[----:B-----5:R-:W-:-:S04]  /*3a90*/  FMUL R0, R0, R5 ;  /* 0x0000000500007220 */ /* 0x020fc80000400000 */
[----:B--2---:R-:W-:-:S04]  /*3aa0*/  FMUL R0, R0, R7 ;  /* 0x0000000700007220 */ /* 0x004fc80000400000 */
[----:B---3--:R-:W-:-:S04]  /*3ab0*/  FMUL R0, R0, R9 ;  /* 0x0000000900007220 */ /* 0x008fc80000400000 */
[----:B----4-:R-:W-:-:S07]  /*3ac0*/  FMUL R0, R0, R11 ;  /* 0x0000000b00007220 */ /* 0x010fce0000400000 */
.L_x_47:
[----:B------:R-:W-:Y:S05]  /*3ad0*/  BSYNC.RECONVERGENT B1 ;  /* 0x0000000000017941 */ /* 0x000fea0003800200 */
.L_x_45:
[----:B------:R-:W0:Y:S01]  /*3ae0*/  S2R R6, SR_LANEID ;  /* 0x0000000000067919 */ /* 0x000e220000000000 */
[----:B------:R-:W-:-:S05]  /*3af0*/  MOV R3, R0 ;  /* 0x0000000000037202 */ /* 0x000fca0000000f00 */
        /* <DEDUP_REMOVED lines=30> */
[----:B------:R-:W1:Y:S04]  /*3ce0*/  LDS R3, [UR4+0xc] ;  /* 0x00000c04ff037984 */ /* 0x000e680008000800 */
[----:B0-----:R-:W0:Y:S04]  /*3cf0*/  LDS.128 R4, [UR4+0x10] ;  /* 0x00001004ff047984 */ /* 0x001e280008000c00 */
[----:B------:R-:W2:Y:S01]  /*3d00*/  LDS.64 R8, [UR4+0x20] ;  /* 0x00002004ff087984 */ /* 0x000ea20008000a00 */
[----:B-1----:R-:W-:-:S04]  /*3d10*/  FMUL R3, R0, R3 ;  /* 0x0000000300037220 */ /* 0x002fc80000400000 */
[----:B0-----:R-:W-:-:S04]  /*3d20*/  FMUL R4, R3, R4 ;  /* 0x0000000403047220 */ /* 0x001fc80000400000 */
[----:B------:R-:W-:-:S04]  /*3d30*/  FMUL R5, R4, R5 ;  /* 0x0000000504057220 */ /* 0x000fc80000400000 */
[----:B------:R-:W-:-:S04]  /*3d40*/  FMUL R6, R5, R6 ;  /* 0x0000000605067220 */ /* 0x000fc80000400000 */
[----:B------:R-:W-:-:S04]  /*3d50*/  FMUL R7, R6, R7 ;  /* 0x0000000706077220 */ /* 0x000fc80000400000 */
[----:B--2---:R-:W-:-:S04]  /*3d60*/  FMUL R8, R7, R8 ;  /* 0x0000000807087220 */ /* 0x004fc80000400000 */
[----:B------:R-:W-:-:S07]  /*3d70*/  FMUL R0, R8, R9 ;  /* 0x0000000908007220 */ /* 0x000fce0000400000 */
.L_x_17:
[----:B------:R-:W-:Y:S05]  /*3d80*/  BSYNC.RECONVERGENT B0 ;  /* 0x0000000000007941 */ /* 0x000fea0003800200 */
.L_x_1:
[----:B------:R-:W-:Y:S05]  /*3d90*/  @P0 EXIT ;  /* 0x000000000000094d */ /* 0x000fea0003800000 */
[----:B01234-:R-:W0:Y:S01]  /*3da0*/  LDC.64 R2, c[0x0][0x388] ;  /* 0x0000e200ff027b82 */ /* 0x01fe220000000a00 */
[----:B------:R-:W1:Y:S02]  /*3db0*/  LDCU UR4, c[0x0][0x398] ;  /* 0x00007300ff0477ac */ /* 0x000e640008000800 */
[----:B-1----:R-:W-:-:S05]  /*3dc0*/  FMUL R5, R0, UR4 ;  /* 0x0000000400057c20 */ /* 0x002fca0008400000 */
[----:B0-----:R-:W-:Y:S01]  /*3dd0*/  STG.E desc[UR6][R2.64], R5 ;  /* 0x0000000502007986 */ /* 0x001fe2000c101906 */
[----:B------:R-:W-:Y:S05]  /*3de0*/  EXIT ;  /* 0x000000000000794d */ /* 0x000fea0003800000 */
.L_x_56:
[----:B------:R-:W-:-:S00]  /*3df0*/  BRA `(.L_x_56) ;  /* 0xfffffffc00fc7947 */ /* 0x000fc0000383ffff */
[----:B------:R-:W-:-:S00]  /*3e00*/  NOP ;  /* 0x0000000000007918 */ /* 0x000fc00000000000 */
[----:B------:R-:W-:-:S00]  /*3e10*/  NOP ;  /* 0x0000000000007918 */ /* 0x000fc00000000000 */
[----:B------:R-:W-:-:S00]  /*3e20*/  NOP ;  /* 0x0000000000007918 */ /* 0x000fc00000000000 */
[----:B------:R-:W-:-:S00]  /*3e30*/  NOP ;  /* 0x0000000000007918 */ /* 0x000fc00000000000 */
[----:B------:R-:W-:-:S00]  /*3e40*/  NOP ;  /* 0x0000000000007918 */ /* 0x000fc00000000000 */
[----:B------:R-:W-:-:S00]  /*3e50*/  NOP ;  /* 0x0000000000007918 */ /* 0x000fc00000000000 */
[----:B------:R-:W-:-:S00]  /*3e60*/  NOP ;  /* 0x0000000000007918 */ /* 0x000fc00000000000 */
[----:B------:R-:W-:-:S00]  /*3e70*/  NOP ;  /* 0x0000000000007918 */ /* 0x000fc00000000000 */
.L_x_238:


//--------------------- .text._ZN3cub18CUB_300001_SM_10006detail6reduce18DeviceReduceKernelINS2_10policy_hubIfyN4cuda3std3__410multipliesIfEEE10Policy1000EN6thrust24THRUST_300001_SM_1000_NS20permutation_iteratorINSD_6detail15normal_iteratorINSD_10device_ptrIfEEEENSD_18transform_iteratorIN13strided_rangeISJ_E14stride_functorENSD_17counting_iteratorIlNSD_11use_defaultESP_SP_EESP_SP_EEEEyS9_fNS7_10__identityEEEvT0_PT3_T1_NS0_13GridEvenShareISX_EET2_T4_ --------------------------
	.section	.text._ZN3cub18CUB_300001_SM_10006detail6reduce18DeviceReduceKernelINS2_10policy_hubIfyN4cuda3std3__410multipliesIfEEE10Policy1000EN6thrust24THRUST_300001_SM_1000_NS20permutation_iteratorINSD_6detail15normal_iteratorINSD_10device_ptrIfEEEENSD_18transform_iteratorIN13strided_rangeISJ_E14stride_functorENSD_17counting_iteratorIlNSD_11use_defaultESP_SP_EESP_SP_EEEEyS9_fNS7_10__identityEEEvT0_PT3_T1_NS0_13GridEvenShareISX_EET2_T4_,"ax",@progbits
	.align	128
        .global         _ZN3cub18CUB_300001_SM_10006detail6reduce18DeviceReduceKernelINS2_10policy_hubIfyN4cuda3std3__410multipliesIfEEE10Policy1000EN6thrust24THRUST_300001_SM_1000_NS20permutation_iteratorINSD_6detail15normal_iteratorINSD_10device_ptrIfEEEENSD_18transform_iteratorIN13strided_rangeISJ_E14stride_functorENSD_17counting_iteratorIlNSD_11use_defaultESP_SP_EESP_SP_EEEEyS9_fNS7_10__identityEEEvT0_PT3_T1_NS0_13GridEvenShareISX_EET2_T4_
        .type           _ZN3cub18CUB_300001_SM_10006detail6reduce18DeviceReduceKernelINS2_10policy_hubIfyN4cuda3std3__410multipliesIfEEE10Policy1000EN6thrust24THRUST_300001_SM_1000_NS20permutation_iteratorINSD_6detail15normal_iteratorINSD_10device_ptrIfEEEENSD_18transform_iteratorIN13strided_rangeISJ_E14stride_functorENSD_17counting_iteratorIlNSD_11use_defaultESP_SP_EESP_SP_EEEEyS9_fNS7_10__identityEEEvT0_PT3_T1_NS0_13GridEvenShareISX_EET2_T4_,@function
        .size           _ZN3cub18CUB_300001_SM_10006detail6reduce18DeviceReduceKernelINS2_10policy_hubIfyN4cuda3std3__410multipliesIfEEE10Policy1000EN6thrust24THRUST_300001_SM_1000_NS20permutation_iteratorINSD_6detail15normal_iteratorINSD_10device_ptrIfEEEENSD_18transform_iteratorIN13strided_rangeISJ_E14stride_functorENSD_17counting_iteratorIlNSD_11use_defaultESP_SP_EESP_SP_EEEEyS9_fNS7_10__identityEEEvT0_PT3_T1_NS0_13GridEvenShareISX_EET2_T4_,(.L_x_239 - _ZN3cub18CUB_300001_SM_10006detail6reduce18DeviceReduceKernelINS2_10policy_hubIfyN4cuda3std3__410multipliesIfEEE10Policy1000EN6thrust24THRUST_300001_SM_1000_NS20permutation_iteratorINSD_6detail15normal_iteratorINSD_10device_ptrIfEEEENSD_18transform_iteratorIN13strided_rangeISJ_E14stride_functorENSD_17counting_iteratorIlNSD_11use_defaultESP_SP_EESP_SP_EEEEyS9_fNS7_10__identityEEEvT0_PT3_T1_NS0_13GridEvenShareISX_EET2_T4_)
        .other          _ZN3cub18CUB_300001_SM_10006detail6reduce18DeviceReduceKernelINS2_10policy_hubIfyN4cuda3std3__410multipliesIfEEE10Policy1000EN6thrust24THRUST_300001_SM_1000_NS20permutation_iteratorINSD_6detail15normal_iteratorINSD_10device_ptrIfEEEENSD_18transform_iteratorIN13strided_rangeISJ_E14stride_functorENSD_17counting_iteratorIlNSD_11use_defaultESP_SP_EESP_SP_EEEEyS9_fNS7_10__identityEEEvT0_PT3_T1_NS0_13GridEvenShareISX_EET2_T4_,@"STO_CUDA_ENTRY STV_DEFAULT"
_ZN3cub18CUB_300001_SM_10006detail6reduce18DeviceReduceKernelINS2_10policy_hubIfyN4cuda3std3__410multipliesIfEEE10Policy1000EN6thrust24THRUST_300001_SM_1000_NS20permutation_iteratorINSD_6detail15normal_iteratorINSD_10device_ptrIfEEEENSD_18transform_iteratorIN13strided_rangeISJ_E14stride_functorENSD_17counting_iteratorIlNSD_11use_defaultESP_SP_EESP_SP_EEEEyS9_fNS7_10__identityEEEvT0_PT3_T1_NS0_13GridEvenShareISX_EET2_T4_:
.text._ZN3cub18CUB_300001_SM_10006detail6reduce18DeviceReduceKernelINS2_10policy_hubIfyN4cuda3std3__410multipliesIfEEE10Policy1000EN6thrust24THRUST_300001_SM_1000_NS20permutation_iteratorINSD_6detail15normal_iteratorINSD_10device_ptrIfEEEENSD_18transform_iteratorIN13strided_rangeISJ_E14stride_functorENSD_17counting_iteratorIlNSD_11use_defaultESP_SP_EESP_SP_EEEEyS9_fNS7_10__identityEEEvT0_PT3_T1_NS0_13GridEvenShareISX_EET2_T4_:
[----:B------:R-:W-:Y:S08]  /*0000*/  LDC R1, c[0x0][0x37c] ;  /* 0x0000df00ff017b82 */ /* 0x000ff00000000800 */
[----:B------:R-:W0:Y:S01]  /*0010*/  S2UR UR18, SR_CTAID.X ;  /* 0x00000000001279c3 */ /* 0x000e220000002500 */
[----:B------:R-:W1:Y:S01]  /*0020*/  LDCU.64 UR6, c[0x0][0x3c8] ;  /* 0x00007900ff0677ac */ /* 0x000e620008000a00 */
[----:B------:R-:W-:Y:S01]  /*0030*/  BSSY.RECONVERGENT B0, `(.L_x_57) ;  /* 0x0000502000007945 */ /* 0x000fe20003800200 */
[----:B------:R-:W2:Y:S01]  /*0040*/  LDCU UR5, c[0x0][0x3d0] ;  /* 0x00007a00ff0577ac */ /* 0x000ea20008000800 */
[----:B------:R-:W3:Y:S01]  /*0050*/  LDCU.64 UR16, c[0x0][0x358] ;  /* 0x00006b00ff1077ac */ /* 0x000ee20008000a00 */
[----:B--2---:R-:W-:-:S02]  /*0060*/  USHF.L.U32 UR5, UR5, 0xc, URZ ;  /* 0x0000000c05057899 */ /* 0x004fc400080006ff */
[----:B0-----:R-:W-:Y:S02]  /*0070*/  USHF.L.U32 UR19, UR18, 0xc, URZ ;  /* 0x0000000c12137899 */ /* 0x001fe400080006ff */
[----:B------:R-:W-:Y:S02]  /*0080*/  USHF.R.S32.HI UR4, URZ, 0x1f, UR5 ;  /* 0x0000001fff047899 */ /* 0x000fe40008011405 */
[----:B-1----:R-:W-:-:S04]  /*0090*/  UIADD3 UR20, UP0, UPT, -UR19, UR6, URZ ;  /* 0x0000000613147290 */ /* 0x002fc8000ff1e1ff */
[----:B------:R-:W-:Y:S02]  /*00a0*/  UIADD3.X UR21, UPT, UPT, UR7, -0x1, URZ, UP0, !UPT ;  /* 0xffffffff07157890 */ /* 0x000fe400087fe4ff */
[----:B------:R-:W-:-:S04]  /*00b0*/  UISETP.GT.U32.AND UP0, UPT, UR20, 0xfff, UPT ;  /* 0x00000fff1400788c */ /* 0x000fc8000bf04070 */
[----:B------:R-:W-:-:S09]  /*00c0*/  UISETP.GT.U32.AND.EX UP0, UPT, UR21, URZ, UPT, UP0 ;  /* 0x000000ff1500728c */ /* 0x000fd2000bf04100 */
[----:B---3--:R-:W-:Y:S05]  /*00d0*/  BRA.U UP0, `(.L_x_58) ;  /* 0x0000001d00d47547 */ /* 0x008fea000b800000 */
[----:B------:R-:W0:Y:S01]  /*00e0*/  S2R R0, SR_TID.X ;  /* 0x0000000000007919 */ /* 0x000e220000002100 */
[----:B------:R-:W-:Y:S01]  /*00f0*/  UIADD3 UR7, UPT, UPT, -UR19, UR6, URZ ;  /* 0x0000000613077290 */ /* 0x000fe2000fffe1ff */
[----:B------:R-:W-:Y:S01]  /*0100*/  BSSY.RECONVERGENT B1, `(.L_x_59) ;  /* 0x0000014000017945 */ /* 0x000fe20003800200 */
[----:B------:R-:W1:Y:S01]  /*0110*/  LDCU.64 UR14, c[0x0][0x390] ;  /* 0x00007200ff0e77ac */ /* 0x000e620008000a00 */
[----:B------:R-:W-:Y:S01]  /*0120*/  IMAD.MOV.U32 R26, RZ, RZ, RZ ;  /* 0x000000ffff1a7224 */ /* 0x000fe200078e00ff */
[----:B------:R-:W2:Y:S02]  /*0130*/  LDCU.64 UR12, c[0x0][0x388] ;  /* 0x00007100ff0c77ac */ /* 0x000ea40008000a00 */
[----:B0-----:R-:W-:Y:S01]  /*0140*/  ISETP.GE.AND P0, PT, R0, UR7, PT ;  /* 0x0000000700007c0c */ /* 0x001fe2000bf06270 */
[----:B------:R-:W-:-:S12]  /*0150*/  IMAD.MOV.U32 R23, RZ, RZ, R0 ;  /* 0x000000ffff177224 */ /* 0x000fd800078e0000 */
[----:B-12---:R-:W-:Y:S05]  /*0160*/  @P0 BRA `(.L_x_60) ;  /* 0x0000000000340947 */ /* 0x006fea0003800000 */
[----:B------:R-:W0:Y:S01]  /*0170*/  LDCU.128 UR8, c[0x0][0x380] ;  /* 0x00007000ff0877ac */ /* 0x000e220008000c00 */
[----:B------:R-:W-:Y:S01]  /*0180*/  IADD3 R2, PT, PT, R0, UR19, RZ ;  /* 0x0000001300027c10 */ /* 0x000fe2000fffe0ff */
[----:B------:R-:W1:Y:S03]  /*0190*/  LDCU.64 UR4, c[0x0][0x390] ;  /* 0x00007200ff0477ac */ /* 0x000e660008000a00 */
[----:B0-----:R-:W-:-:S05]  /*01a0*/  IADD3 R4, P0, PT, R2, UR8, RZ ;  /* 0x0000000802047c10 */ /* 0x001fca000ff1e0ff */
[----:B------:R-:W-:-:S04]  /*01b0*/  IMAD.X R2, RZ, RZ, UR9, P0 ;  /* 0x00000009ff027e24 */ /* 0x000fc800080e06ff */
[----:B------:R-:W-:Y:S02]  /*01c0*/  IMAD R5, R2, UR10, RZ ;  /* 0x0000000a02057c24 */ /* 0x000fe4000f8e02ff */
[----:B------:R-:W-:-:S04]  /*01d0*/  IMAD.WIDE.U32 R2, R4, UR10, RZ ;  /* 0x0000000a04027c25 */ /* 0x000fc8000f8e00ff */
[----:B------:R-:W-:Y:S01]  /*01e0*/  IMAD R5, R4, UR11, R5 ;  /* 0x0000000b04057c24 */ /* 0x000fe2000f8e0205 */
[----:B-1----:R-:W-:-:S04]  /*01f0*/  LEA R26, P0, R2, UR4, 0x2 ;  /* 0x00000004021a7c11 */ /* 0x002fc8000f8010ff */
[----:B------:R-:W-:-:S04]  /*0200*/  IADD3 R3, PT, PT, R3, R5, RZ ;  /* 0x0000000503037210 */ /* 0x000fc80007ffe0ff */
[----:B------:R-:W-:-:S05]  /*0210*/  LEA.HI.X R27, R2, UR5, R3, 0x2, P0 ;  /* 0x00000005021b7c11 */ /* 0x000fca00080f1403 */
[----:B------:R0:W5:Y:S01]  /*0220*/  LDG.E R26, desc[UR16][R26.64] ;  /* 0x000000101a1a7981 */ /* 0x000162000c1e1900 */
[----:B------:R-:W-:-:S07]  /*0230*/  VIADD R23, R0, 0x100 ;  /* 0x0000010000177836 */ /* 0x000fce0000000000 */
.L_x_60:
[----:B------:R-:W-:Y:S05]  /*0240*/  BSYNC.RECONVERGENT B1 ;  /* 0x0000000000017941 */ /* 0x000fea0003800200 */
.L_x_59:
[----:B------:R-:W-:Y:S01]  /*0250*/  ISETP.GE.AND P0, PT, R23, UR7, PT ;  /* 0x0000000717007c0c */ /* 0x000fe2000bf06270 */
[----:B------:R-:W-:-:S12]  /*0260*/  BSSY.RECONVERGENT B1, `(.L_x_61) ;  /* 0x000016d000017945 */ /* 0x000fd80003800200 */
[----:B------:R-:W-:Y:S05]  /*0270*/  @P0 BRA `(.L_x_62) ;  /* 0x0000001400ac0947 */ /* 0x000fea0003800000 */
[----:B------:R-:W1:Y:S01]  /*0280*/  LDCU.64 UR4, c[0x0][0x380] ;  /* 0x00007000ff0477ac */ /* 0x000e620008000a00 */
[----:B------:R-:W-:Y:S01]  /*0290*/  LOP3.LUT R2, RZ, R23, RZ, 0x33, !PT ;  /* 0x00000017ff027212 */ /* 0x000fe200078e33ff */
[----:B------:R-:W-:Y:S01]  /*02a0*/  BSSY.RECONVERGENT B2, `(.L_x_63) ;  /* 0x00000bf000027945 */ /* 0x000fe20003800200 */
[----:B------:R-:W-:-:S04]  /*02b0*/  MOV R3, UR19 ;  /* 0x0000001300037c02 */ /* 0x000fc80008000f00 */
[----:B------:R-:W-:-:S04]  /*02c0*/  IADD3 R3, PT, PT, -R3, UR6, R2 ;  /* 0x0000000603037c10 */ /* 0x000fc8000fffe102 */
[C---:B------:R-:W-:Y:S02]  /*02d0*/  ISETP.GE.U32.AND P0, PT, R3.reuse, 0xf00, PT ;  /* 0x00000f000300780c */ /* 0x040fe40003f06070 */
[----:B------:R-:W-:-:S04]  /*02e0*/  LEA.HI R3, R3, 0x1, RZ, 0x18 ;  /* 0x0000000103037811 */ /* 0x000fc800078fc0ff */
[----:B------:R-:W-:Y:S01]  /*02f0*/  LOP3.LUT R5, R3, 0xf, RZ, 0xc0, !PT ;  /* 0x0000000f03057812 */ /* 0x000fe200078ec0ff */
[----:B-1----:R-:W-:-:S05]  /*0300*/  IMAD.U32 R2, RZ, RZ, UR4 ;  /* 0x00000004ff027e24 */ /* 0x002fca000f8e00ff */
[----:B------:R-:W-:-:S04]  /*0310*/  IADD3 R2, P1, PT, R2, UR19, RZ ;  /* 0x0000001302027c10 */ /* 0x000fc8000ff3e0ff */
[----:B------:R-:W-:Y:S01]  /*0320*/  IADD3.X R4, PT, PT, RZ, UR5, RZ, P1, !PT ;  /* 0x00000005ff047c10 */ /* 0x000fe20008ffe4ff */
[----:B------:R-:W-:Y:S08]  /*0330*/  @!P0 BRA `(.L_x_64) ;  /* 0x0000000800d48947 */ /* 0x000ff00003800000 */
[----:B------:R-:W-:Y:S01]  /*0340*/  LOP3.LUT R8, R3, 0x1fffff0, RZ, 0xc0, !PT ;  /* 0x01fffff003087812 */ /* 0x000fe200078ec0ff */
[----:B------:R-:W-:Y:S01]  /*0350*/  BSSY.RECONVERGENT B3, `(.L_x_65) ;  /* 0x00000b2000037945 */ /* 0x000fe20003800200 */
[----:B------:R-:W-:-:S03]  /*0360*/  LOP3.LUT R7, R23, 0x800, RZ, 0xfc, !PT ;  /* 0x0000080017077812 */ /* 0x000fc600078efcff */
[----:B------:R-:W-:-:S07]  /*0370*/  IMAD.MOV R8, RZ, RZ, -R8 ;  /* 0x000000ffff087224 */ /* 0x000fce00078e0a08 */
.L_x_66:
[----:B------:R-:W-:-:S04]  /*0380*/  IADD3 R11, PT, PT, R7, -0x800, RZ ;  /* 0xfffff800070b7810 */ /* 0x000fc80007ffe0ff */
[----:B------:R-:W-:-:S04]  /*0390*/  IADD3 R9, P0, PT, R11, R2, RZ ;  /* 0x000000020b097210 */ /* 0x000fc80007f1e0ff */
[----:B------:R-:W-:Y:S01]  /*03a0*/  LEA.HI.X.SX32 R6, R11, R4, 0x1, P0 ;  /* 0x000000040b067211 */ /* 0x000fe200000f0eff */
[----:B------:R-:W-:-:S04]  /*03b0*/  IMAD.WIDE.U32 R10, R9, UR12, RZ ;  /* 0x0000000c090a7c25 */ /* 0x000fc8000f8e00ff */
[----:B------:R-:W-:-:S04]  /*03c0*/  IMAD R12, R6, UR12, RZ ;  /* 0x0000000c060c7c24 */ /* 0x000fc8000f8e02ff */
[----:B------:R-:W-:Y:S01]  /*03d0*/  IMAD R13, R9, UR13, R12 ;  /* 0x0000000d090d7c24 */ /* 0x000fe2000f8e020c */
[----:B------:R-:W-:-:S03]  /*03e0*/  LEA R12, P0, R10, UR14, 0x2 ;  /* 0x0000000e0a0c7c11 */ /* 0x000fc6000f8010ff */
[----:B------:R-:W-:Y:S02]  /*03f0*/  IMAD.IADD R11, R11, 0x1, R13 ;  /* 0x000000010b0b7824 */ /* 0x000fe400078e020d */
[----:B------:R-:W-:-:S03]  /*0400*/  VIADD R15, R7, 0xfffffe00 ;  /* 0xfffffe00070f7836 */ /* 0x000fc60000000000 */
[----:B------:R-:W-:Y:S02]  /*0410*/  LEA.HI.X R13, R10, UR15, R11, 0x2, P0 ;  /* 0x0000000f0a0d7c11 */ /* 0x000fe400080f140b */
[----:B------:R-:W-:Y:S02]  /*0420*/  IADD3 R11, PT, PT, R7, -0x300, RZ ;  /* 0xfffffd00070b7810 */ /* 0x000fe40007ffe0ff */
[-C--:B------:R-:W-:Y:S01]  /*0430*/  IADD3 R18, P1, PT, R15, R2.reuse, RZ ;  /* 0x000000020f127210 */ /* 0x080fe20007f3e0ff */
[----:B------:R1:W2:Y:S01]  /*0440*/  LDG.E R25, desc[UR16][R12.64] ;  /* 0x000000100c197981 */ /* 0x0002a2000c1e1900 */
[----:B------:R-:W-:Y:S02]  /*0450*/  IADD3 R10, P0, PT, R11, R2, RZ ;  /* 0x000000020b0a7210 */ /* 0x000fe40007f1e0ff */
[-C--:B------:R-:W-:Y:S02]  /*0460*/  LEA.HI.X.SX32 R15, R15, R4.reuse, 0x1, P1 ;  /* 0x000000040f0f7211 */ /* 0x080fe400008f0eff */
[----:B------:R-:W-:-:S02]  /*0470*/  LEA.HI.X.SX32 R11, R11, R4, 0x1, P0 ;  /* 0x000000040b0b7211 */ /* 0x000fc400000f0eff */
[----:B------:R-:W-:Y:S01]  /*0480*/  IADD3 R17, P0, PT, R9, 0x100, RZ ;  /* 0x0000010009117810 */ /* 0x000fe20007f1e0ff */
[----:B------:R-:W-:Y:S01]  /*0490*/  IMAD R21, R15, UR12, RZ ;  /* 0x0000000c0f157c24 */ /* 0x000fe2000f8e02ff */
[----:B------:R-:W-:Y:S01]  /*04a0*/  IADD3 R16, P1, PT, R9, 0x200, RZ ;  /* 0x0000020009107810 */ /* 0x000fe20007f3e0ff */
[----:B------:R-:W-:Y:S01]  /*04b0*/  IMAD R11, R11, UR12, RZ ;  /* 0x0000000c0b0b7c24 */ /* 0x000fe2000f8e02ff */
[----:B-1----:R-:W-:Y:S01]  /*04c0*/  IADD3.X R12, PT, PT, RZ, R6, RZ, P0, !PT ;  /* 0x00000006ff0c7210 */ /* 0x002fe200007fe4ff */
[----:B------:R-:W-:-:S04]  /*04d0*/  IMAD.WIDE.U32 R14, R18, UR12, RZ ;  /* 0x0000000c120e7c25 */ /* 0x000fc8000f8e00ff */
[----:B------:R-:W-:Y:S02]  /*04e0*/  IMAD R19, R10, UR13, R11 ;  /* 0x0000000d0a137c24 */ /* 0x000fe4000f8e020b */
[----:B------:R-:W-:Y:S02]  /*04f0*/  IMAD R21, R18, UR13, R21 ;  /* 0x0000000d12157c24 */ /* 0x000fe4000f8e0215 */
[----:B------:R-:W-:-:S04]  /*0500*/  IMAD.WIDE.U32 R10, R10, UR12, RZ ;  /* 0x0000000c0a0a7c25 */ /* 0x000fc8000f8e00ff */
[----:B------:R-:W-:Y:S01]  /*0510*/  IMAD R12, R12, UR12, RZ ;  /* 0x0000000c0c0c7c24 */ /* 0x000fe2000f8e02ff */
[----:B------:R-:W-:Y:S01]  /*0520*/  IADD3 R19, PT, PT, R11, R19, RZ ;  /* 0x000000130b137210 */ /* 0x000fe20007ffe0ff */
[----:B------:R-:W-:Y:S01]  /*0530*/  IMAD.X R18, RZ, RZ, R6, P1 ;  /* 0x000000ffff127224 */ /* 0x000fe200008e0606 */
[----:B------:R-:W-:Y:S01]  /*0540*/  LEA R36, P1, R14, UR14, 0x2 ;  /* 0x0000000e0e247c11 */ /* 0x000fe2000f8210ff */
[----:B------:R-:W-:Y:S01]  /*0550*/  IMAD.IADD R15, R15, 0x1, R21 ;  /* 0x000000010f0f7824 */ /* 0x000fe200078e0215 */
[----:B------:R-:W-:Y:S01]  /*0560*/  LEA R22, P0, R10, UR14, 0x2 ;  /* 0x0000000e0a167c11 */ /* 0x000fe2000f8010ff */
[C---:B------:R-:W-:Y:S02]  /*0570*/  IMAD R11, R17.reuse, UR13, R12 ;  /* 0x0000000d110b7c24 */ /* 0x040fe4000f8e020c */
[----:B------:R-:W-:Y:S01]  /*0580*/  IMAD.WIDE.U32 R12, R17, UR12, RZ ;  /* 0x0000000c110c7c25 */ /* 0x000fe2000f8e00ff */
[----:B------:R-:W-:Y:S02]  /*0590*/  LEA.HI.X R37, R14, UR15, R15, 0x2, P1 ;  /* 0x0000000f0e257c11 */ /* 0x000fe400088f140f */
[----:B------:R-:W-:Y:S01]  /*05a0*/  LEA.HI.X R23, R10, UR15, R19, 0x2, P0 ;  /* 0x0000000f0a177c11 */ /* 0x000fe200080f1413 */
[----:B------:R-:W-:Y:S01]  /*05b0*/  IMAD R15, R18, UR12, RZ ;  /* 0x0000000c120f7c24 */ /* 0x000fe2000f8e02ff */
[----:B------:R-:W-:Y:S01]  /*05c0*/  IADD3 R13, PT, PT, R13, R11, RZ ;  /* 0x0000000b0d0d7210 */ /* 0x000fe20007ffe0ff */
[----:B------:R-:W-:Y:S01]  /*05d0*/  IMAD.WIDE.U32 R10, R16, UR12, RZ ;  /* 0x0000000c100a7c25 */ /* 0x000fe2000f8e00ff */
[----:B------:R-:W-:Y:S01]  /*05e0*/  IADD3 R17, P1, PT, R9, 0x300, RZ ;  /* 0x0000030009117810 */ /* 0x000fe20007f3e0ff */
[----:B------:R1:W3:Y:S01]  /*05f0*/  LDG.E R22, desc[UR16][R22.64] ;  /* 0x0000001016167981 */ /* 0x0002e2000c1e1900 */
[----:B------:R-:W-:Y:S01]  /*0600*/  LEA R32, P0, R12, UR14, 0x2 ;  /* 0x0000000e0c207c11 */ /* 0x000fe2000f8010ff */
[----:B------:R-:W-:-:S02]  /*0610*/  IMAD R15, R16, UR13, R15 ;  /* 0x0000000d100f7c24 */ /* 0x000fc4000f8e020f */
[C---:B0-----:R-:W-:Y:S01]  /*0620*/  VIADD R27, R7.reuse, 0x600 ;  /* 0x00000600071b7836 */ /* 0x041fe20000000000 */
[----:B------:R-:W-:Y:S01]  /*0630*/  LEA.HI.X R33, R12, UR15, R13, 0x2, P0 ;  /* 0x0000000f0c217c11 */ /* 0x000fe200080f140d */
[----:B------:R-:W-:Y:S01]  /*0640*/  IMAD.X R12, RZ, RZ, R6, P1 ;  /* 0x000000ffff0c7224 */ /* 0x000fe200008e0606 */
[----:B------:R-:W-:Y:S01]  /*0650*/  LEA R14, P0, R10, UR14, 0x2 ;  /* 0x0000000e0a0e7c11 */ /* 0x000fe2000f8010ff */
[----:B------:R-:W-:Y:S01]  /*0660*/  VIADD R13, R7, 0xffffff00 ;  /* 0xffffff00070d7836 */ /* 0x000fe20000000000 */
[----:B------:R-:W-:Y:S01]  /*0670*/  IADD3 R11, PT, PT, R11, R15, RZ ;  /* 0x0000000f0b0b7210 */ /* 0x000fe20007ffe0ff */
[----:B------:R-:W-:Y:S01]  /*0680*/  IMAD R16, R12, UR12, RZ ;  /* 0x0000000c0c107c24 */ /* 0x000fe2000f8e02ff */
[----:B------:R-:W4:Y:S02]  /*0690*/  LDG.E R21, desc[UR16][R36.64] ;  /* 0x0000001024157981 */ /* 0x000f24000c1e1900 */
[----:B------:R-:W-:Y:S01]  /*06a0*/  LEA.HI.X R15, R10, UR15, R11, 0x2, P0 ;  /* 0x0000000f0a0f7c11 */ /* 0x000fe200080f140b */
[----:B------:R-:W-:Y:S01]  /*06b0*/  IMAD R19, R17, UR13, R16 ;  /* 0x0000000d11137c24 */ /* 0x000fe2000f8e0210 */
[----:B------:R-:W-:Y:S01]  /*06c0*/  IADD3 R9, P0, PT, R9, 0x400, RZ ;  /* 0x0000040009097810 */ /* 0x000fe20007f1e0ff */
[----:B------:R-:W-:Y:S01]  /*06d0*/  IMAD.WIDE.U32 R10, R17, UR12, RZ ;  /* 0x0000000c110a7c25 */ /* 0x000fe2000f8e00ff */
[----:B------:R-:W-:-:S02]  /*06e0*/  IADD3 R12, P1, PT, R13, R2, RZ ;  /* 0x000000020d0c7210 */ /* 0x000fc40007f3e0ff */
[----:B------:R-:W-:Y:S01]  /*06f0*/  IADD3.X R6, PT, PT, RZ, R6, RZ, P0, !PT ;  /* 0x00000006ff067210 */ /* 0x000fe200007fe4ff */
[----:B------:R-:W-:Y:S01]  /*0700*/  IMAD.IADD R11, R11, 0x1, R19 ;  /* 0x000000010b0b7824 */ /* 0x000fe200078e0213 */
[C---:B------:R-:W-:Y:S01]  /*0710*/  LEA R28, P0, R10.reuse, UR14, 0x2 ;  /* 0x0000000e0a1c7c11 */ /* 0x040fe2000f8010ff */
[----:B------:R-:W-:Y:S01]  /*0720*/  IMAD.WIDE.U32 R16, R9, UR12, RZ ;  /* 0x0000000c09107c25 */ /* 0x000fe2000f8e00ff */
[----:B------:R-:W-:Y:S02]  /*0730*/  LEA.HI.X.SX32 R13, R13, R4, 0x1, P1 ;  /* 0x000000040d0d7211 */ /* 0x000fe400008f0eff */
[----:B------:R-:W-:Y:S01]  /*0740*/  LEA.HI.X R29, R10, UR15, R11, 0x2, P0 ;  /* 0x0000000f0a1d7c11 */ /* 0x000fe200080f140b */
[----:B------:R-:W-:Y:S02]  /*0750*/  IMAD R6, R6, UR12, RZ ;  /* 0x0000000c06067c24 */ /* 0x000fe4000f8e02ff */
[----:B------:R-:W-:Y:S02]  /*0760*/  IMAD R13, R13, UR12, RZ ;  /* 0x0000000c0d0d7c24 */ /* 0x000fe4000f8e02ff */
[----:B------:R-:W-:-:S02]  /*0770*/  IMAD R11, R9, UR13, R6 ;  /* 0x0000000d090b7c24 */ /* 0x000fc4000f8e0206 */
[----:B------:R-:W-:-:S03]  /*0780*/  IMAD R19, R12, UR13, R13 ;  /* 0x0000000d0c137c24 */ /* 0x000fc6000f8e020d */
[----:B------:R-:W-:Y:S01]  /*0790*/  IADD3 R9, PT, PT, R17, R11, RZ ;  /* 0x0000000b11097210 */ /* 0x000fe20007ffe0ff */
[----:B------:R-:W-:Y:S01]  /*07a0*/  IMAD.WIDE.U32 R10, R12, UR12, RZ ;  /* 0x0000000c0c0a7c25 */ /* 0x000fe2000f8e00ff */
[----:B------:R-:W-:-:S04]  /*07b0*/  LEA R12, P0, R16, UR14, 0x2 ;  /* 0x0000000e100c7c11 */ /* 0x000fc8000f8010ff */
[----:B------:R-:W-:Y:S01]  /*07c0*/  LEA.HI.X R13, R16, UR15, R9, 0x2, P0 ;  /* 0x0000000f100d7c11 */ /* 0x000fe200080f1409 */
[----:B------:R-:W-:Y:S01]  /*07d0*/  IMAD.IADD R9, R11, 0x1, R19 ;  /* 0x000000010b097824 */ /* 0x000fe200078e0213 */
[----:B------:R-:W-:-:S04]  /*07e0*/  LEA R30, P0, R10, UR14, 0x2 ;  /* 0x0000000e0a1e7c11 */ /* 0x000fc8000f8010ff */
[----:B------:R-:W-:Y:S02]  /*07f0*/  LEA.HI.X R31, R10, UR15, R9, 0x2, P0 ;  /* 0x0000000f0a1f7c11 */ /* 0x000fe400080f1409 */
[----:B------:R-:W-:-:S03]  /*0800*/  IADD3 R10, P0, PT, R7, R2, RZ ;  /* 0x00000002070a7210 */ /* 0x000fc60007f1e0ff */
[----:B------:R-:W4:Y:S01]  /*0810*/  LDG.E R20, desc[UR16][R30.64] ;  /* 0x000000101e147981 */ /* 0x000f22000c1e1900 */
[----:B------:R-:W-:-:S05]  /*0820*/  LEA.HI.X.SX32 R6, R7, R4, 0x1, P0 ;  /* 0x0000000407067211 */ /* 0x000fca00000f0eff */
[----:B------:R-:W-:-:S04]  /*0830*/  IMAD R9, R6, UR12, RZ ;  /* 0x0000000c06097c24 */ /* 0x000fc8000f8e02ff */
[C---:B------:R-:W-:Y:S02]  /*0840*/  IMAD R9, R10.reuse, UR13, R9 ;  /* 0x0000000d0a097c24 */ /* 0x040fe4000f8e0209 */
[----:B------:R-:W-:-:S05]  /*0850*/  IMAD.WIDE.U32 R10, R10, UR12, RZ ;  /* 0x0000000c0a0a7c25 */ /* 0x000fca000f8e00ff */
[----:B------:R-:W-:Y:S02]  /*0860*/  IADD3 R9, PT, PT, R11, R9, RZ ;  /* 0x000000090b097210 */ /* 0x000fe40007ffe0ff */
[----:B------:R-:W-:-:S04]  /*0870*/  LEA R16, P0, R10, UR14, 0x2 ;  /* 0x0000000e0a107c11 */ /* 0x000fc8000f8010ff */
[----:B------:R-:W-:Y:S01]  /*0880*/  LEA.HI.X R17, R10, UR15, R9, 0x2, P0 ;  /* 0x0000000f0a117c11 */ /* 0x000fe200080f1409 */
[----:B------:R-:W-:-:S04]  /*0890*/  VIADD R9, R7, 0x100 ;  /* 0x0000010007097836 */ /* 0x000fc80000000000 */
[----:B------:R0:W4:Y:S01]  /*08a0*/  LDG.E R19, desc[UR16][R16.64] ;  /* 0x0000001010137981 */ /* 0x000122000c1e1900 */
[----:B------:R-:W-:-:S04]  /*08b0*/  IADD3 R10, P0, PT, R9, R2, RZ ;  /* 0x00000002090a7210 */ /* 0x000fc80007f1e0ff */
[----:B------:R-:W-:-:S05]  /*08c0*/  LEA.HI.X.SX32 R9, R9, R4, 0x1, P0 ;  /* 0x0000000409097211 */ /* 0x000fca00000f0eff */
[----:B------:R-:W-:-:S04]  /*08d0*/  IMAD R9, R9, UR12, RZ ;  /* 0x0000000c09097c24 */ /* 0x000fc8000f8e02ff */
[C---:B------:R-:W-:Y:S02]  /*08e0*/  IMAD R9, R10.reuse, UR13, R9 ;  /* 0x0000000d0a097c24 */ /* 0x040fe4000f8e0209 */
[----:B------:R-:W-:-:S05]  /*08f0*/  IMAD.WIDE.U32 R10, R10, UR12, RZ ;  /* 0x0000000c0a0a7c25 */ /* 0x000fca000f8e00ff */
[----:B------:R-:W-:Y:S02]  /*0900*/  IADD3 R9, PT, PT, R11, R9, RZ ;  /* 0x000000090b097210 */ /* 0x000fe40007ffe0ff */
[----:B------:R-:W-:-:S04]  /*0910*/  LEA R34, P0, R10, UR14, 0x2 ;  /* 0x0000000e0a227c11 */ /* 0x000fc8000f8010ff */
[----:B------:R-:W-:Y:S01]  /*0920*/  LEA.HI.X R35, R10, UR15, R9, 0x2, P0 ;  /* 0x0000000f0a237c11 */ /* 0x000fe200080f1409 */
[C---:B------:R-:W-:Y:S02]  /*0930*/  VIADD R9, R7.reuse, 0x200 ;  /* 0x0000020007097836 */ /* 0x040fe40000000000 */
[----:B-1----:R-:W-:Y:S02]  /*0940*/  VIADD R23, R7, 0x400 ;  /* 0x0000040007177836 */ /* 0x002fe40000000000 */
[----:B------:R-:W4:Y:S01]  /*0950*/  LDG.E R18, desc[UR16][R34.64] ;  /* 0x0000001022127981 */ /* 0x000f22000c1e1900 */
[----:B------:R-:W-:-:S04]  /*0960*/  IADD3 R6, P0, PT, R9, R2, RZ ;  /* 0x0000000209067210 */ /* 0x000fc80007f1e0ff */
[----:B------:R-:W-:Y:S01]  /*0970*/  LEA.HI.X.SX32 R9, R9, R4, 0x1, P0 ;  /* 0x0000000409097211 */ /* 0x000fe200000f0eff */
[----:B0-----:R-:W-:-:S04]  /*0980*/  IMAD.WIDE.U32 R16, R6, UR12, RZ ;  /* 0x0000000c06107c25 */ /* 0x001fc8000f8e00ff */
[----:B------:R-:W-:-:S04]  /*0990*/  IMAD R9, R9, UR12, RZ ;  /* 0x0000000c09097c24 */ /* 0x000fc8000f8e02ff */
[----:B------:R-:W-:Y:S01]  /*09a0*/  IMAD R9, R6, UR13, R9 ;  /* 0x0000000d06097c24 */ /* 0x000fe2000f8e0209 */
[----:B------:R-:W-:-:S04]  /*09b0*/  LEA R10, P0, R16, UR14, 0x2 ;  /* 0x0000000e100a7c11 */ /* 0x000fc8000f8010ff */
[----:B------:R-:W-:-:S04]  /*09c0*/  IADD3 R9, PT, PT, R17, R9, RZ ;  /* 0x0000000911097210 */ /* 0x000fc80007ffe0ff */
[----:B------:R-:W-:Y:S01]  /*09d0*/  LEA.HI.X R11, R16, UR15, R9, 0x2, P0 ;  /* 0x0000000f100b7c11 */ /* 0x000fe200080f1409 */
[----:B------:R-:W-:-:S05]  /*09e0*/  VIADD R9, R7, 0x300 ;  /* 0x0000030007097836 */ /* 0x000fca0000000000 */
[C---:B------:R-:W-:Y:S01]  /*09f0*/  IADD3 R6, P0, PT, R9.reuse, R2, RZ ;  /* 0x0000000209067210 */ /* 0x040fe20007f1e0ff */
[----:B------:R-:W4:Y:S03]  /*0a00*/  LDG.E R11, desc[UR16][R10.64] ;  /* 0x000000100a0b7981 */ /* 0x000f26000c1e1900 */
[----:B------:R-:W-:Y:S01]  /*0a10*/  LEA.HI.X.SX32 R9, R9, R4, 0x1, P0 ;  /* 0x0000000409097211 */ /* 0x000fe200000f0eff */
[----:B------:R-:W-:-:S04]  /*0a20*/  IMAD.WIDE.U32 R30, R6, UR12, RZ ;  /* 0x0000000c061e7c25 */ /* 0x000fc8000f8e00ff */
[----:B------:R-:W-:-:S04]  /*0a30*/  IMAD R9, R9, UR12, RZ ;  /* 0x0000000c09097c24 */ /* 0x000fc8000f8e02ff */
[----:B------:R-:W-:Y:S01]  /*0a40*/  IMAD R9, R6, UR13, R9 ;  /* 0x0000000d06097c24 */ /* 0x000fe2000f8e0209 */
[----:B------:R-:W-:Y:S01]  /*0a50*/  LEA R16, P0, R30, UR14, 0x2 ;  /* 0x0000000e1e107c11 */ /* 0x000fe2000f8010ff */
[----:B------:R-:W3:Y:S03]  /*0a60*/  LDG.E R6, desc[UR16][R32.64] ;  /* 0x0000001020067981 */ /* 0x000ee6000c1e1900 */
[----:B------:R-:W-:-:S04]  /*0a70*/  IADD3 R9, PT, PT, R31, R9, RZ ;  /* 0x000000091f097210 */ /* 0x000fc80007ffe0ff */
[----:B------:R-:W-:Y:S02]  /*0a80*/  LEA.HI.X R17, R30, UR15, R9, 0x2, P0 ;  /* 0x0000000f1e117c11 */ /* 0x000fe400080f1409 */
[----:B------:R-:W-:-:S03]  /*0a90*/  IADD3 R9, P0, PT, R23, R2, RZ ;  /* 0x0000000217097210 */ /* 0x000fc60007f1e0ff */
[----:B------:R0:W4:Y:S01]  /*0aa0*/  LDG.E R10, desc[UR16][R16.64] ;  /* 0x00000010100a7981 */ /* 0x000122000c1e1900 */
[----:B------:R-:W-:-:S05]  /*0ab0*/  LEA.HI.X.SX32 R23, R23, R4, 0x1, P0 ;  /* 0x0000000417177211 */ /* 0x000fca00000f0eff */
[----:B------:R-:W-:-:S04]  /*0ac0*/  IMAD R24, R23, UR12, RZ ;  /* 0x0000000c17187c24 */ /* 0x000fc8000f8e02ff */
[C---:B------:R-:W-:Y:S02]  /*0ad0*/  IMAD R23, R9.reuse, UR13, R24 ;  /* 0x0000000d09177c24 */ /* 0x040fe4000f8e0218 */
[----:B0-----:R-:W-:Y:S01]  /*0ae0*/  IMAD.WIDE.U32 R16, R9, UR12, RZ ;  /* 0x0000000c09107c25 */ /* 0x001fe2000f8e00ff */
[----:B------:R0:W4:Y:S04]  /*0af0*/  LDG.E R24, desc[UR16][R14.64] ;  /* 0x000000100e187981 */ /* 0x000128000c1e1900 */
[----:B------:R-:W-:Y:S02]  /*0b00*/  IADD3 R9, PT, PT, R17, R23, RZ ;  /* 0x0000001711097210 */ /* 0x000fe40007ffe0ff */
[----:B0-----:R-:W-:-:S04]  /*0b10*/  LEA R14, P0, R16, UR14, 0x2 ;  /* 0x0000000e100e7c11 */ /* 0x001fc8000f8010ff */
[----:B------:R-:W-:Y:S01]  /*0b20*/  LEA.HI.X R15, R16, UR15, R9, 0x2, P0 ;  /* 0x0000000f100f7c11 */ /* 0x000fe200080f1409 */
[----:B------:R-:W-:-:S05]  /*0b30*/  VIADD R9, R7, 0x500 ;  /* 0x0000050007097836 */ /* 0x000fca0000000000 */
[----:B------:R-:W-:-:S04]  /*0b40*/  IADD3 R23, P0, PT, R9, R2, RZ ;  /* 0x0000000209177210 */ /* 0x000fc80007f1e0ff */
[----:B------:R-:W-:-:S05]  /*0b50*/  LEA.HI.X.SX32 R9, R9, R4, 0x1, P0 ;  /* 0x0000000409097211 */ /* 0x000fca00000f0eff */
[----:B------:R-:W-:Y:S02]  /*0b60*/  IMAD R30, R9, UR12, RZ ;  /* 0x0000000c091e7c24 */ /* 0x000fe4000f8e02ff */
[----:B------:R0:W4:Y:S02]  /*0b70*/  LDG.E R9, desc[UR16][R14.64] ;  /* 0x000000100e097981 */ /* 0x000124000c1e1900 */
[C---:B------:R-:W-:Y:S02]  /*0b80*/  IMAD R17, R23.reuse, UR13, R30 ;  /* 0x0000000d17117c24 */ /* 0x040fe4000f8e021e */
[----:B0-----:R-:W-:Y:S02]  /*0b90*/  IMAD.WIDE.U32 R14, R23, UR12, RZ ;  /* 0x0000000c170e7c25 */ /* 0x001fe4000f8e00ff */
[----:B------:R0:W4:Y:S03]  /*0ba0*/  LDG.E R23, desc[UR16][R28.64] ;  /* 0x000000101c177981 */ /* 0x000126000c1e1900 */
[----:B------:R-:W-:-:S02]  /*0bb0*/  IADD3 R17, PT, PT, R15, R17, RZ ;  /* 0x000000110f117210 */ /* 0x000fc40007ffe0ff */
[----:B------:R-:W-:-:S04]  /*0bc0*/  LEA R16, P0, R14, UR14, 0x2 ;  /* 0x0000000e0e107c11 */ /* 0x000fc8000f8010ff */
[----:B------:R-:W-:Y:S02]  /*0bd0*/  LEA.HI.X R17, R14, UR15, R17, 0x2, P0 ;  /* 0x0000000f0e117c11 */ /* 0x000fe400080f1411 */
[----:B------:R-:W-:-:S03]  /*0be0*/  IADD3 R30, P0, PT, R27, R2, RZ ;  /* 0x000000021b1e7210 */ /* 0x000fc60007f1e0ff */
[----:B------:R-:W4:Y:S01]  /*0bf0*/  LDG.E R16, desc[UR16][R16.64] ;  /* 0x0000001010107981 */ /* 0x000f22000c1e1900 */
[----:B------:R-:W-:Y:S01]  /*0c00*/  LEA.HI.X.SX32 R27, R27, R4, 0x1, P0 ;  /* 0x000000041b1b7211 */ /* 0x000fe200000f0eff */
[----:B------:R-:W-:-:S04]  /*0c10*/  IMAD.WIDE.U32 R14, R30, UR12, RZ ;  /* 0x0000000c1e0e7c25 */ /* 0x000fc8000f8e00ff */
[----:B------:R-:W-:Y:S02]  /*0c20*/  IMAD R31, R27, UR12, RZ ;  /* 0x0000000c1b1f7c24 */ /* 0x000fe4000f8e02ff */
[----:B------:R1:W4:Y:S02]  /*0c30*/  LDG.E R27, desc[UR16][R12.64] ;  /* 0x000000100c1b7981 */ /* 0x000324000c1e1900 */
[----:B------:R-:W-:Y:S01]  /*0c40*/  IMAD R31, R30, UR13, R31 ;  /* 0x0000000d1e1f7c24 */ /* 0x000fe2000f8e021f */
[----:B0-----:R-:W-:-:S04]  /*0c50*/  LEA R28, P0, R14, UR14, 0x2 ;  /* 0x0000000e0e1c7c11 */ /* 0x001fc8000f8010ff */
[----:B------:R-:W-:-:S04]  /*0c60*/  IADD3 R15, PT, PT, R15, R31, RZ ;  /* 0x0000001f0f0f7210 */ /* 0x000fc80007ffe0ff */
[----:B------:R-:W-:Y:S01]  /*0c70*/  LEA.HI.X R29, R14, UR15, R15, 0x2, P0 ;  /* 0x0000000f0e1d7c11 */ /* 0x000fe200080f140f */
[----:B------:R-:W-:-:S04]  /*0c80*/  VIADD R15, R7, 0x700 ;  /* 0x00000700070f7836 */ /* 0x000fc80000000000 */
[----:B------:R-:W4:Y:S01]  /*0c90*/  LDG.E R28, desc[UR16][R28.64] ;  /* 0x000000101c1c7981 */ /* 0x000f22000c1e1900 */
[----:B------:R-:W-:-:S04]  /*0ca0*/  IADD3 R14, P0, PT, R15, R2, RZ ;  /* 0x000000020f0e7210 */ /* 0x000fc80007f1e0ff */
[----:B------:R-:W-:Y:S01]  /*0cb0*/  LEA.HI.X.SX32 R15, R15, R4, 0x1, P0 ;  /* 0x000000040f0f7211 */ /* 0x000fe200000f0eff */
[----:B-1----:R-:W-:-:S04]  /*0cc0*/  IMAD.WIDE.U32 R12, R14, UR12, RZ ;  /* 0x0000000c0e0c7c25 */ /* 0x002fc8000f8e00ff */
[----:B------:R-:W-:-:S04]  /*0cd0*/  IMAD R15, R15, UR12, RZ ;  /* 0x0000000c0f0f7c24 */ /* 0x000fc8000f8e02ff */
[----:B------:R-:W-:Y:S01]  /*0ce0*/  IMAD R15, R14, UR13, R15 ;  /* 0x0000000d0e0f7c24 */ /* 0x000fe2000f8e020f */
[----:B------:R-:W-:-:S04]  /*0cf0*/  LEA R14, P0, R12, UR14, 0x2 ;  /* 0x0000000e0c0e7c11 */ /* 0x000fc8000f8010ff */
[----:B------:R-:W-:-:S04]  /*0d00*/  IADD3 R13, PT, PT, R13, R15, RZ ;  /* 0x0000000f0d0d7210 */ /* 0x000fc80007ffe0ff */
[----:B------:R-:W-:-:S05]  /*0d10*/  LEA.HI.X R15, R12, UR15, R13, 0x2, P0 ;  /* 0x0000000f0c0f7c11 */ /* 0x000fca00080f140d */
[----:B------:R-:W4:Y:S01]  /*0d20*/  LDG.E R14, desc[UR16][R14.64] ;  /* 0x000000100e0e7981 */ /* 0x000f22000c1e1900 */
[----:B--2--5:R-:W-:Y:S01]  /*0d30*/  FMUL R25, R25, R26 ;  /* 0x0000001a19197220 */ /* 0x024fe20000400000 */
[----:B------:R-:W-:-:S05]  /*0d40*/  VIADD R8, R8, 0x10 ;  /* 0x0000001008087836 */ /* 0x000fca0000000000 */
[----:B------:R-:W-:Y:S02]  /*0d50*/  ISETP.NE.AND P0, PT, R8, RZ, PT ;  /* 0x000000ff0800720c */ /* 0x000fe40003f05270 */
[----:B------:R-:W-:Y:S01]  /*0d60*/  IADD3 R7, PT, PT, R7, 0x1000, RZ ;  /* 0x0000100007077810 */ /* 0x000fe20007ffe0ff */
        /* <DEDUP_REMOVED lines=15> */
[----:B------:R-:W-:Y:S06]  /*0e60*/  @P0 BRA `(.L_x_66) ;  /* 0xfffffff400440947 */ /* 0x000fec000383ffff */
[----:B------:R-:W-:Y:S05]  /*0e70*/  BSYNC.RECONVERGENT B3 ;  /* 0x0000000000037941 */ /* 0x000fea0003800200 */
.L_x_65:
[----:B------:R-:W-:-:S07]  /*0e80*/  VIADD R23, R7, 0xfffff800 ;  /* 0xfffff80007177836 */ /* 0x000fce0000000000 */
.L_x_64:
[----:B------:R-:W-:Y:S05]  /*0e90*/  BSYNC.RECONVERGENT B2 ;  /* 0x0000000000027941 */ /* 0x000fea0003800200 */
.L_x_63:
[----:B------:R-:W-:-:S13]  /*0ea0*/  ISETP.NE.AND P0, PT, R5, RZ, PT ;  /* 0x000000ff0500720c */ /* 0x000fda0003f05270 */
[----:B------:R-:W-:Y:S05]  /*0eb0*/  @!P0 BRA `(.L_x_62) ;  /* 0x00000008009c8947 */ /* 0x000fea0003800000 */
[----:B------:R-:W-:Y:S01]  /*0ec0*/  ISETP.GE.U32.AND P1, PT, R5, 0x8, PT ;  /* 0x000000080500780c */ /* 0x000fe20003f26070 */
[----:B------:R-:W-:Y:S01]  /*0ed0*/  BSSY.RECONVERGENT B2, `(.L_x_67) ;  /* 0x000005e000027945 */ /* 0x000fe20003800200 */
[----:B------:R-:W-:-:S04]  /*0ee0*/  LOP3.LUT R22, R3, 0x7, RZ, 0xc0, !PT ;  /* 0x0000000703167812 */ /* 0x000fc800078ec0ff */
[----:B------:R-:W-:-:S07]  /*0ef0*/  ISETP.NE.AND P0, PT, R22, RZ, PT ;  /* 0x000000ff1600720c */ /* 0x000fce0003f05270 */
[----:B------:R-:W-:Y:S06]  /*0f00*/  @!P1 BRA `(.L_x_68) ;  /* 0x0000000400689947 */ /* 0x000fec0003800000 */
[----:B------:R-:W1:Y:S01]  /*0f10*/  LDCU.64 UR4, c[0x0][0x388] ;  /* 0x00007100ff0477ac */ /* 0x000e620008000a00 */
[C---:B------:R-:W-:Y:S01]  /*0f20*/  IADD3 R6, P1, PT, R23.reuse, R2, RZ ;  /* 0x0000000217067210 */ /* 0x040fe20007f3e0ff */
[C---:B------:R-:W-:Y:S01]  /*0f30*/  VIADD R9, R23.reuse, 0x200 ;  /* 0x0000020017097836 */ /* 0x040fe20000000000 */
[C---:B------:R-:W-:Y:S01]  /*0f40*/  IADD3 R13, PT, PT, R23.reuse, 0x300, RZ ;  /* 0x00000300170d7810 */ /* 0x040fe20007ffe0ff */
[----:B------:R-:W2:Y:S01]  /*0f50*/  LDCU.64 UR8, c[0x0][0x390] ;  /* 0x00007200ff0877ac */ /* 0x000ea20008000a00 */
[C---:B------:R-:W-:Y:S01]  /*0f60*/  LEA.HI.X.SX32 R5, R23.reuse, R4, 0x1, P1 ;  /* 0x0000000417057211 */ /* 0x040fe200008f0eff */
[----:B------:R-:W-:Y:S01]  /*0f70*/  VIADD R15, R23, 0x400 ;  /* 0x00000400170f7836 */ /* 0x000fe20000000000 */
[-C--:B------:R-:W-:Y:S02]  /*0f80*/  IADD3 R12, P1, PT, R9, R2.reuse, RZ ;  /* 0x00000002090c7210 */ /* 0x080fe40007f3e0ff */
[-C--:B------:R-:W-:Y:S02]  /*0f90*/  IADD3 R16, P3, PT, R13, R2.reuse, RZ ;  /* 0x000000020d107210 */ /* 0x080fe40007f7e0ff */
[----:B------:R-:W-:-:S02]  /*0fa0*/  IADD3 R18, P4, PT, R15, R2, RZ ;  /* 0x000000020f127210 */ /* 0x000fc40007f9e0ff */
[-C--:B------:R-:W-:Y:S02]  /*0fb0*/  LEA.HI.X.SX32 R9, R9, R4.reuse, 0x1, P1 ;  /* 0x0000000409097211 */ /* 0x080fe400008f0eff */
[-C--:B------:R-:W-:Y:S02]  /*0fc0*/  LEA.HI.X.SX32 R13, R13, R4.reuse, 0x1, P3 ;  /* 0x000000040d0d7211 */ /* 0x080fe400018f0eff */
[----:B------:R-:W-:Y:S01]  /*0fd0*/  LEA.HI.X.SX32 R15, R15, R4, 0x1, P4 ;  /* 0x000000040f0f7211 */ /* 0x000fe200020f0eff */
[----:B-1----:R-:W-:Y:S01]  /*0fe0*/  IMAD R7, R5, UR4, RZ ;  /* 0x0000000405077c24 */ /* 0x002fe2000f8e02ff */
[----:B------:R-:W-:Y:S01]  /*0ff0*/  IADD3 R5, PT, PT, R23, 0x100, RZ ;  /* 0x0000010017057810 */ /* 0x000fe20007ffe0ff */
[----:B------:R-:W-:Y:S02]  /*1000*/  IMAD R9, R9, UR4, RZ ;  /* 0x0000000409097c24 */ /* 0x000fe4000f8e02ff */
[C---:B------:R-:W-:Y:S01]  /*1010*/  IMAD R11, R6.reuse, UR5, R7 ;  /* 0x00000005060b7c24 */ /* 0x040fe2000f8e0207 */
[----:B------:R-:W-:Y:S01]  /*1020*/  IADD3 R8, P2, PT, R5, R2, RZ ;  /* 0x0000000205087210 */ /* 0x000fe20007f5e0ff */
[----:B------:R-:W-:-:S03]  /*1030*/  IMAD.WIDE.U32 R6, R6, UR4, RZ ;  /* 0x0000000406067c25 */ /* 0x000fc6000f8e00ff */
[----:B------:R-:W-:Y:S01]  /*1040*/  LEA.HI.X.SX32 R5, R5, R4, 0x1, P2 ;  /* 0x0000000405057211 */ /* 0x000fe200010f0eff */
[----:B------:R-:W-:Y:S01]  /*1050*/  IMAD R19, R15, UR4, RZ ;  /* 0x000000040f137c24 */ /* 0x000fe2000f8e02ff */
[----:B--2---:R-:W-:Y:S01]  /*1060*/  LEA R10, P2, R6, UR8, 0x2 ;  /* 0x00000008060a7c11 */ /* 0x004fe2000f8410ff */
[----:B------:R-:W-:Y:S01]  /*1070*/  IMAD R9, R12, UR5, R9 ;  /* 0x000000050c097c24 */ /* 0x000fe2000f8e0209 */
[----:B------:R-:W-:Y:S01]  /*1080*/  IADD3 R7, PT, PT, R7, R11, RZ ;  /* 0x0000000b07077210 */ /* 0x000fe20007ffe0ff */
[----:B------:R-:W-:-:S03]  /*1090*/  IMAD R5, R5, UR4, RZ ;  /* 0x0000000405057c24 */ /* 0x000fc6000f8e02ff */
[----:B------:R-:W-:Y:S01]  /*10a0*/  LEA.HI.X R11, R6, UR9, R7, 0x2, P2 ;  /* 0x00000009060b7c11 */ /* 0x000fe200090f1407 */
[C---:B------:R-:W-:Y:S02]  /*10b0*/  IMAD R17, R8.reuse, UR5, R5 ;  /* 0x0000000508117c24 */ /* 0x040fe4000f8e0205 */
[----:B------:R-:W-:-:S04]  /*10c0*/  IMAD.WIDE.U32 R6, R8, UR4, RZ ;  /* 0x0000000408067c25 */ /* 0x000fc8000f8e00ff */
[----:B------:R-:W-:Y:S01]  /*10d0*/  IMAD R5, R13, UR4, RZ ;  /* 0x000000040d057c24 */ /* 0x000fe2000f8e02ff */
[----:B------:R-:W-:Y:S01]  /*10e0*/  LEA R14, P1, R6, UR8, 0x2 ;  /* 0x00000008060e7c11 */ /* 0x000fe2000f8210ff */
[----:B------:R-:W-:Y:S02]  /*10f0*/  IMAD.IADD R15, R7, 0x1, R17 ;  /* 0x00000001070f7824 */ /* 0x000fe400078e0211 */
[----:B------:R-:W-:Y:S02]  /*1100*/  IMAD R5, R16, UR5, R5 ;  /* 0x0000000510057c24 */ /* 0x000fe4000f8e0205 */
[----:B------:R-:W-:Y:S01]  /*1110*/  IMAD.WIDE.U32 R12, R12, UR4, RZ ;  /* 0x000000040c0c7c25 */ /* 0x000fe2000f8e00ff */
[----:B------:R-:W-:-:S03]  /*1120*/  LEA.HI.X R15, R6, UR9, R15, 0x2, P1 ;  /* 0x00000009060f7c11 */ /* 0x000fc600088f140f */
[----:B------:R-:W-:Y:S01]  /*1130*/  IMAD.WIDE.U32 R16, R16, UR4, RZ ;  /* 0x0000000410107c25 */ /* 0x000fe2000f8e00ff */
[----:B------:R-:W-:Y:S01]  /*1140*/  LEA R20, P1, R12, UR8, 0x2 ;  /* 0x000000080c147c11 */ /* 0x000fe2000f8210ff */
[----:B------:R-:W2:Y:S01]  /*1150*/  LDG.E R24, desc[UR16][R14.64] ;  /* 0x000000100e187981 */ /* 0x000ea2000c1e1900 */
[----:B------:R-:W-:Y:S01]  /*1160*/  IADD3 R9, PT, PT, R13, R9, RZ ;  /* 0x000000090d097210 */ /* 0x000fe20007ffe0ff */
[----:B------:R-:W-:Y:S01]  /*1170*/  IMAD R7, R18, UR5, R19 ;  /* 0x0000000512077c24 */ /* 0x000fe2000f8e0213 */
[----:B------:R-:W-:Y:S01]  /*1180*/  LEA R8, P2, R16, UR8, 0x2 ;  /* 0x0000000810087c11 */ /* 0x000fe2000f8410ff */
[----:B------:R-:W-:Y:S01]  /*1190*/  IMAD.WIDE.U32 R18, R18, UR4, RZ ;  /* 0x0000000412127c25 */ /* 0x000fe2000f8e00ff */
[----:B------:R-:W-:-:S03]  /*11a0*/  LEA.HI.X R21, R12, UR9, R9, 0x2, P1 ;  /* 0x000000090c157c11 */ /* 0x000fc600088f1409 */
[----:B------:R-:W-:Y:S01]  /*11b0*/  IMAD.IADD R5, R17, 0x1, R5 ;  /* 0x0000000111057824 */ /* 0x000fe200078e0205 */
[----:B------:R-:W-:Y:S01]  /*11c0*/  IADD3 R7, PT, PT, R19, R7, RZ ;  /* 0x0000000713077210 */ /* 0x000fe20007ffe0ff */
[C---:B------:R-:W-:Y:S01]  /*11d0*/  VIADD R17, R23.reuse, 0x500 ;  /* 0x0000050017117836 */ /* 0x040fe20000000000 */
[C---:B------:R-:W-:Y:S01]  /*11e0*/  IADD3 R19, PT, PT, R23.reuse, 0x600, RZ ;  /* 0x0000060017137810 */ /* 0x040fe20007ffe0ff */
[----:B------:R-:W-:Y:S01]  /*11f0*/  VIADD R25, R23, 0x700 ;  /* 0x0000070017197836 */ /* 0x000fe20000000000 */
[----:B------:R-:W-:Y:S01]  /*1200*/  LEA.HI.X R9, R16, UR9, R5, 0x2, P2 ;  /* 0x0000000910097c11 */ /* 0x000fe200090f1405 */
[----:B------:R-:W3:Y:S01]  /*1210*/  LDG.E R20, desc[UR16][R20.64] ;  /* 0x0000001014147981 */ /* 0x000ee2000c1e1900 */
[-C--:B------:R-:W-:Y:S02]  /*1220*/  IADD3 R13, P1, PT, R17, R2.reuse, RZ ;  /* 0x00000002110d7210 */ /* 0x080fe40007f3e0ff */
[----:B------:R-:W-:Y:S01]  /*1230*/  LEA R6, P3, R18, UR8, 0x2 ;  /* 0x0000000812067c11 */ /* 0x000fe2000f8610ff */
[----:B------:R1:W4:Y:S01]  /*1240*/  LDG.E R5, desc[UR16][R10.64] ;  /* 0x000000100a057981 */ /* 0x000322000c1e1900 */
[----:B------:R-:W-:-:S02]  /*1250*/  IADD3 R12, P2, PT, R19, R2, RZ ;  /* 0x00000002130c7210 */ /* 0x000fc40007f5e0ff */
[-C--:B------:R-:W-:Y:S02]  /*1260*/  LEA.HI.X.SX32 R17, R17, R4.reuse, 0x1, P1 ;  /* 0x0000000411117211 */ /* 0x080fe400008f0eff */
[----:B------:R-:W-:Y:S02]  /*1270*/  LEA.HI.X R7, R18, UR9, R7, 0x2, P3 ;  /* 0x0000000912077c11 */ /* 0x000fe400098f1407 */
[----:B------:R-:W-:Y:S02]  /*1280*/  LEA.HI.X.SX32 R19, R19, R4, 0x1, P2 ;  /* 0x0000000413137211 */ /* 0x000fe400010f0eff */
[----:B------:R-:W-:Y:S01]  /*1290*/  IADD3 R18, P1, PT, R25, R2, RZ ;  /* 0x0000000219127210 */ /* 0x000fe20007f3e0ff */
[----:B------:R-:W-:Y:S01]  /*12a0*/  IMAD R28, R17, UR4, RZ ;  /* 0x00000004111c7c24 */ /* 0x000fe2000f8e02ff */
[----:B------:R-:W3:Y:S01]  /*12b0*/  LDG.E R7, desc[UR16][R6.64] ;  /* 0x0000001006077981 */ /* 0x000ee2000c1e1900 */
[----:B------:R-:W-:Y:S01]  /*12c0*/  IMAD R19, R19, UR4, RZ ;  /* 0x0000000413137c24 */ /* 0x000fe2000f8e02ff */
[----:B------:R-:W-:Y:S01]  /*12d0*/  LEA.HI.X.SX32 R16, R25, R4, 0x1, P1 ;  /* 0x0000000419107211 */ /* 0x000fe200008f0eff */
[C---:B------:R-:W-:Y:S01]  /*12e0*/  IMAD R17, R13.reuse, UR5, R28 ;  /* 0x000000050d117c24 */ /* 0x040fe2000f8e021c */
[----:B------:R0:W3:Y:S01]  /*12f0*/  LDG.E R25, desc[UR16][R8.64] ;  /* 0x0000001008197981 */ /* 0x0000e2000c1e1900 */
[----:B-1----:R-:W-:-:S04]  /*1300*/  IMAD.WIDE.U32 R10, R13, UR4, RZ ;  /* 0x000000040d0a7c25 */ /* 0x002fc8000f8e00ff */
[C---:B------:R-:W-:Y:S02]  /*1310*/  IMAD R19, R12.reuse, UR5, R19 ;  /* 0x000000050c137c24 */ /* 0x040fe4000f8e0213 */
[----:B------:R-:W-:Y:S01]  /*1320*/  IMAD.WIDE.U32 R12, R12, UR4, RZ ;  /* 0x000000040c0c7c25 */ /* 0x000fe2000f8e00ff */
[----:B------:R-:W-:-:S03]  /*1330*/  LEA R14, P1, R10, UR8, 0x2 ;  /* 0x000000080a0e7c11 */ /* 0x000fc6000f8210ff */
[----:B------:R-:W-:Y:S01]  /*1340*/  IMAD R15, R16, UR4, RZ ;  /* 0x00000004100f7c24 */ /* 0x000fe2000f8e02ff */
[----:B------:R-:W-:Y:S01]  /*1350*/  IADD3 R17, PT, PT, R11, R17, RZ ;  /* 0x000000110b117210 */ /* 0x000fe20007ffe0ff */
[----:B------:R-:W-:Y:S02]  /*1360*/  IMAD.IADD R13, R13, 0x1, R19 ;  /* 0x000000010d0d7824 */ /* 0x000fe400078e0213 */
[----:B------:R-:W-:Y:S01]  /*1370*/  IMAD R11, R18, UR5, R15 ;  /* 0x00000005120b7c24 */ /* 0x000fe2000f8e020f */
[----:B------:R-:W-:Y:S01]  /*1380*/  LEA R16, P2, R12, UR8, 0x2 ;  /* 0x000000080c107c11 */ /* 0x000fe2000f8410ff */
[----:B------:R-:W-:Y:S01]  /*1390*/  IMAD.WIDE.U32 R18, R18, UR4, RZ ;  /* 0x0000000412127c25 */ /* 0x000fe2000f8e00ff */
[----:B------:R-:W-:Y:S02]  /*13a0*/  LEA.HI.X R15, R10, UR9, R17, 0x2, P1 ;  /* 0x000000090a0f7c11 */ /* 0x000fe400088f1411 */
[----:B------:R-:W-:Y:S02]  /*13b0*/  LEA.HI.X R17, R12, UR9, R13, 0x2, P2 ;  /* 0x000000090c117c11 */ /* 0x000fe400090f140d */
[----:B0-----:R-:W-:Y:S01]  /*13c0*/  LEA R8, P1, R18, UR8, 0x2 ;  /* 0x0000000812087c11 */ /* 0x001fe2000f8210ff */
[----:B------:R-:W3:Y:S01]  /*13d0*/  LDG.E R14, desc[UR16][R14.64] ;  /* 0x000000100e0e7981 */ /* 0x000ee2000c1e1900 */
[----:B------:R-:W-:-:S03]  /*13e0*/  IADD3 R11, PT, PT, R19, R11, RZ ;  /* 0x0000000b130b7210 */ /* 0x000fc60007ffe0ff */
[----:B------:R-:W3:Y:S01]  /*13f0*/  LDG.E R16, desc[UR16][R16.64] ;  /* 0x0000001010107981 */ /* 0x000ee2000c1e1900 */
[----:B------:R-:W-:-:S05]  /*1400*/  LEA.HI.X R9, R18, UR9, R11, 0x2, P1 ;  /* 0x0000000912097c11 */ /* 0x000fca00088f140b */
[----:B------:R-:W3:Y:S01]  /*1410*/  LDG.E R8, desc[UR16][R8.64] ;  /* 0x0000001008087981 */ /* 0x000ee2000c1e1900 */
[----:B------:R-:W-:Y:S02]  /*1420*/  VIADD R23, R23, 0x800 ;  /* 0x0000080017177836 */ /* 0x000fe40000000000 */
[----:B----45:R-:W-:-:S04]  /*1430*/  FMUL R5, R26, R5 ;  /* 0x000000051a057220 */ /* 0x030fc80000400000 */
[----:B--2---:R-:W-:-:S04]  /*1440*/  FMUL R5, R5, R24 ;  /* 0x0000001805057220 */ /* 0x004fc80000400000 */
[----:B---3--:R-:W-:-:S04]  /*1450*/  FMUL R20, R5, R20 ;  /* 0x0000001405147220 */ /* 0x008fc80000400000 */
[----:B------:R-:W-:-:S04]  /*1460*/  FMUL R20, R20, R25 ;  /* 0x0000001914147220 */ /* 0x000fc80000400000 */
[----:B------:R-:W-:-:S04]  /*1470*/  FMUL R7, R20, R7 ;  /* 0x0000000714077220 */ /* 0x000fc80000400000 */
[----:B------:R-:W-:-:S04]  /*1480*/  FMUL R7, R7, R14 ;  /* 0x0000000e07077220 */ /* 0x000fc80000400000 */
[----:B------:R-:W-:-:S04]  /*1490*/  FMUL R7, R7, R16 ;  /* 0x0000001007077220 */ /* 0x000fc80000400000 */
[----:B------:R-:W-:-:S07]  /*14a0*/  FMUL R26, R7, R8 ;  /* 0x00000008071a7220 */ /* 0x000fce0000400000 */
.L_x_68:
[----:B------:R-:W-:Y:S05]  /*14b0*/  BSYNC.RECONVERGENT B2 ;  /* 0x0000000000027941 */ /* 0x000fea0003800200 */
.L_x_67:
        /* <DEDUP_REMOVED lines=11> */
[----:B------:R-:W-:Y:S02]  /*1570*/  LEA.HI.X.SX32 R8, R23, R4, 0x1, P1 ;  /* 0x0000000417087211 */ /* 0x000fe400008f0eff */
[-C--:B------:R-:W-:Y:S02]  /*1580*/  IADD3 R10, P1, PT, R11, R2.reuse, RZ ;  /* 0x000000020b0a7210 */ /* 0x080fe40007f3e0ff */
[----:B------:R-:W-:Y:S02]  /*1590*/  IADD3 R7, P2, PT, R15, R2, RZ ;  /* 0x000000020f077210 */ /* 0x000fe40007f5e0ff */
[----:B------:R-:W-:-:S02]  /*15a0*/  IADD3 R17, PT, PT, R23, 0x300, RZ ;  /* 0x0000030017117810 */ /* 0x000fc40007ffe0ff */
[-C--:B------:R-:W-:Y:S02]  /*15b0*/  LEA.HI.X.SX32 R11, R11, R4.reuse, 0x1, P1 ;  /* 0x000000040b0b7211 */ /* 0x080fe400008f0eff */
[----:B------:R-:W-:Y:S02]  /*15c0*/  LEA.HI.X.SX32 R15, R15, R4, 0x1, P2 ;  /* 0x000000040f0f7211 */ /* 0x000fe400010f0eff */
[C---:B------:R-:W-:Y:S01]  /*15d0*/  IADD3 R5, P3, PT, R17.reuse, R2, RZ ;  /* 0x0000000211057210 */ /* 0x040fe20007f7e0ff */
[----:B-1----:R-:W-:Y:S02]  /*15e0*/  IMAD R9, R8, UR4, RZ ;  /* 0x0000000408097c24 */ /* 0x002fe4000f8e02ff */
[----:B------:R-:W-:Y:S01]  /*15f0*/  IMAD.WIDE.U32 R12, R6, UR4, RZ ;  /* 0x00000004060c7c25 */ /* 0x000fe2000f8e00ff */
[----:B------:R-:W-:-:S03]  /*1600*/  LEA.HI.X.SX32 R16, R17, R4, 0x1, P3 ;  /* 0x0000000411107211 */ /* 0x000fc600018f0eff */
[----:B------:R-:W-:Y:S01]  /*1610*/  IMAD R9, R6, UR5, R9 ;  /* 0x0000000506097c24 */ /* 0x000fe2000f8e0209 */
[----:B--2---:R-:W-:Y:S01]  /*1620*/  LEA R6, P1, R12, UR8, 0x2 ;  /* 0x000000080c067c11 */ /* 0x004fe2000f8210ff */
[----:B------:R-:W-:Y:S02]  /*1630*/  IMAD R11, R11, UR4, RZ ;  /* 0x000000040b0b7c24 */ /* 0x000fe4000f8e02ff */
[----:B------:R-:W-:Y:S02]  /*1640*/  IMAD R14, R15, UR4, RZ ;  /* 0x000000040f0e7c24 */ /* 0x000fe4000f8e02ff */
[----:B------:R-:W-:Y:S02]  /*1650*/  IMAD.IADD R13, R13, 0x1, R9 ;  /* 0x000000010d0d7824 */ /* 0x000fe400078e0209 */
[C---:B------:R-:W-:Y:S02]  /*1660*/  IMAD R15, R10.reuse, UR5, R11 ;  /* 0x000000050a0f7c24 */ /* 0x040fe4000f8e020b */
[----:B------:R-:W-:-:S04]  /*1670*/  IMAD.WIDE.U32 R8, R10, UR4, RZ ;  /* 0x000000040a087c25 */ /* 0x000fc8000f8e00ff */
[----:B------:R-:W-:Y:S01]  /*1680*/  IMAD.WIDE.U32 R10, R7, UR4, RZ ;  /* 0x00000004070a7c25 */ /* 0x000fe2000f8e00ff */
[----:B------:R-:W-:-:S03]  /*1690*/  IADD3 R15, PT, PT, R9, R15, RZ ;  /* 0x0000000f090f7210 */ /* 0x000fc60007ffe0ff */
[----:B------:R-:W-:Y:S01]  /*16a0*/  IMAD R17, R7, UR5, R14 ;  /* 0x0000000507117c24 */ /* 0x000fe2000f8e020e */
[----:B------:R-:W-:Y:S01]  /*16b0*/  LEA.HI.X R7, R12, UR9, R13, 0x2, P1 ;  /* 0x000000090c077c11 */ /* 0x000fe200088f140d */
[----:B------:R-:W-:Y:S01]  /*16c0*/  IMAD R16, R16, UR4, RZ ;  /* 0x0000000410107c24 */ /* 0x000fe2000f8e02ff */
[----:B------:R-:W-:Y:S01]  /*16d0*/  LEA R12, P1, R8, UR8, 0x2 ;  /* 0x00000008080c7c11 */ /* 0x000fe2000f8210ff */
[----:B------:R-:W-:Y:S01]  /*16e0*/  IMAD.IADD R9, R11, 0x1, R17 ;  /* 0x000000010b097824 */ /* 0x000fe200078e0211 */
[----:B------:R-:W-:Y:S01]  /*16f0*/  LEA R14, P2, R10, UR8, 0x2 ;  /* 0x000000080a0e7c11 */ /* 0x000fe2000f8410ff */
[C---:B------:R-:W-:Y:S01]  /*1700*/  IMAD R11, R5.reuse, UR5, R16 ;  /* 0x00000005050b7c24 */ /* 0x040fe2000f8e0210 */
[----:B------:R-:W-:Y:S01]  /*1710*/  LEA.HI.X R13, R8, UR9, R15, 0x2, P1 ;  /* 0x00000009080d7c11 */ /* 0x000fe200088f140f */
[----:B------:R-:W-:Y:S01]  /*1720*/  IMAD.WIDE.U32 R16, R5, UR4, RZ ;  /* 0x0000000405107c25 */ /* 0x000fe2000f8e00ff */
[----:B------:R-:W2:Y:S01]  /*1730*/  LDG.E R7, desc[UR16][R6.64] ;  /* 0x0000001006077981 */ /* 0x000ea2000c1e1900 */
[----:B------:R-:W-:-:S02]  /*1740*/  LEA.HI.X R15, R10, UR9, R9, 0x2, P2 ;  /* 0x000000090a0f7c11 */ /* 0x000fc400090f1409 */
[----:B------:R-:W-:Y:S01]  /*1750*/  LEA R8, P1, R16, UR8, 0x2 ;  /* 0x0000000810087c11 */ /* 0x000fe2000f8210ff */
[----:B------:R-:W3:Y:S01]  /*1760*/  LDG.E R13, desc[UR16][R12.64] ;  /* 0x000000100c0d7981 */ /* 0x000ee2000c1e1900 */
[----:B------:R-:W-:-:S03]  /*1770*/  IADD3 R11, PT, PT, R17, R11, RZ ;  /* 0x0000000b110b7210 */ /* 0x000fc60007ffe0ff */
[----:B------:R-:W4:Y:S01]  /*1780*/  LDG.E R15, desc[UR16][R14.64] ;  /* 0x000000100e0f7981 */ /* 0x000f22000c1e1900 */
[----:B------:R-:W-:-:S06]  /*1790*/  LEA.HI.X R9, R16, UR9, R11, 0x2, P1 ;  /* 0x0000000910097c11 */ /* 0x000fcc00088f140b */
[----:B------:R-:W4:Y:S01]  /*17a0*/  LDG.E R9, desc[UR16][R8.64] ;  /* 0x0000001008097981 */ /* 0x000f22000c1e1900 */
[----:B------:R-:W-:Y:S02]  /*17b0*/  VIADD R23, R23, 0x400 ;  /* 0x0000040017177836 */ /* 0x000fe40000000000 */
[----:B--2--5:R-:W-:-:S04]  /*17c0*/  FMUL R26, R26, R7 ;  /* 0x000000071a1a7220 */ /* 0x024fc80000400000 */
[----:B---3--:R-:W-:-:S04]  /*17d0*/  FMUL R26, R26, R13 ;  /* 0x0000000d1a1a7220 */ /* 0x008fc80000400000 */
[----:B----4-:R-:W-:-:S04]  /*17e0*/  FMUL R26, R26, R15 ;  /* 0x0000000f1a1a7220 */ /* 0x010fc80000400000 */
[----:B------:R-:W-:-:S07]  /*17f0*/  FMUL R26, R26, R9 ;  /* 0x000000091a1a7220 */ /* 0x000fce0000400000 */
.L_x_70:
[----:B------:R-:W-:Y:S05]  /*1800*/  BSYNC.RECONVERGENT B2 ;  /* 0x0000000000027941 */ /* 0x000fea0003800200 */
.L_x_69:
[----:B------:R-:W-:Y:S05]  /*1810*/  @!P0 BRA `(.L_x_62) ;  /* 0x0000000000448947 */ /* 0x000fea0003800000 */
[----:B------:R-:W-:-:S07]  /*1820*/  IADD3 R3, PT, PT, -R3, RZ, RZ ;  /* 0x000000ff03037210 */ /* 0x000fce0007ffe1ff */
.L_x_71:
[----:B------:R-:W1:Y:S01]  /*1830*/  LDCU.64 UR4, c[0x0][0x388] ;  /* 0x00007100ff0477ac */ /* 0x000e620008000a00 */
[C---:B------:R-:W-:Y:S01]  /*1840*/  IADD3 R5, P0, PT, R23.reuse, R2, RZ ;  /* 0x0000000217057210 */ /* 0x040fe20007f1e0ff */
[----:B------:R-:W2:Y:S03]  /*1850*/  LDCU.64 UR8, c[0x0][0x390] ;  /* 0x00007200ff0877ac */ /* 0x000ea60008000a00 */
[----:B------:R-:W-:-:S05]  /*1860*/  LEA.HI.X.SX32 R6, R23, R4, 0x1, P0 ;  /* 0x0000000417067211 */ /* 0x000fca00000f0eff */
[----:B-1----:R-:W-:Y:S02]  /*1870*/  IMAD R8, R6, UR4, RZ ;  /* 0x0000000406087c24 */ /* 0x002fe4000f8e02ff */
[----:B------:R-:W-:-:S04]  /*1880*/  IMAD.WIDE.U32 R6, R5, UR4, RZ ;  /* 0x0000000405067c25 */ /* 0x000fc8000f8e00ff */
[----:B------:R-:W-:Y:S01]  /*1890*/  IMAD R5, R5, UR5, R8 ;  /* 0x0000000505057c24 */ /* 0x000fe2000f8e0208 */
[----:B--2---:R-:W-:-:S03]  /*18a0*/  LEA R8, P0, R6, UR8, 0x2 ;  /* 0x0000000806087c11 */ /* 0x004fc6000f8010ff */
[----:B------:R-:W-:-:S05]  /*18b0*/  IMAD.IADD R5, R7, 0x1, R5 ;  /* 0x0000000107057824 */ /* 0x000fca00078e0205 */
[----:B------:R-:W-:-:S06]  /*18c0*/  LEA.HI.X R9, R6, UR9, R5, 0x2, P0 ;  /* 0x0000000906097c11 */ /* 0x000fcc00080f1405 */
[----:B------:R-:W2:Y:S01]  /*18d0*/  LDG.E R9, desc[UR16][R8.64] ;  /* 0x0000001008097981 */ /* 0x000ea2000c1e1900 */
[----:B------:R-:W-:Y:S01]  /*18e0*/  IADD3 R3, PT, PT, R3, 0x1, RZ ;  /* 0x0000000103037810 */ /* 0x000fe20007ffe0ff */
[----:B------:R-:W-:-:S03]  /*18f0*/  VIADD R23, R23, 0x100 ;  /* 0x0000010017177836 */ /* 0x000fc60000000000 */
[----:B------:R-:W-:Y:S01]  /*1900*/  ISETP.NE.AND P0, PT, R3, RZ, PT ;  /* 0x000000ff0300720c */ /* 0x000fe20003f05270 */
[----:B--2--5:R-:W-:-:S12]  /*1910*/  FMUL R26, R9, R26 ;  /* 0x0000001a091a7220 */ /* 0x024fd80000400000 */
[----:B------:R-:W-:Y:S05]  /*1920*/  @P0 BRA `(.L_x_71) ;  /* 0xfffffffc00c00947 */ /* 0x000fea000383ffff */
.L_x_62:
[----:B------:R-:W-:Y:S05]  /*1930*/  BSYNC.RECONVERGENT B1 ;  /* 0x0000000000017941 */ /* 0x000fea0003800200 */
.L_x_61:
[----:B------:R-:W-:-:S09]  /*1940*/  UISETP.GE.AND UP0, UPT, UR7, 0x100, UPT ;  /* 0x000001000700788c */ /* 0x000fd2000bf06270 */
[----:B------:R-:W-:Y:S05]  /*1950*/  BRA.U !UP0, `(.L_x_72) ;  /* 0x0000000108ac7547 */ /* 0x000fea000b800000 */
[----:B------:R-:W1:Y:S01]  /*1960*/  S2R R7, SR_LANEID ;  /* 0x0000000000077919 */ /* 0x000e620000000000 */
[----:B-----5:R-:W2:Y:S02]  /*1970*/  SHFL.DOWN PT, R2, R26, 0x1, 0x1f ;  /* 0x08201f001a027f89 */ /* 0x020ea400000e0000 */
[----:B--2---:R-:W-:Y:S01]  /*1980*/  FMUL R2, R2, R26 ;  /* 0x0000001a02027220 */ /* 0x004fe20000400000 */
[C---:B-1----:R-:W-:Y:S02]  /*1990*/  ISETP.GT.AND P0, PT, R7.reuse, 0x1e, PT ;  /* 0x0000001e0700780c */ /* 0x042fe40003f04270 */
[C---:B------:R-:W-:Y:S02]  /*19a0*/  ISETP.NE.AND P1, PT, R7.reuse, RZ, PT ;  /* 0x000000ff0700720c */ /* 0x040fe40003f25270 */
[----:B------:R-:W-:Y:S02]  /*19b0*/  FSEL R2, R26, R2, P0 ;  /* 0x000000021a027208 */ /* 0x000fe40000000000 */
[----:B------:R-:W-:-:S03]  /*19c0*/  ISETP.GT.AND P0, PT, R7, 0x1d, PT ;  /* 0x0000001d0700780c */ /* 0x000fc60003f04270 */
[----:B------:R-:W1:Y:S06]  /*19d0*/  SHFL.DOWN PT, R3, R2, 0x2, 0x1f ;  /* 0x08401f0002037f89 */ /* 0x000e6c00000e0000 */
[----:B------:R-:W2:Y:S01]  /*19e0*/  @!P1 S2R R6, SR_CgaCtaId ;  /* 0x0000000000069919 */ /* 0x000ea20000008800 */
[----:B------:R-:W-:Y:S02]  /*19f0*/  @!P1 MOV R5, 0x400 ;  /* 0x0000040000059802 */ /* 0x000fe40000000f00 */
[----:B------:R-:W-:-:S04]  /*1a00*/  @!P1 SHF.R.U32.HI R4, RZ, 0x3, R0 ;  /* 0x00000003ff049819 */ /* 0x000fc80000011600 */
[----:B------:R-:W-:Y:S01]  /*1a10*/  @!P1 LOP3.LUT R4, R4, 0x7c, RZ, 0xc0, !PT ;  /* 0x0000007c04049812 */ /* 0x000fe200078ec0ff */
[----:B-1----:R-:W-:Y:S01]  /*1a20*/  @!P0 FMUL R2, R2, R3 ;  /* 0x0000000302028220 */ /* 0x002fe20000400000 */
[----:B------:R-:W-:-:S04]  /*1a30*/  ISETP.GT.AND P0, PT, R7, 0x1b, PT ;  /* 0x0000001b0700780c */ /* 0x000fc80003f04270 */
[----:B------:R-:W1:Y:S01]  /*1a40*/  SHFL.DOWN PT, R3, R2, 0x4, 0x1f ;  /* 0x08801f0002037f89 */ /* 0x000e6200000e0000 */
[----:B--2---:R-:W-:-:S04]  /*1a50*/  @!P1 LEA R5, R6, R5, 0x18 ;  /* 0x0000000506059211 */ /* 0x004fc800078ec0ff */
[----:B------:R-:W-:-:S04]  /*1a60*/  @!P1 IADD3 R4, PT, PT, R4, R5, RZ ;  /* 0x0000000504049210 */ /* 0x000fc80007ffe0ff */
[----:B-1----:R-:W-:Y:S01]  /*1a70*/  @!P0 FMUL R2, R2, R3 ;  /* 0x0000000302028220 */ /* 0x002fe20000400000 */
[----:B------:R-:W-:-:S04]  /*1a80*/  ISETP.GT.AND P0, PT, R7, 0x17, PT ;  /* 0x000000170700780c */ /* 0x000fc80003f04270 */
[----:B------:R-:W1:Y:S09]  /*1a90*/  SHFL.DOWN PT, R3, R2, 0x8, 0x1f ;  /* 0x09001f0002037f89 */ /* 0x000e7200000e0000 */
[----:B-1----:R-:W-:Y:S01]  /*1aa0*/  @!P0 FMUL R2, R2, R3 ;  /* 0x0000000302028220 */ /* 0x002fe20000400000 */
[----:B------:R-:W-:-:S04]  /*1ab0*/  ISETP.NE.AND P0, PT, R0, RZ, PT ;  /* 0x000000ff0000720c */ /* 0x000fc80003f05270 */
[----:B------:R-:W1:Y:S02]  /*1ac0*/  SHFL.DOWN PT, R3, R2, 0x10, 0x1f ;  /* 0x0a001f0002037f89 */ /* 0x000e6400000e0000 */
[----:B-1----:R-:W-:-:S05]  /*1ad0*/  FMUL R3, R2, R3 ;  /* 0x0000000302037220 */ /* 0x002fca0000400000 */
        /* <DEDUP_REMOVED lines=9> */
[----:B--2---:R-:W2:Y:S04]  /*1b70*/  LDS.128 R4, [UR4+0x10] ;  /* 0x00001004ff047984 */ /* 0x004ea80008000c00 */
[----:B------:R-:W3:Y:S01]  /*1b80*/  LDS.64 R2, [UR4+0x20] ;  /* 0x00002004ff027984 */ /* 0x000ee20008000a00 */
[----:B-1----:R-:W-:-:S04]  /*1b90*/  FMUL R9, R9, R0 ;  /* 0x0000000009097220 */ /* 0x002fc80000400000 */
[----:B--2---:R-:W-:-:S04]  /*1ba0*/  FMUL R4, R9, R4 ;  /* 0x0000000409047220 */ /* 0x004fc80000400000 */
[----:B------:R-:W-:-:S04]  /*1bb0*/  FMUL R5, R4, R5 ;  /* 0x0000000504057220 */ /* 0x000fc80000400000 */
[----:B------:R-:W-:-:S04]  /*1bc0*/  FMUL R6, R5, R6 ;  /* 0x0000000605067220 */ /* 0x000fc80000400000 */
[----:B------:R-:W-:-:S04]  /*1bd0*/  FMUL R7, R6, R7 ;  /* 0x0000000706077220 */ /* 0x000fc80000400000 */
[----:B---3--:R-:W-:-:S04]  /*1be0*/  FMUL R2, R7, R2 ;  /* 0x0000000207027220 */ /* 0x008fc80000400000 */
[----:B------:R-:W-:Y:S01]  /*1bf0*/  FMUL R9, R2, R3 ;  /* 0x0000000302097220 */ /* 0x000fe20000400000 */
[----:B------:R-:W-:Y:S06]  /*1c00*/  BRA `(.L_x_73) ;  /* 0x0000003400107947 */ /* 0x000fec0003800000 */
.L_x_72:
[----:B------:R-:W1:Y:S01]  /*1c10*/  S2R R7, SR_LANEID ;  /* 0x0000000000077919 */ /* 0x000e620000000000 */
[----:B------:R-:W-:-:S05]  /*1c20*/  LOP3.LUT R2, R0, 0x3e0, RZ, 0xc0, !PT ;  /* 0x000003e000027812 */ /* 0x000fca00078ec0ff */
[----:B------:R-:W-:Y:S01]  /*1c30*/  VIADD R3, R2, 0x20 ;  /* 0x0000002002037836 */ /* 0x000fe20000000000 */
[----:B------:R-:W-:-:S04]  /*1c40*/  LOP3.LUT R2, RZ, R2, RZ, 0x33, !PT ;  /* 0x00000002ff027212 */ /* 0x000fc800078e33ff */
[----:B------:R-:W-:Y:S02]  /*1c50*/  ISETP.GT.AND P0, PT, R3, UR7, PT ;  /* 0x0000000703007c0c */ /* 0x000fe4000bf04270 */
[----:B------:R-:W-:-:S04]  /*1c60*/  IADD3 R2, PT, PT, R2, UR7, RZ ;  /* 0x0000000702027c10 */ /* 0x000fc8000fffe0ff */
[----:B------:R-:W-:-:S05]  /*1c70*/  SEL R2, R2, 0x1f, P0 ;  /* 0x0000001f02027807 */ /* 0x000fca0000000000 */
[----:B-----5:R-:W2:Y:S01]  /*1c80*/  SHFL.DOWN PT, R3, R26, 0x1, R2 ;  /* 0x082000001a037989 */ /* 0x020ea200000e0002 */
[C---:B-1----:R-:W-:Y:S01]  /*1c90*/  ISETP.GE.AND P0, PT, R7.reuse, R2, PT ;  /* 0x000000020700720c */ /* 0x042fe20003f06270 */
[C---:B------:R-:W-:Y:S01]  /*1ca0*/  VIADD R5, R7.reuse, 0x2 ;  /* 0x0000000207057836 */ /* 0x040fe20000000000 */
[----:B------:R-:W-:-:S11]  /*1cb0*/  ISETP.NE.AND P1, PT, R7, RZ, PT ;  /* 0x000000ff0700720c */ /* 0x000fd60003f25270 */
[----:B--2---:R-:W-:Y:S01]  /*1cc0*/  @!P0 FMUL R26, R3, R26 ;  /* 0x0000001a031a8220 */ /* 0x004fe20000400000 */
[----:B------:R-:W-:Y:S01]  /*1cd0*/  ISETP.GT.AND P0, PT, R5, R2, PT ;  /* 0x000000020500720c */ /* 0x000fe20003f04270 */
[----:B------:R-:W1:Y:S01]  /*1ce0*/  @!P1 S2R R6, SR_CgaCtaId ;  /* 0x0000000000069919 */ /* 0x000e620000008800 */
[----:B------:R-:W-:Y:S02]  /*1cf0*/  IADD3 R5, PT, PT, R7, 0x4, RZ ;  /* 0x0000000407057810 */ /* 0x000fe40007ffe0ff */
[----:B------:R-:W-:Y:S01]  /*1d00*/  @!P1 SHF.R.U32.HI R4, RZ, 0x3, R0 ;  /* 0x00000003ff049819 */ /* 0x000fe20000011600 */
[----:B------:R-:W2:Y:S03]  /*1d10*/  SHFL.DOWN PT, R3, R26, 0x2, R2 ;  /* 0x084000001a037989 */ /* 0x000ea600000e0002 */
[----:B------:R-:W-:-:S05]  /*1d20*/  @!P1 LOP3.LUT R4, R4, 0x7c, RZ, 0xc0, !PT ;  /* 0x0000007c04049812 */ /* 0x000fca00078ec0ff */
[----:B--2---:R-:W-:Y:S01]  /*1d30*/  @!P0 FMUL R26, R26, R3 ;  /* 0x000000031a1a8220 */ /* 0x004fe20000400000 */
[----:B------:R-:W-:Y:S01]  /*1d40*/  ISETP.GT.AND P0, PT, R5, R2, PT ;  /* 0x000000020500720c */ /* 0x000fe20003f04270 */
[----:B------:R-:W-:-:S03]  /*1d50*/  VIADD R5, R7, 0x8 ;  /* 0x0000000807057836 */ /* 0x000fc60000000000 */
[----:B------:R-:W2:Y:S09]  /*1d60*/  SHFL.DOWN PT, R3, R26, 0x4, R2 ;  /* 0x088000001a037989 */ /* 0x000eb200000e0002 */
[----:B--2---:R-:W-:Y:S01]  /*1d70*/  @!P0 FMUL R26, R26, R3 ;  /* 0x000000031a1a8220 */ /* 0x004fe20000400000 */
[----:B------:R-:W-:-:S02]  /*1d80*/  ISETP.GT.AND P0, PT, R5, R2, PT ;  /* 0x000000020500720c */ /* 0x000fc40003f04270 */
[----:B------:R-:W-:Y:S02]  /*1d90*/  IADD3 R5, PT, PT, R7, 0x10, RZ ;  /* 0x0000001007057810 */ /* 0x000fe40007ffe0ff */
[----:B------:R-:W2:Y:S09]  /*1da0*/  SHFL.DOWN PT, R3, R26, 0x8, R2 ;  /* 0x090000001a037989 */ /* 0x000eb200000e0002 */
[----:B--2---:R-:W-:Y:S01]  /*1db0*/  @!P0 FMUL R26, R26, R3 ;  /* 0x000000031a1a8220 */ /* 0x004fe20000400000 */
[----:B------:R-:W-:-:S02]  /*1dc0*/  ISETP.GT.AND P0, PT, R5, R2, PT ;  /* 0x000000020500720c */ /* 0x000fc40003f04270 */
[----:B------:R-:W-:Y:S02]  /*1dd0*/  @!P1 MOV R5, 0x400 ;  /* 0x0000040000059802 */ /* 0x000fe40000000f00 */
[----:B------:R-:W2:Y:S02]  /*1de0*/  SHFL.DOWN PT, R3, R26, 0x10, R2 ;  /* 0x0a0000001a037989 */ /* 0x000ea400000e0002 */
[----:B-1----:R-:W-:-:S05]  /*1df0*/  @!P1 LEA R5, R6, R5, 0x18 ;  /* 0x0000000506059211 */ /* 0x002fca00078ec0ff */
[----:B------:R-:W-:Y:S02]  /*1e00*/  @!P1 IMAD.IADD R4, R4, 0x1, R5 ;  /* 0x0000000104049824 */ /* 0x000fe400078e0205 */
[----:B--2---:R-:W-:Y:S01]  /*1e10*/  @!P0 FMUL R26, R26, R3 ;  /* 0x000000031a1a8220 */ /* 0x004fe20000400000 */
[----:B------:R-:W-:-:S04]  /*1e20*/  ISETP.NE.AND P0, PT, R0, RZ, PT ;  /* 0x000000ff0000720c */ /* 0x000fc80003f05270 */
[----:B------:R-:W-:-:S05]  /*1e30*/  MOV R9, R26 ;  /* 0x0000001a00097202 */ /* 0x000fca0000000f00 */
[----:B------:R1:W-:Y:S01]  /*1e40*/  @!P1 STS [R4+0x8], R9 ;  /* 0x0000080904009388 */ /* 0x0003e20000000800 */
[----:B------:R-:W-:Y:S06]  /*1e50*/  BAR.SYNC.DEFER_BLOCKING 0x0 ;  /* 0x0000000000007b1d */ /* 0x000fec0000010000 */
[----:B------:R-:W-:Y:S05]  /*1e60*/  @P0 BRA `(.L_x_73) ;  /* 0x0000003000780947 */ /* 0x000fea0003800000 */
[----:B------:R-:W2:Y:S01]  /*1e70*/  S2UR UR5, SR_CgaCtaId ;  /* 0x00000000000579c3 */ /* 0x000ea20000008800 */
[----:B------:R-:W-:Y:S01]  /*1e80*/  UMOV UR4, 0x400 ;  /* 0x0000040000047882 */ /* 0x000fe20000000000 */
[----:B------:R-:W-:Y:S02]  /*1e90*/  UISETP.GT.AND UP0, UPT, UR7, 0x20, UPT ;  /* 0x000000200700788c */ /* 0x000fe4000bf04270 */
[----:B------:R-:W-:-:S04]  /*1ea0*/  UISETP.GT.AND UP1, UPT, UR7, 0x40, UPT ;  /* 0x000000400700788c */ /* 0x000fc8000bf24270 */
[----:B------:R-:W-:Y:S01]  /*1eb0*/  PLOP3.LUT P2, PT, PT, PT, UP0, 0x80, 0x8 ;  /* 0x000000000008781c */ /* 0x000fe20003f4f008 */
[----:B------:R-:W-:Y:S01]  /*1ec0*/  UISETP.GT.AND UP0, UPT, UR7, 0x60, UPT ;  /* 0x000000600700788c */ /* 0x000fe2000bf04270 */
[----:B------:R-:W-:Y:S01]  /*1ed0*/  PLOP3.LUT P4, PT, PT, PT, UP1, 0x80, 0x8 ;  /* 0x000000000008781c */ /* 0x000fe20003f8f018 */
[----:B------:R-:W-:-:S04]  /*1ee0*/  UISETP.GT.AND UP1, UPT, UR7, 0x80, UPT ;  /* 0x000000800700788c */ /* 0x000fc8000bf24270 */
[----:B------:R-:W-:Y:S01]  /*1ef0*/  PLOP3.LUT P3, PT, PT, PT, UP0, 0x80, 0x8 ;  /* 0x000000000008781c */ /* 0x000fe20003f6f008 */
[----:B------:R-:W-:Y:S01]  /*1f00*/  UISETP.GT.AND UP0, UPT, UR7, 0xa0, UPT ;  /* 0x000000a00700788c */ /* 0x000fe2000bf04270 */
[----:B------:R-:W-:Y:S01]  /*1f10*/  PLOP3.LUT P1, PT, PT, PT, UP1, 0x80, 0x8 ;  /* 0x000000000008781c */ /* 0x000fe20003f2f018 */
[----:B------:R-:W-:Y:S02]  /*1f20*/  UISETP.GT.AND UP1, UPT, UR7, 0xc0, UPT ;  /* 0x000000c00700788c */ /* 0x000fe4000bf24270 */
[----:B--2---:R-:W-:-:S09]  /*1f30*/  ULEA UR4, UR5, UR4, 0x18 ;  /* 0x0000000405047291 */ /* 0x004fd2000f8ec0ff */
[----:B------:R-:W2:Y:S04]  /*1f40*/  LDS R0, [UR4+0xc] ;  /* 0x00000c04ff007984 */ /* 0x000ea80008000800 */
[----:B-1----:R-:W1:Y:S04]  /*1f50*/  LDS.128 R4, [UR4+0x10] ;  /* 0x00001004ff047984 */ /* 0x002e680008000c00 */
[----:B------:R-:W3:Y:S01]  /*1f60*/  LDS.64 R2, [UR4+0x20] ;  /* 0x00002004ff027984 */ /* 0x000ee20008000a00 */
[----:B--2---:R-:W-:Y:S01]  /*1f70*/  @P2 FMUL R9, R9, R0 ;  /* 0x0000000009092220 */ /* 0x004fe20000400000 */
[----:B------:R-:W-:Y:S01]  /*1f80*/  PLOP3.LUT P2, PT, PT, PT, UP0, 0x80, 0x8 ;  /* 0x000000000008781c */ /* 0x000fe20003f4f008 */
[----:B------:R-:W-:-:S02]  /*1f90*/  UISETP.GT.AND UP0, UPT, UR7, 0xe0, UPT ;  /* 0x000000e00700788c */ /* 0x000fc4000bf04270 */
[----:B-1----:R-:W-:Y:S01]  /*1fa0*/  @P4 FMUL R9, R9, R4 ;  /* 0x0000000409094220 */ /* 0x002fe20000400000 */
[----:B------:R-:W-:-:S03]  /*1fb0*/  PLOP3.LUT P4, PT, PT, PT, UP1, 0x80, 0x8 ;  /* 0x000000000008781c */ /* 0x000fc60003f8f018 */
[----:B------:R-:W-:Y:S01]  /*1fc0*/  @P3 FMUL R9, R9, R5 ;  /* 0x0000000509093220 */ /* 0x000fe20000400000 */
[----:B------:R-:W-:-:S03]  /*1fd0*/  PLOP3.LUT P3, PT, PT, PT, UP0, 0x80, 0x8 ;  /* 0x000000000008781c */ /* 0x000fc60003f6f008 */
[----:B------:R-:W-:-:S04]  /*1fe0*/  @P1 FMUL R9, R9, R6 ;  /* 0x0000000609091220 */ /* 0x000fc80000400000 */
[----:B------:R-:W-:-:S04]  /*1ff0*/  @P2 FMUL R9, R9, R7 ;  /* 0x0000000709092220 */ /* 0x000fc80000400000 */
[----:B---3--:R-:W-:-:S04]  /*2000*/  @P4 FMUL R9, R9, R2 ;  /* 0x0000000209094220 */ /* 0x008fc80000400000 */
[----:B------:R-:W-:Y:S01]  /*2010*/  @P3 FMUL R9, R9, R3 ;  /* 0x0000000309093220 */ /* 0x000fe20000400000 */
[----:B------:R-:W-:Y:S06]  /*2020*/  BRA `(.L_x_73) ;  /* 0x0000003000087947 */ /* 0x000fec0003800000 */
.L_x_58:
[----:B------:R-:W0:Y:S01]  /*2030*/  S2R R0, SR_TID.X ;  /* 0x0000000000007919 */ /* 0x000e220000002100 */
[----:B------:R-:W1:Y:S01]  /*2040*/  LDCU.128 UR8, c[0x0][0x380] ;  /* 0x00007000ff0877ac */ /* 0x000e620008000c00 */
[----:B------:R-:W2:Y:S01]  /*2050*/  LDCU.64 UR14, c[0x0][0x390] ;  /* 0x00007200ff0e77ac */ /* 0x000ea20008000a00 */
[----:B-1----:R-:W-:-:S04]  /*2060*/  UIADD3 UR12, UP0, UPT, UR19, UR8, URZ ;  /* 0x00000008130c7290 */ /* 0x002fc8000ff1e0ff */
[----:B------:R-:W-:Y:S02]  /*2070*/  UIADD3.X UR13, UPT, UPT, URZ, UR9, URZ, UP0, !UPT ;  /* 0x00000009ff0d7290 */ /* 0x000fe400087fe4ff */
[----:B0-----:R-:W-:-:S04]  /*2080*/  IADD3 R26, P0, PT, R0, UR12, RZ ;  /* 0x0000000c001a7c10 */ /* 0x001fc8000ff1e0ff */
[C---:B------:R-:W-:Y:S01]  /*2090*/  IADD3 R7, P1, PT, R26.reuse, 0x200, RZ ;  /* 0x000002001a077810 */ /* 0x040fe20007f3e0ff */
[----:B------:R-:W-:Y:S01]  /*20a0*/  IMAD.X R28, RZ, RZ, UR13, P0 ;  /* 0x0000000dff1c7e24 */ /* 0x000fe200080e06ff */
[C---:B------:R-:W-:Y:S01]  /*20b0*/  IADD3 R5, P0, PT, R26.reuse, 0x100, RZ ;  /* 0x000001001a057810 */ /* 0x040fe20007f1e0ff */
[----:B------:R-:W-:-:S03]  /*20c0*/  IMAD.WIDE.U32 R2, R26, UR10, RZ ;  /* 0x0000000a1a027c25 */ /* 0x000fc6000f8e00ff */
[----:B------:R-:W-:Y:S01]  /*20d0*/  IADD3.X R6, PT, PT, RZ, R28, RZ, P0, !PT ;  /* 0x0000001cff067210 */ /* 0x000fe200007fe4ff */
[----:B------:R-:W-:Y:S01]  /*20e0*/  IMAD R9, R28, UR10, RZ ;  /* 0x0000000a1c097c24 */ /* 0x000fe2000f8e02ff */
[----:B--2---:R-:W-:Y:S01]  /*20f0*/  LEA R12, P0, R2, UR14, 0x2 ;  /* 0x0000000e020c7c11 */ /* 0x004fe2000f8010ff */
[----:B------:R-:W-:Y:S02]  /*2100*/  IMAD.X R4, RZ, RZ, R28, P1 ;  /* 0x000000ffff047224 */ /* 0x000fe400008e061c */
[----:B------:R-:W-:Y:S02]  /*2110*/  IMAD R9, R26, UR11, R9 ;  /* 0x0000000b1a097c24 */ /* 0x000fe4000f8e0209 */
[----:B------:R-:W-:Y:S02]  /*2120*/  IMAD R6, R6, UR10, RZ ;  /* 0x0000000a06067c24 */ /* 0x000fe4000f8e02ff */
[----:B------:R-:W-:Y:S01]  /*2130*/  IMAD R8, R4, UR10, RZ ;  /* 0x0000000a04087c24 */ /* 0x000fe2000f8e02ff */
[----:B------:R-:W-:Y:S01]  /*2140*/  IADD3 R3, PT, PT, R3, R9, RZ ;  /* 0x0000000903037210 */ /* 0x000fe20007ffe0ff */
[C---:B------:R-:W-:Y:S01]  /*2150*/  IMAD R11, R5.reuse, UR11, R6 ;  /* 0x0000000b050b7c24 */ /* 0x040fe2000f8e0206 */
[----:B------:R-:W-:Y:S01]  /*2160*/  IADD3 R6, P1, PT, R26, 0x300, RZ ;  /* 0x000003001a067810 */ /* 0x000fe20007f3e0ff */
[----:B------:R-:W-:Y:S01]  /*2170*/  IMAD.WIDE.U32 R4, R5, UR10, RZ ;  /* 0x0000000a05047c25 */ /* 0x000fe2000f8e00ff */
[----:B------:R-:W-:-:S02]  /*2180*/  LEA.HI.X R13, R2, UR15, R3, 0x2, P0 ;  /* 0x0000000f020d7c11 */ /* 0x000fc400080f1403 */
[----:B------:R-:W-:Y:S01]  /*2190*/  IADD3 R9, P2, PT, R26, 0x400, RZ ;  /* 0x000004001a097810 */ /* 0x000fe20007f5e0ff */
[C---:B------:R-:W-:Y:S01]  /*21a0*/  IMAD R15, R7.reuse, UR11, R8 ;  /* 0x0000000b070f7c24 */ /* 0x040fe2000f8e0208 */
[----:B------:R-:W-:Y:S01]  /*21b0*/  LEA R16, P0, R4, UR14, 0x2 ;  /* 0x0000000e04107c11 */ /* 0x000fe2000f8010ff */
[----:B------:R-:W-:-:S04]  /*21c0*/  IMAD.WIDE.U32 R2, R7, UR10, RZ ;  /* 0x0000000a07027c25 */ /* 0x000fc8000f8e00ff */
[----:B------:R-:W-:Y:S01]  /*21d0*/  IMAD.IADD R11, R5, 0x1, R11 ;  /* 0x00000001050b7824 */ /* 0x000fe200078e020b */
[-C--:B------:R-:W-:Y:S01]  /*21e0*/  IADD3.X R5, PT, PT, RZ, R28.reuse, RZ, P1, !PT ;  /* 0x0000001cff057210 */ /* 0x080fe20000ffe4ff */
[----:B------:R-:W-:Y:S01]  /*21f0*/  IMAD.IADD R7, R3, 0x1, R15 ;  /* 0x0000000103077824 */ /* 0x000fe200078e020f */
[----:B------:R-:W-:Y:S02]  /*2200*/  IADD3.X R3, PT, PT, RZ, R28, RZ, P2, !PT ;  /* 0x0000001cff037210 */ /* 0x000fe400017fe4ff */
[----:B------:R-:W-:Y:S01]  /*2210*/  LEA.HI.X R17, R4, UR15, R11, 0x2, P0 ;  /* 0x0000000f04117c11 */ /* 0x000fe200080f140b */
[----:B------:R-:W-:Y:S01]  /*2220*/  IMAD R5, R5, UR10, RZ ;  /* 0x0000000a05057c24 */ /* 0x000fe2000f8e02ff */
[----:B------:R-:W-:Y:S01]  /*2230*/  IADD3 R8, P0, PT, R26, 0x500, RZ ;  /* 0x000005001a087810 */ /* 0x000fe20007f1e0ff */
[----:B------:R-:W-:Y:S01]  /*2240*/  IMAD R4, R3, UR10, RZ ;  /* 0x0000000a03047c24 */ /* 0x000fe2000f8e02ff */
[----:B------:R-:W-:Y:S01]  /*2250*/  LEA R10, P1, R2, UR14, 0x2 ;  /* 0x0000000e020a7c11 */ /* 0x000fe2000f8210ff */
[----:B------:R-:W-:-:S02]  /*2260*/  IMAD R19, R6, UR11, R5 ;  /* 0x0000000b06137c24 */ /* 0x000fc4000f8e0205 */
[----:B------:R-:W-:Y:S01]  /*2270*/  IMAD.X R14, RZ, RZ, R28, P0 ;  /* 0x000000ffff0e7224 */ /* 0x000fe200000e061c */
[----:B------:R-:W-:Y:S01]  /*2280*/  LEA.HI.X R11, R2, UR15, R7, 0x2, P1 ;  /* 0x0000000f020b7c11 */ /* 0x000fe200088f1407 */
[----:B------:R-:W-:Y:S01]  /*2290*/  IMAD.WIDE.U32 R2, R6, UR10, RZ ;  /* 0x0000000a06027c25 */ /* 0x000fe2000f8e00ff */
[C---:B------:R-:W-:Y:S02]  /*22a0*/  IADD3 R7, P1, PT, R26.reuse, 0x600, RZ ;  /* 0x000006001a077810 */ /* 0x040fe40007f3e0ff */
[----:B------:R-:W-:Y:S01]  /*22b0*/  IADD3 R6, P2, PT, R26, 0x700, RZ ;  /* 0x000007001a067810 */ /* 0x000fe20007f5e0ff */
[----:B------:R-:W-:Y:S01]  /*22c0*/  IMAD R15, R9, UR11, R4 ;  /* 0x0000000b090f7c24 */ /* 0x000fe2000f8e0204 */
[----:B------:R-:W-:Y:S01]  /*22d0*/  IADD3 R19, PT, PT, R3, R19, RZ ;  /* 0x0000001303137210 */ /* 0x000fe20007ffe0ff */
[----:B------:R-:W-:Y:S01]  /*22e0*/  IMAD.WIDE.U32 R4, R9, UR10, RZ ;  /* 0x0000000a09047c25 */ /* 0x000fe2000f8e00ff */
[----:B------:R-:W-:-:S03]  /*22f0*/  LEA R18, P0, R2, UR14, 0x2 ;  /* 0x0000000e02127c11 */ /* 0x000fc6000f8010ff */
[----:B------:R-:W-:Y:S01]  /*2300*/  IMAD R9, R14, UR10, RZ ;  /* 0x0000000a0e097c24 */ /* 0x000fe2000f8e02ff */
[----:B------:R-:W-:Y:S01]  /*2310*/  LEA.HI.X R19, R2, UR15, R19, 0x2, P0 ;  /* 0x0000000f02137c11 */ /* 0x000fe200080f1413 */
[----:B------:R-:W-:Y:S01]  /*2320*/  IMAD.X R20, RZ, RZ, R28, P1 ;  /* 0x000000ffff147224 */ /* 0x000fe200008e061c */
[----:B------:R-:W-:Y:S01]  /*2330*/  IADD3.X R14, PT, PT, RZ, R28, RZ, P2, !PT ;  /* 0x0000001cff0e7210 */ /* 0x000fe200017fe4ff */
[----:B------:R-:W-:Y:S01]  /*2340*/  IMAD R3, R8, UR11, R9 ;  /* 0x0000000b08037c24 */ /* 0x000fe2000f8e0209 */
[----:B------:R-:W-:Y:S01]  /*2350*/  LEA R34, P0, R4, UR14, 0x2 ;  /* 0x0000000e04227c11 */ /* 0x000fe2000f8010ff */
[----:B------:R-:W-:-:S04]  /*2360*/  IMAD.WIDE.U32 R8, R8, UR10, RZ ;  /* 0x0000000a08087c25 */ /* 0x000fc8000f8e00ff */
[----:B------:R-:W-:Y:S01]  /*2370*/  IMAD R20, R20, UR10, RZ ;  /* 0x0000000a14147c24 */ /* 0x000fe2000f8e02ff */
[C---:B------:R-:W-:Y:S01]  /*2380*/  LEA R32, P1, R8.reuse, UR14, 0x2 ;  /* 0x0000000e08207c11 */ /* 0x040fe2000f8210ff */
[----:B------:R-:W-:Y:S01]  /*2390*/  IMAD.IADD R15, R5, 0x1, R15 ;  /* 0x00000001050f7824 */ /* 0x000fe200078e020f */
[----:B------:R-:W-:Y:S01]  /*23a0*/  IADD3 R9, PT, PT, R9, R3, RZ ;  /* 0x0000000309097210 */ /* 0x000fe20007ffe0ff */
[C---:B------:R-:W-:Y:S02]  /*23b0*/  IMAD R5, R7.reuse, UR11, R20 ;  /* 0x0000000b07057c24 */ /* 0x040fe4000f8e0214 */
[----:B------:R-:W-:Y:S01]  /*23c0*/  IMAD.WIDE.U32 R2, R7, UR10, RZ ;  /* 0x0000000a07027c25 */ /* 0x000fe2000f8e00ff */
[----:B------:R-:W-:Y:S02]  /*23d0*/  LEA.HI.X R33, R8, UR15, R9, 0x2, P1 ;  /* 0x0000000f08217c11 */ /* 0x000fe400088f1409 */
[----:B------:R-:W-:Y:S01]  /*23e0*/  LEA.HI.X R35, R4, UR15, R15, 0x2, P0 ;  /* 0x0000000f04237c11 */ /* 0x000fe200080f140f */
[----:B------:R-:W-:Y:S01]  /*23f0*/  IMAD.IADD R9, R3, 0x1, R5 ;  /* 0x0000000103097824 */ /* 0x000fe200078e0205 */
[----:B------:R-:W-:Y:S01]  /*2400*/  IADD3 R7, P1, PT, R26, 0x800, RZ ;  /* 0x000008001a077810 */ /* 0x000fe20007f3e0ff */
[----:B------:R-:W-:Y:S01]  /*2410*/  IMAD R15, R14, UR10, RZ ;  /* 0x0000000a0e0f7c24 */ /* 0x000fe2000f8e02ff */
[----:B------:R-:W-:Y:S01]  /*2420*/  LEA R30, P0, R2, UR14, 0x2 ;  /* 0x0000000e021e7c11 */ /* 0x000fe2000f8010ff */
[----:B------:R-:W-:Y:S01]  /*2430*/  IMAD.WIDE.U32 R4, R6, UR10, RZ ;  /* 0x0000000a06047c25 */ /* 0x000fe2000f8e00ff */
[----:B------:R-:W-:-:S02]  /*2440*/  IADD3.X R3, PT, PT, RZ, R28, RZ, P1, !PT ;  /* 0x0000001cff037210 */ /* 0x000fc40000ffe4ff */
[----:B------:R-:W-:Y:S01]  /*2450*/  LEA.HI.X R31, R2, UR15, R9, 0x2, P0 ;  /* 0x0000000f021f7c11 */ /* 0x000fe200080f1409 */
[----:B------:R-:W-:Y:S01]  /*2460*/  IMAD R15, R6, UR11, R15 ;  /* 0x0000000b060f7c24 */ /* 0x000fe2000f8e020f */
[----:B------:R-:W-:Y:S01]  /*2470*/  IADD3 R2, P1, PT, R26, 0x900, RZ ;  /* 0x000009001a027810 */ /* 0x000fe20007f3e0ff */
[----:B------:R-:W-:Y:S01]  /*2480*/  IMAD R6, R3, UR10, RZ ;  /* 0x0000000a03067c24 */ /* 0x000fe2000f8e02ff */
[C---:B------:R-:W-:Y:S01]  /*2490*/  LEA R20, P0, R4.reuse, UR14, 0x2 ;  /* 0x0000000e04147c11 */ /* 0x040fe2000f8010ff */
[----:B------:R-:W-:Y:S01]  /*24a0*/  IMAD.IADD R5, R5, 0x1, R15 ;  /* 0x0000000105057824 */ /* 0x000fe200078e020f */
[----:B------:R-:W-:Y:S01]  /*24b0*/  IADD3.X R3, PT, PT, RZ, R28, RZ, P1, !PT ;  /* 0x0000001cff037210 */ /* 0x000fe20000ffe4ff */
[C---:B------:R-:W-:Y:S01]  /*24c0*/  IMAD R9, R7.reuse, UR11, R6 ;  /* 0x0000000b07097c24 */ /* 0x040fe2000f8e0206 */
[----:B------:R-:W2:Y:S02]  /*24d0*/  LDG.E R24, desc[UR16][R30.64] ;  /* 0x000000101e187981 */ /* 0x000ea4000c1e1900 */
[----:B------:R-:W-:Y:S01]  /*24e0*/  LEA.HI.X R21, R4, UR15, R5, 0x2, P0 ;  /* 0x0000000f04157c11 */ /* 0x000fe200080f1405 */
[----:B------:R-:W-:-:S04]  /*24f0*/  IMAD.WIDE.U32 R4, R7, UR10, RZ ;  /* 0x0000000a07047c25 */ /* 0x000fc8000f8e00ff */
[----:B------:R-:W-:Y:S01]  /*2500*/  IMAD R3, R3, UR10, RZ ;  /* 0x0000000a03037c24 */ /* 0x000fe2000f8e02ff */
[----:B------:R-:W-:Y:S01]  /*2510*/  LEA R22, P0, R4, UR14, 0x2 ;  /* 0x0000000e04167c11 */ /* 0x000fe2000f8010ff */
[----:B------:R-:W-:Y:S01]  /*2520*/  IMAD.IADD R5, R5, 0x1, R9 ;  /* 0x0000000105057824 */ /* 0x000fe200078e0209 */
[----:B------:R-:W2:Y:S01]  /*2530*/  LDG.E R25, desc[UR16][R20.64] ;  /* 0x0000001014197981 */ /* 0x000ea2000c1e1900 */
[C---:B------:R-:W-:Y:S02]  /*2540*/  IMAD R7, R2.reuse, UR11, R3 ;  /* 0x0000000b02077c24 */ /* 0x040fe4000f8e0203 */
[----:B------:R-:W-:Y:S01]  /*2550*/  IMAD.WIDE.U32 R2, R2, UR10, RZ ;  /* 0x0000000a02027c25 */ /* 0x000fe2000f8e00ff */
[----:B------:R-:W-:-:S04]  /*2560*/  LEA.HI.X R23, R4, UR15, R5, 0x2, P0 ;  /* 0x0000000f04177c11 */ /* 0x000fc800080f1405 */
[----:B------:R-:W-:Y:S01]  /*2570*/  IADD3 R3, PT, PT, R3, R7, RZ ;  /* 0x0000000703037210 */ /* 0x000fe20007ffe0ff */
[----:B------:R-:W3:Y:S01]  /*2580*/  LDG.E R29, desc[UR16][R22.64] ;  /* 0x00000010161d7981 */ /* 0x000ee2000c1e1900 */
[----:B------:R-:W-:-:S04]  /*2590*/  LEA R14, P0, R2, UR14, 0x2 ;  /* 0x0000000e020e7c11 */ /* 0x000fc8000f8010ff */
[----:B------:R-:W-:Y:S02]  /*25a0*/  LEA.HI.X R15, R2, UR15, R3, 0x2, P0 ;  /* 0x0000000f020f7c11 */ /* 0x000fe400080f1403 */
[----:B------:R-:W-:-:S03]  /*25b0*/  IADD3 R4, P0, PT, R26, 0xa00, RZ ;  /* 0x00000a001a047810 */ /* 0x000fc60007f1e0ff */
[----:B------:R-:W3:Y:S02]  /*25c0*/  LDG.E R14, desc[UR16][R14.64] ;  /* 0x000000100e0e7981 */ /* 0x000ee4000c1e1900 */
[----:B------:R-:W-:-:S04]  /*25d0*/  IMAD.X R2, RZ, RZ, R28, P0 ;  /* 0x000000ffff027224 */ /* 0x000fc800000e061c */
[----:B------:R-:W-:Y:S02]  /*25e0*/  IMAD R3, R2, UR10, RZ ;  /* 0x0000000a02037c24 */ /* 0x000fe4000f8e02ff */
[----:B------:R0:W4:Y:S02]  /*25f0*/  LDG.E R2, desc[UR16][R12.64] ;  /* 0x000000100c027981 */ /* 0x000124000c1e1900 */
[C---:B------:R-:W-:Y:S02]  /*2600*/  IMAD R3, R4.reuse, UR11, R3 ;  /* 0x0000000b04037c24 */ /* 0x040fe4000f8e0203 */
[----:B------:R-:W-:-:S05]  /*2610*/  IMAD.WIDE.U32 R4, R4, UR10, RZ ;  /* 0x0000000a04047c25 */ /* 0x000fca000f8e00ff */
[----:B------:R-:W-:Y:S02]  /*2620*/  IADD3 R3, PT, PT, R5, R3, RZ ;  /* 0x0000000305037210 */ /* 0x000fe40007ffe0ff */
[----:B------:R-:W-:-:S04]  /*2630*/  LEA R8, P0, R4, UR14, 0x2 ;  /* 0x0000000e04087c11 */ /* 0x000fc8000f8010ff */
[----:B------:R-:W-:Y:S02]  /*2640*/  LEA.HI.X R9, R4, UR15, R3, 0x2, P0 ;  /* 0x0000000f04097c11 */ /* 0x000fe400080f1403 */
[----:B------:R-:W-:Y:S01]  /*2650*/  IADD3 R6, P0, PT, R26, 0xb00, RZ ;  /* 0x00000b001a067810 */ /* 0x000fe20007f1e0ff */
[----:B------:R-:W5:Y:S04]  /*2660*/  LDG.E R4, desc[UR16][R10.64] ;  /* 0x000000100a047981 */ /* 0x000f68000c1e1900 */
[----:B------:R-:W-:Y:S01]  /*2670*/  IMAD.X R3, RZ, RZ, R28, P0 ;  /* 0x000000ffff037224 */ /* 0x000fe200000e061c */
[----:B------:R-:W5:Y:S03]  /*2680*/  LDG.E R8, desc[UR16][R8.64] ;  /* 0x0000001008087981 */ /* 0x000f66000c1e1900 */
[----:B------:R-:W-:-:S02]  /*2690*/  IMAD R5, R3, UR10, RZ ;  /* 0x0000000a03057c24 */ /* 0x000fc4000f8e02ff */
[----:B------:R1:W4:Y:S02]  /*26a0*/  LDG.E R3, desc[UR16][R16.64] ;  /* 0x0000001010037981 */ /* 0x000324000c1e1900 */
[C---:B------:R-:W-:Y:S02]  /*26b0*/  IMAD R5, R6.reuse, UR11, R5 ;  /* 0x0000000b06057c24 */ /* 0x040fe4000f8e0205 */
[----:B------:R-:W-:-:S05]  /*26c0*/  IMAD.WIDE.U32 R6, R6, UR10, RZ ;  /* 0x0000000a06067c25 */ /* 0x000fca000f8e00ff */
[----:B------:R-:W-:Y:S02]  /*26d0*/  IADD3 R5, PT, PT, R7, R5, RZ ;  /* 0x0000000507057210 */ /* 0x000fe40007ffe0ff */
[----:B0-----:R-:W-:-:S04]  /*26e0*/  LEA R12, P0, R6, UR14, 0x2 ;  /* 0x0000000e060c7c11 */ /* 0x001fc8000f8010ff */
[----:B------:R-:W-:Y:S02]  /*26f0*/  LEA.HI.X R13, R6, UR15, R5, 0x2, P0 ;  /* 0x0000000f060d7c11 */ /* 0x000fe400080f1405 */
[----:B------:R-:W-:-:S04]  /*2700*/  IADD3 R6, P0, PT, R26, 0xc00, RZ ;  /* 0x00000c001a067810 */ /* 0x000fc80007f1e0ff */
[----:B------:R-:W5:Y:S01]  /*2710*/  LDG.E R13, desc[UR16][R12.64] ;  /* 0x000000100c0d7981 */ /* 0x000f62000c1e1900 */
[----:B------:R-:W-:-:S04]  /*2720*/  IMAD.X R5, RZ, RZ, R28, P0 ;  /* 0x000000ffff057224 */ /* 0x000fc800000e061c */
[----:B------:R-:W-:Y:S02]  /*2730*/  IMAD R7, R5, UR10, RZ ;  /* 0x0000000a05077c24 */ /* 0x000fe4000f8e02ff */
[C---:B-1----:R-:W-:Y:S01]  /*2740*/  IMAD.WIDE.U32 R16, R6.reuse, UR10, RZ ;  /* 0x0000000a06107c25 */ /* 0x042fe2000f8e00ff */
[----:B------:R0:W5:Y:S03]  /*2750*/  LDG.E R5, desc[UR16][R18.64] ;  /* 0x0000001012057981 */ /* 0x000166000c1e1900 */
[----:B------:R-:W-:Y:S01]  /*2760*/  IMAD R7, R6, UR11, R7 ;  /* 0x0000000b06077c24 */ /* 0x000fe2000f8e0207 */
[----:B------:R-:W-:Y:S01]  /*2770*/  LEA R10, P0, R16, UR14, 0x2 ;  /* 0x0000000e100a7c11 */ /* 0x000fe2000f8010ff */
[----:B------:R-:W5:Y:S03]  /*2780*/  LDG.E R6, desc[UR16][R34.64] ;  /* 0x0000001022067981 */ /* 0x000f66000c1e1900 */
[----:B------:R-:W-:-:S04]  /*2790*/  IADD3 R7, PT, PT, R17, R7, RZ ;  /* 0x0000000711077210 */ /* 0x000fc80007ffe0ff */
[----:B------:R-:W-:Y:S02]  /*27a0*/  LEA.HI.X R11, R16, UR15, R7, 0x2, P0 ;  /* 0x0000000f100b7c11 */ /* 0x000fe400080f1407 */
[----:B------:R-:W-:-:S03]  /*27b0*/  IADD3 R16, P0, PT, R26, 0xd00, RZ ;  /* 0x00000d001a107810 */ /* 0x000fc60007f1e0ff */
[----:B------:R-:W5:Y:S02]  /*27c0*/  LDG.E R10, desc[UR16][R10.64] ;  /* 0x000000100a0a7981 */ /* 0x000f64000c1e1900 */
[----:B------:R-:W-:-:S04]  /*27d0*/  IMAD.X R7, RZ, RZ, R28, P0 ;  /* 0x000000ffff077224 */ /* 0x000fc800000e061c */
[----:B------:R-:W-:Y:S02]  /*27e0*/  IMAD R17, R7, UR10, RZ ;  /* 0x0000000a07117c24 */ /* 0x000fe4000f8e02ff */
[C---:B0-----:R-:W-:Y:S01]  /*27f0*/  IMAD.WIDE.U32 R18, R16.reuse, UR10, RZ ;  /* 0x0000000a10127c25 */ /* 0x041fe2000f8e00ff */
[----:B------:R0:W5:Y:S03]  /*2800*/  LDG.E R7, desc[UR16][R32.64] ;  /* 0x0000001020077981 */ /* 0x000166000c1e1900 */
[----:B------:R-:W-:Y:S01]  /*2810*/  IMAD R17, R16, UR11, R17 ;  /* 0x0000000b10117c24 */ /* 0x000fe2000f8e0211 */
[----:B------:R-:W-:-:S04]  /*2820*/  LEA R16, P0, R18, UR14, 0x2 ;  /* 0x0000000e12107c11 */ /* 0x000fc8000f8010ff */
[----:B------:R-:W-:-:S04]  /*2830*/  IADD3 R17, PT, PT, R19, R17, RZ ;  /* 0x0000001113117210 */ /* 0x000fc80007ffe0ff */
[----:B------:R-:W-:Y:S02]  /*2840*/  LEA.HI.X R17, R18, UR15, R17, 0x2, P0 ;  /* 0x0000000f12117c11 */ /* 0x000fe400080f1411 */
[----:B------:R-:W-:-:S04]  /*2850*/  IADD3 R27, P0, PT, R26, 0xe00, RZ ;  /* 0x00000e001a1b7810 */ /* 0x000fc80007f1e0ff */
[----:B------:R-:W5:Y:S01]  /*2860*/  LDG.E R17, desc[UR16][R16.64] ;  /* 0x0000001010117981 */ /* 0x000f62000c1e1900 */
[----:B------:R-:W-:Y:S01]  /*2870*/  IMAD.X R18, RZ, RZ, R28, P0 ;  /* 0x000000ffff127224 */ /* 0x000fe200000e061c */
[----:B0-----:R-:W-:-:S03]  /*2880*/  IADD3 R32, P0, PT, R26, 0xf00, RZ ;  /* 0x00000f001a207810 */ /* 0x001fc60007f1e0ff */
[----:B------:R-:W-:Y:S01]  /*2890*/  IMAD R18, R18, UR10, RZ ;  /* 0x0000000a12127c24 */ /* 0x000fe2000f8e02ff */
[----:B------:R-:W-:-:S03]  /*28a0*/  IADD3.X R28, PT, PT, RZ, R28, RZ, P0, !PT ;  /* 0x0000001cff1c7210 */ /* 0x000fc600007fe4ff */
[C---:B------:R-:W-:Y:S02]  /*28b0*/  IMAD R19, R27.reuse, UR11, R18 ;  /* 0x0000000b1b137c24 */ /* 0x040fe4000f8e0212 */
[----:B------:R-:W-:-:S04]  /*28c0*/  IMAD.WIDE.U32 R26, R27, UR10, RZ ;  /* 0x0000000a1b1a7c25 */ /* 0x000fc8000f8e00ff */
[----:B------:R-:W-:Y:S02]  /*28d0*/  IMAD.IADD R19, R27, 0x1, R19 ;  /* 0x000000011b137824 */ /* 0x000fe400078e0213 */
[----:B------:R-:W-:Y:S01]  /*28e0*/  IMAD R27, R28, UR10, RZ ;  /* 0x0000000a1c1b7c24 */ /* 0x000fe2000f8e02ff */
[----:B------:R-:W-:Y:S01]  /*28f0*/  LEA R18, P0, R26, UR14, 0x2 ;  /* 0x0000000e1a127c11 */ /* 0x000fe2000f8010ff */
[----:B------:R-:W-:-:S04]  /*2900*/  IMAD.WIDE.U32 R20, R32, UR10, RZ ;  /* 0x0000000a20147c25 */ /* 0x000fc8000f8e00ff */
[----:B------:R-:W-:Y:S01]  /*2910*/  IMAD R27, R32, UR11, R27 ;  /* 0x0000000b201b7c24 */ /* 0x000fe2000f8e021b */
[----:B------:R-:W-:Y:S02]  /*2920*/  LEA.HI.X R19, R26, UR15, R19, 0x2, P0 ;  /* 0x0000000f1a137c11 */ /* 0x000fe400080f1413 */
[C---:B------:R-:W-:Y:S02]  /*2930*/  LEA R22, P0, R20.reuse, UR14, 0x2 ;  /* 0x0000000e14167c11 */ /* 0x040fe4000f8010ff */
[----:B------:R-:W-:Y:S01]  /*2940*/  IADD3 R21, PT, PT, R21, R27, RZ ;  /* 0x0000001b15157210 */ /* 0x000fe20007ffe0ff */
[----:B------:R-:W5:Y:S03]  /*2950*/  LDG.E R18, desc[UR16][R18.64] ;  /* 0x0000001012127981 */ /* 0x000f66000c1e1900 */
[----:B------:R-:W-:-:S06]  /*2960*/  LEA.HI.X R23, R20, UR15, R21, 0x2, P0 ;  /* 0x0000000f14177c11 */ /* 0x000fcc00080f1415 */
[----:B------:R-:W5:Y:S01]  /*2970*/  LDG.E R23, desc[UR16][R22.64] ;  /* 0x0000001016177981 */ /* 0x000f62000c1e1900 */
[----:B------:R-:W-:-:S04]  /*2980*/  UISETP.GE.U32.AND UP0, UPT, UR20, UR5, UPT ;  /* 0x000000051400728c */ /* 0x000fc8000bf06070 */
[----:B------:R-:W-:Y:S01]  /*2990*/  UISETP.GE.U32.AND.EX UP0, UPT, UR21, UR4, UPT, UP0 ;  /* 0x000000041500728c */ /* 0x000fe2000bf06100 */
[----:B--2---:R-:W-:Y:S01]  /*29a0*/  FMUL R25, R24, R25 ;  /* 0x0000001918197220 */ /* 0x004fe20000400000 */
[----:B---3--:R-:W-:Y:S01]  /*29b0*/  FMUL R14, R29, R14 ;  /* 0x0000000e1d0e7220 */ /* 0x008fe20000400000 */
[----:B----4-:R-:W-:Y:S01]  /*29c0*/  FMUL R2, R2, R3 ;  /* 0x0000000302027220 */ /* 0x010fe20000400000 */
[----:B-----5:R-:W-:-:S04]  /*29d0*/  FMUL R13, R8, R13 ;  /* 0x0000000d080d7220 */ /* 0x020fc80000400000 */
[----:B------:R-:W-:Y:S01]  /*29e0*/  FMUL R13, R14, R13 ;  /* 0x0000000d0e0d7220 */ /* 0x000fe20000400000 */
[----:B------:R-:W-:-:S04]  /*29f0*/  FMUL R5, R4, R5 ;  /* 0x0000000504057220 */ /* 0x000fc80000400000 */
[----:B------:R-:W-:Y:S01]  /*2a00*/  FMUL R2, R2, R5 ;  /* 0x0000000502027220 */ /* 0x000fe20000400000 */
[----:B------:R-:W-:-:S04]  /*2a10*/  FMUL R6, R6, R7 ;  /* 0x0000000706067220 */ /* 0x000fc80000400000 */
[----:B------:R-:W-:-:S04]  /*2a20*/  FMUL R25, R6, R25 ;  /* 0x0000001906197220 */ /* 0x000fc80000400000 */
[----:B------:R-:W-:Y:S01]  /*2a30*/  FMUL R2, R2, R25 ;  /* 0x0000001902027220 */ /* 0x000fe20000400000 */
[----:B------:R-:W-:Y:S01]  /*2a40*/  FMUL R10, R10, R17 ;  /* 0x000000110a0a7220 */ /* 0x000fe20000400000 */
[----:B------:R-:W-:-:S04]  /*2a50*/  FMUL R3, R18, R23 ;  /* 0x0000001712037220 */ /* 0x000fc80000400000 */
[----:B------:R-:W-:-:S04]  /*2a60*/  FMUL R10, R10, R3 ;  /* 0x000000030a0a7220 */ /* 0x000fc80000400000 */
[----:B------:R-:W-:-:S04]  /*2a70*/  FMUL R13, R13, R10 ;  /* 0x0000000a0d0d7220 */ /* 0x000fc80000400000 */
[----:B------:R-:W-:Y:S01]  /*2a80*/  FMUL R16, R2, R13 ;  /* 0x0000000d02107220 */ /* 0x000fe20000400000 */
[----:B------:R-:W-:Y:S06]  /*2a90*/  BRA.U !UP0, `(.L_x_74) ;  /* 0x0000002108c07547 */ /* 0x000fec000b800000 */
[----:B------:R-:W-:Y:S02]  /*2aa0*/  UIADD3 UR22, UP0, UPT, UR5, UR19, URZ ;  /* 0x0000001305167290 */ /* 0x000fe4000ff1e0ff */
[----:B------:R-:W-:Y:S01]  /*2ab0*/  IMAD.U32 R3, RZ, RZ, UR5 ;  /* 0x00000005ff037e24 */ /* 0x000fe2000f8e00ff */
[----:B------:R-:W-:Y:S01]  /*2ac0*/  UIADD3 UR20, UP2, UPT, UR6, -0x1000, URZ ;  /* 0xfffff00006147890 */ /* 0x000fe2000ff5e0ff */
[----:B------:R-:W-:Y:S01]  /*2ad0*/  LOP3.LUT R0, RZ, R0, RZ, 0x33, !PT ;  /* 0x00000000ff007212 */ /* 0x000fe200078e33ff */
[----:B------:R-:W-:Y:S02]  /*2ae0*/  UIADD3.X UR23, UPT, UPT, URZ, UR4, URZ, UP0, !UPT ;  /* 0x00000004ff177290 */ /* 0x000fe400087fe4ff */
[----:B------:R-:W-:Y:S01]  /*2af0*/  UIADD3.X UR21, UPT, UPT, UR7, -0x1, URZ, UP2, !UPT ;  /* 0xffffffff07157890 */ /* 0x000fe200097fe4ff */
[----:B------:R-:W-:Y:S01]  /*2b00*/  IADD3 R0, PT, PT, -R3, UR6, R0 ;  /* 0x0000000603007c10 */ /* 0x000fe2000fffe100 */
[----:B------:R-:W-:Y:S02]  /*2b10*/  UISETP.GT.U32.AND UP0, UPT, UR22, UR20, UPT ;  /* 0x000000141600728c */ /* 0x000fe4000bf04070 */
[----:B------:R-:W-:Y:S01]  /*2b20*/  MOV R4, UR22 ;  /* 0x0000001600047c02 */ /* 0x000fe20008000f00 */
[----:B------:R-:W-:Y:S01]  /*2b30*/  UIADD3 UR12, UP1, UPT, UR5, UR12, URZ ;  /* 0x0000000c050c7290 */ /* 0x000fe2000ff3e0ff */
[----:B------:R-:W-:Y:S01]  /*2b40*/  MOV R6, UR23 ;  /* 0x0000001700067c02 */ /* 0x000fe20008000f00 */
[----:B------:R-:W-:Y:S01]  /*2b50*/  UISETP.GT.U32.AND.EX UP0, UPT, UR23, UR21, UPT, UP0 ;  /* 0x000000151700728c */ /* 0x000fe2000bf04100 */
[----:B------:R-:W-:Y:S01]  /*2b60*/  VIADD R0, R0, -UR19 ;  /* 0x8000001300007c36 */ /* 0x000fe20008000000 */
[----:B------:R-:W-:-:S03]  /*2b70*/  UIADD3.X UR13, UPT, UPT, UR4, UR13, URZ, UP1, !UPT ;  /* 0x0000000d040d7290 */ /* 0x000fc60008ffe4ff */
[----:B------:R-:W-:-:S04]  /*2b80*/  UMOV UR4, URZ ;  /* 0x000000ff00047c82 */ /* 0x000fc80008000000 */
[----:B------:R-:W-:Y:S05]  /*2b90*/  BRA.U UP0, `(.L_x_75) ;  /* 0x0000000900d07547 */ /* 0x000fea000b800000 */
[----:B------:R-:W0:Y:S01]  /*2ba0*/  LDCU.64 UR14, c[0x0][0x390] ;  /* 0x00007200ff0e77ac */ /* 0x000e220008000a00 */
[----:B------:R-:W1:Y:S01]  /*2bb0*/  LDCU.64 UR6, c[0x0][0x3c8] ;  /* 0x00007900ff0677ac */ /* 0x000e620008000a00 */
[----:B------:R-:W2:Y:S01]  /*2bc0*/  LDCU.128 UR8, c[0x0][0x380] ;  /* 0x00007000ff0877ac */ /* 0x000ea20008000c00 */
[----:B------:R-:W-:Y:S01]  /*2bd0*/  NOP ;  /* 0x0000000000007918 */ /* 0x000fe20000000000 */
.L_x_76:
[----:B------:R-:W2:Y:S02]  /*2be0*/  S2R R3, SR_TID.X ;  /* 0x0000000000037919 */ /* 0x000ea40000002100 */
[----:B--2---:R-:W-:-:S04]  /*2bf0*/  IADD3 R26, P0, P1, R3, UR8, R4 ;  /* 0x00000008031a7c10 */ /* 0x004fc8000f91e004 */
[----:B------:R-:W-:Y:S01]  /*2c00*/  IADD3.X R5, PT, PT, RZ, UR9, R6, P0, P1 ;  /* 0x00000009ff057c10 */ /* 0x000fe200087e2406 */
[C---:B------:R-:W-:Y:S01]  /*2c10*/  IMAD.WIDE.U32 R8, R26.reuse, UR10, RZ ;  /* 0x0000000a1a087c25 */ /* 0x040fe2000f8e00ff */
[C---:B------:R-:W-:Y:S02]  /*2c20*/  IADD3 R2, P0, PT, R26.reuse, 0x100, RZ ;  /* 0x000001001a027810 */ /* 0x040fe40007f1e0ff */
[C---:B------:R-:W-:Y:S01]  /*2c30*/  IADD3 R14, P1, PT, R26.reuse, 0x200, RZ ;  /* 0x000002001a0e7810 */ /* 0x040fe20007f3e0ff */
[----:B------:R-:W-:Y:S01]  /*2c40*/  IMAD R7, R5, UR10, RZ ;  /* 0x0000000a05077c24 */ /* 0x000fe2000f8e02ff */
[----:B------:R-:W-:Y:S01]  /*2c50*/  IADD3 R20, P2, PT, R26, 0x300, RZ ;  /* 0x000003001a147810 */ /* 0x000fe20007f5e0ff */
[----:B------:R-:W-:Y:S01]  /*2c60*/  IMAD.X R3, RZ, RZ, R5, P0 ;  /* 0x000000ffff037224 */ /* 0x000fe200000e0605 */
[----:B0-----:R-:W-:Y:S01]  /*2c70*/  LEA R12, P0, R8, UR14, 0x2 ;  /* 0x0000000e080c7c11 */ /* 0x001fe2000f8010ff */
[----:B------:R-:W-:Y:S01]  /*2c80*/  IMAD R11, R26, UR11, R7 ;  /* 0x0000000b1a0b7c24 */ /* 0x000fe2000f8e0207 */
[----:B------:R-:W-:Y:S01]  /*2c90*/  IADD3.X R7, PT, PT, RZ, R5, RZ, P1, !PT ;  /* 0x00000005ff077210 */ /* 0x000fe20000ffe4ff */
[----:B------:R-:W-:-:S02]  /*2ca0*/  IMAD R3, R3, UR10, RZ ;  /* 0x0000000a03037c24 */ /* 0x000fc4000f8e02ff */
[----:B------:R-:W-:Y:S02]  /*2cb0*/  IMAD.IADD R11, R9, 0x1, R11 ;  /* 0x00000001090b7824 */ /* 0x000fe400078e020b */
[C---:B------:R-:W-:Y:S02]  /*2cc0*/  IMAD R13, R2.reuse, UR11, R3 ;  /* 0x0000000b020d7c24 */ /* 0x040fe4000f8e0203 */
[----:B------:R-:W-:-:S04]  /*2cd0*/  IMAD.WIDE.U32 R2, R2, UR10, RZ ;  /* 0x0000000a02027c25 */ /* 0x000fc8000f8e00ff */
[----:B------:R-:W-:Y:S01]  /*2ce0*/  IMAD R7, R7, UR10, RZ ;  /* 0x0000000a07077c24 */ /* 0x000fe2000f8e02ff */
[----:B------:R-:W-:Y:S02]  /*2cf0*/  LEA R10, P1, R2, UR14, 0x2 ;  /* 0x0000000e020a7c11 */ /* 0x000fe4000f8210ff */
[----:B------:R-:W-:Y:S01]  /*2d00*/  IADD3 R9, PT, PT, R3, R13, RZ ;  /* 0x0000000d03097210 */ /* 0x000fe20007ffe0ff */
[----:B------:R-:W-:Y:S01]  /*2d10*/  IMAD.X R3, RZ, RZ, R5, P2 ;  /* 0x000000ffff037224 */ /* 0x000fe200010e0605 */
[----:B------:R-:W-:Y:S02]  /*2d20*/  LEA.HI.X R13, R8, UR15, R11, 0x2, P0 ;  /* 0x0000000f080d7c11 */ /* 0x000fe400080f140b */
[----:B------:R-:W-:Y:S01]  /*2d30*/  LEA.HI.X R11, R2, UR15, R9, 0x2, P1 ;  /* 0x0000000f020b7c11 */ /* 0x000fe200088f1409 */
[----:B------:R-:W-:Y:S01]  /*2d40*/  IMAD R19, R3, UR10, RZ ;  /* 0x0000000a03137c24 */ /* 0x000fe2000f8e02ff */
[----:B------:R-:W-:Y:S01]  /*2d50*/  IADD3 R2, P0, PT, R26, 0x400, RZ ;  /* 0x000004001a027810 */ /* 0x000fe20007f1e0ff */
[----:B------:R-:W-:Y:S01]  /*2d60*/  IMAD R9, R14, UR11, R7 ;  /* 0x0000000b0e097c24 */ /* 0x000fe2000f8e0207 */
[----:B------:R-:W-:Y:S01]  /*2d70*/  IADD3 R17, P1, PT, R26, 0x500, RZ ;  /* 0x000005001a117810 */ /* 0x000fe20007f3e0ff */
[----:B------:R-:W-:Y:S01]  /*2d80*/  IMAD.WIDE.U32 R14, R14, UR10, RZ ;  /* 0x0000000a0e0e7c25 */ /* 0x000fe2000f8e00ff */
[----:B------:R-:W-:Y:S01]  /*2d90*/  IADD3.X R3, PT, PT, RZ, R5, RZ, P0, !PT ;  /* 0x00000005ff037210 */ /* 0x000fe200007fe4ff */
[----:B------:R0:W2:Y:S01]  /*2da0*/  LDG.E R25, desc[UR16][R12.64] ;  /* 0x000000100c197981 */ /* 0x0000a2000c1e1900 */
[----:B------:R-:W-:Y:S01]  /*2db0*/  IADD3 R7, P2, PT, R26, 0x600, RZ ;  /* 0x000006001a077810 */ /* 0x000fe20007f5e0ff */
[----:B------:R-:W-:Y:S01]  /*2dc0*/  IMAD R19, R20, UR11, R19 ;  /* 0x0000000b14137c24 */ /* 0x000fe2000f8e0213 */
[----:B------:R-:W-:Y:S01]  /*2dd0*/  LEA R8, P0, R14, UR14, 0x2 ;  /* 0x0000000e0e087c11 */ /* 0x000fe2000f8010ff */
[----:B------:R-:W-:Y:S01]  /*2de0*/  IMAD.WIDE.U32 R20, R20, UR10, RZ ;  /* 0x0000000a14147c25 */ /* 0x000fe2000f8e00ff */
[----:B------:R-:W-:-:S03]  /*2df0*/  IADD3 R9, PT, PT, R15, R9, RZ ;  /* 0x000000090f097210 */ /* 0x000fc60007ffe0ff */
[----:B------:R-:W-:Y:S01]  /*2e00*/  IMAD R3, R3, UR10, RZ ;  /* 0x0000000a03037c24 */ /* 0x000fe2000f8e02ff */
[----:B------:R-:W-:Y:S01]  /*2e10*/  LEA.HI.X R9, R14, UR15, R9, 0x2, P0 ;  /* 0x0000000f0e097c11 */ /* 0x000fe200080f1409 */
[----:B------:R-:W-:Y:S01]  /*2e20*/  IMAD.X R22, RZ, RZ, R5, P1 ;  /* 0x000000ffff167224 */ /* 0x000fe200008e0605 */
[----:B------:R-:W-:Y:S01]  /*2e30*/  LEA R18, P1, R20, UR14, 0x2 ;  /* 0x0000000e14127c11 */ /* 0x000fe2000f8210ff */
[C---:B------:R-:W-:Y:S01]  /*2e40*/  IMAD R15, R2.reuse, UR11, R3 ;  /* 0x0000000b020f7c24 */ /* 0x040fe2000f8e0203 */
[----:B------:R-:W-:Y:S01]  /*2e50*/  IADD3.X R14, PT, PT, RZ, R5, RZ, P2, !PT ;  /* 0x00000005ff0e7210 */ /* 0x000fe200017fe4ff */
[----:B------:R-:W-:Y:S01]  /*2e60*/  IMAD.IADD R19, R21, 0x1, R19 ;  /* 0x0000000115137824 */ /* 0x000fe200078e0213 */
[----:B------:R-:W3:Y:S01]  /*2e70*/  LDG.E R8, desc[UR16][R8.64] ;  /* 0x0000001008087981 */ /* 0x000ee2000c1e1900 */
[----:B------:R-:W-:-:S03]  /*2e80*/  IMAD.WIDE.U32 R2, R2, UR10, RZ ;  /* 0x0000000a02027c25 */ /* 0x000fc6000f8e00ff */
[----:B------:R-:W-:Y:S01]  /*2e90*/  LEA.HI.X R19, R20, UR15, R19, 0x2, P1 ;  /* 0x0000000f14137c11 */ /* 0x000fe200088f1413 */
[----:B------:R-:W-:Y:S01]  /*2ea0*/  IMAD R22, R22, UR10, RZ ;  /* 0x0000000a16167c24 */ /* 0x000fe2000f8e02ff */
[----:B------:R-:W-:Y:S01]  /*2eb0*/  LEA R34, P0, R2, UR14, 0x2 ;  /* 0x0000000e02227c11 */ /* 0x000fe2000f8010ff */
[----:B------:R-:W-:Y:S02]  /*2ec0*/  IMAD.IADD R3, R3, 0x1, R15 ;  /* 0x0000000103037824 */ /* 0x000fe400078e020f */
[----:B------:R-:W-:Y:S02]  /*2ed0*/  IMAD R14, R14, UR10, RZ ;  /* 0x0000000a0e0e7c24 */ /* 0x000fe4000f8e02ff */
[C---:B------:R-:W-:Y:S01]  /*2ee0*/  IMAD R15, R17.reuse, UR11, R22 ;  /* 0x0000000b110f7c24 */ /* 0x040fe2000f8e0216 */
[----:B------:R-:W-:Y:S01]  /*2ef0*/  LEA.HI.X R35, R2, UR15, R3, 0x2, P0 ;  /* 0x0000000f02237c11 */ /* 0x000fe200080f1403 */
[----:B------:R-:W-:Y:S01]  /*2f00*/  IMAD.WIDE.U32 R20, R17, UR10, RZ ;  /* 0x0000000a11147c25 */ /* 0x000fe2000f8e00ff */
[----:B------:R-:W-:-:S03]  /*2f10*/  IADD3 R17, P1, PT, R26, 0x700, RZ ;  /* 0x000007001a117810 */ /* 0x000fc60007f3e0ff */
[C---:B------:R-:W-:Y:S01]  /*2f20*/  IMAD R23, R7.reuse, UR11, R14 ;  /* 0x0000000b07177c24 */ /* 0x040fe2000f8e020e */
[----:B------:R-:W-:Y:S01]  /*2f30*/  LEA R14, P0, R20, UR14, 0x2 ;  /* 0x0000000e140e7c11 */ /* 0x000fe2000f8010ff */
[----:B------:R-:W-:Y:S01]  /*2f40*/  IMAD.WIDE.U32 R2, R7, UR10, RZ ;  /* 0x0000000a07027c25 */ /* 0x000fe2000f8e00ff */
[----:B------:R-:W-:-:S03]  /*2f50*/  IADD3 R15, PT, PT, R21, R15, RZ ;  /* 0x0000000f150f7210 */ /* 0x000fc60007ffe0ff */
[----:B------:R-:W-:Y:S01]  /*2f60*/  IMAD.X R7, RZ, RZ, R5, P1 ;  /* 0x000000ffff077224 */ /* 0x000fe200008e0605 */
[----:B------:R-:W-:Y:S02]  /*2f70*/  LEA.HI.X R15, R20, UR15, R15, 0x2, P0 ;  /* 0x0000000f140f7c11 */ /* 0x000fe400080f140f */
[C---:B------:R-:W-:Y:S01]  /*2f80*/  LEA R32, P0, R2.reuse, UR14, 0x2 ;  /* 0x0000000e02207c11 */ /* 0x040fe2000f8010ff */
[----:B------:R-:W-:Y:S01]  /*2f90*/  IMAD R20, R7, UR10, RZ ;  /* 0x0000000a07147c24 */ /* 0x000fe2000f8e02ff */
[----:B------:R-:W-:Y:S01]  /*2fa0*/  IADD3 R23, PT, PT, R3, R23, RZ ;  /* 0x0000001703177210 */ /* 0x000fe20007ffe0ff */
[----:B------:R-:W4:Y:S02]  /*2fb0*/  LDG.E R24, desc[UR16][R14.64] ;  /* 0x000000100e187981 */ /* 0x000f24000c1e1900 */
[C---:B------:R-:W-:Y:S01]  /*2fc0*/  IMAD R21, R17.reuse, UR11, R20 ;  /* 0x0000000b11157c24 */ /* 0x040fe2000f8e0214 */
[----:B------:R-:W-:Y:S01]  /*2fd0*/  LEA.HI.X R33, R2, UR15, R23, 0x2, P0 ;  /* 0x0000000f02217c11 */ /* 0x000fe200080f1417 */
[----:B------:R-:W-:Y:S01]  /*2fe0*/  IMAD.WIDE.U32 R2, R17, UR10, RZ ;  /* 0x0000000a11027c25 */ /* 0x000fe2000f8e00ff */
[----:B------:R-:W-:Y:S01]  /*2ff0*/  IADD3 R7, P0, PT, R26, 0x800, RZ ;  /* 0x000008001a077810 */ /* 0x000fe20007f1e0ff */
[----:B------:R5:W3:Y:S02]  /*3000*/  LDG.E R23, desc[UR16][R10.64] ;  /* 0x000000100a177981 */ /* 0x000ae4000c1e1900 */
[----:B------:R-:W-:Y:S01]  /*3010*/  IMAD.IADD R17, R3, 0x1, R21 ;  /* 0x0000000103117824 */ /* 0x000fe200078e0215 */
[----:B------:R-:W-:-:S02]  /*3020*/  IADD3.X R3, PT, PT, RZ, R5, RZ, P0, !PT ;  /* 0x00000005ff037210 */ /* 0x000fc400007fe4ff */
[----:B------:R-:W-:-:S04]  /*3030*/  LEA R20, P0, R2, UR14, 0x2 ;  /* 0x0000000e02147c11 */ /* 0x000fc8000f8010ff */
[----:B------:R-:W-:Y:S01]  /*3040*/  LEA.HI.X R21, R2, UR15, R17, 0x2, P0 ;  /* 0x0000000f02157c11 */ /* 0x000fe200080f1411 */
[----:B------:R-:W-:-:S04]  /*3050*/  IMAD R2, R3, UR10, RZ ;  /* 0x0000000a03027c24 */ /* 0x000fc8000f8e02ff */
[C---:B------:R-:W-:Y:S01]  /*3060*/  IMAD R17, R7.reuse, UR11, R2 ;  /* 0x0000000b07117c24 */ /* 0x040fe2000f8e0202 */
[----:B------:R-:W4:Y:S01]  /*3070*/  LDG.E R22, desc[UR16][R20.64] ;  /* 0x0000001014167981 */ /* 0x000f22000c1e1900 */
[----:B------:R-:W-:-:S04]  /*3080*/  IMAD.WIDE.U32 R2, R7, UR10, RZ ;  /* 0x0000000a07027c25 */ /* 0x000fc8000f8e00ff */
[----:B------:R-:W-:Y:S01]  /*3090*/  IMAD.IADD R3, R3, 0x1, R17 ;  /* 0x0000000103037824 */ /* 0x000fe200078e0211 */
[C---:B------:R-:W-:Y:S01]  /*30a0*/  LEA R30, P0, R2.reuse, UR14, 0x2 ;  /* 0x0000000e021e7c11 */ /* 0x040fe2000f8010ff */
[----:B------:R1:W4:Y:S03]  /*30b0*/  LDG.E R17, desc[UR16][R18.64] ;  /* 0x0000001012117981 */ /* 0x000326000c1e1900 */
[----:B------:R-:W-:Y:S02]  /*30c0*/  LEA.HI.X R31, R2, UR15, R3, 0x2, P0 ;  /* 0x0000000f021f7c11 */ /* 0x000fe400080f1403 */
[----:B------:R-:W-:-:S04]  /*30d0*/  IADD3 R2, P0, PT, R26, 0x900, RZ ;  /* 0x000009001a027810 */ /* 0x000fc80007f1e0ff */
[----:B------:R-:W-:-:S05]  /*30e0*/  IADD3.X R3, PT, PT, RZ, R5, RZ, P0, !PT ;  /* 0x00000005ff037210 */ /* 0x000fca00007fe4ff */
[----:B------:R-:W-:-:S04]  /*30f0*/  IMAD R3, R3, UR10, RZ ;  /* 0x0000000a03037c24 */ /* 0x000fc8000f8e02ff */
[C---:B------:R-:W-:Y:S02]  /*3100*/  IMAD R7, R2.reuse, UR11, R3 ;  /* 0x0000000b02077c24 */ /* 0x040fe4000f8e0203 */
[----:B------:R-:W-:-:S04]  /*3110*/  IMAD.WIDE.U32 R2, R2, UR10, RZ ;  /* 0x0000000a02027c25 */ /* 0x000fc8000f8e00ff */
[----:B------:R-:W-:Y:S01]  /*3120*/  IMAD.IADD R3, R3, 0x1, R7 ;  /* 0x0000000103037824 */ /* 0x000fe200078e0207 */
[----:B------:R-:W-:-:S04]  /*3130*/  LEA R28, P0, R2, UR14, 0x2 ;  /* 0x0000000e021c7c11 */ /* 0x000fc8000f8010ff */
[----:B------:R-:W-:Y:S02]  /*3140*/  LEA.HI.X R29, R2, UR15, R3, 0x2, P0 ;  /* 0x0000000f021d7c11 */ /* 0x000fe400080f1403 */
[----:B------:R-:W-:-:S04]  /*3150*/  IADD3 R2, P0, PT, R26, 0xa00, RZ ;  /* 0x00000a001a027810 */ /* 0x000fc80007f1e0ff */
[----:B------:R-:W-:-:S05]  /*3160*/  IADD3.X R3, PT, PT, RZ, R5, RZ, P0, !PT ;  /* 0x00000005ff037210 */ /* 0x000fca00007fe4ff */
[----:B------:R-:W-:-:S04]  /*3170*/  IMAD R3, R3, UR10, RZ ;  /* 0x0000000a03037c24 */ /* 0x000fc8000f8e02ff */
[C---:B------:R-:W-:Y:S02]  /*3180*/  IMAD R7, R2.reuse, UR11, R3 ;  /* 0x0000000b02077c24 */ /* 0x040fe4000f8e0203 */
[----:B------:R-:W-:-:S04]  /*3190*/  IMAD.WIDE.U32 R2, R2, UR10, RZ ;  /* 0x0000000a02027c25 */ /* 0x000fc8000f8e00ff */
[----:B------:R-:W-:Y:S01]  /*31a0*/  IMAD.IADD R3, R3, 0x1, R7 ;  /* 0x0000000103037824 */ /* 0x000fe200078e0207 */
[C---:B0-----:R-:W-:Y:S01]  /*31b0*/  LEA R12, P0, R2.reuse, UR14, 0x2 ;  /* 0x0000000e020c7c11 */ /* 0x041fe2000f8010ff */
[----:B------:R-:W4:Y:S03]  /*31c0*/  LDG.E R7, desc[UR16][R32.64] ;  /* 0x0000001020077981 */ /* 0x000f26000c1e1900 */
[----:B------:R-:W-:Y:S02]  /*31d0*/  LEA.HI.X R13, R2, UR15, R3, 0x2, P0 ;  /* 0x0000000f020d7c11 */ /* 0x000fe400080f1403 */
[----:B-----5:R-:W-:-:S03]  /*31e0*/  IADD3 R10, P0, PT, R26, 0xb00, RZ ;  /* 0x00000b001a0a7810 */ /* 0x020fc60007f1e0ff */
[----:B------:R-:W5:Y:S01]  /*31f0*/  LDG.E R12, desc[UR16][R12.64] ;  /* 0x000000100c0c7981 */ /* 0x000f62000c1e1900 */
[----:B------:R-:W-:-:S05]  /*3200*/  IADD3.X R2, PT, PT, RZ, R5, RZ, P0, !PT ;  /* 0x00000005ff027210 */ /* 0x000fca00007fe4ff */
[----:B------:R-:W-:Y:S02]  /*3210*/  IMAD R3, R2, UR10, RZ ;  /* 0x0000000a02037c24 */ /* 0x000fe4000f8e02ff */
[----:B------:R-:W5:Y:S02]  /*3220*/  LDG.E R2, desc[UR16][R34.64] ;  /* 0x0000001022027981 */ /* 0x000f64000c1e1900 */
[C---:B------:R-:W-:Y:S02]  /*3230*/  IMAD R3, R10.reuse, UR11, R3 ;  /* 0x0000000b0a037c24 */ /* 0x040fe4000f8e0203 */
[----:B------:R-:W-:-:S04]  /*3240*/  IMAD.WIDE.U32 R10, R10, UR10, RZ ;  /* 0x0000000a0a0a7c25 */ /* 0x000fc8000f8e00ff */
[----:B------:R-:W-:Y:S01]  /*3250*/  IMAD.IADD R3, R11, 0x1, R3 ;  /* 0x000000010b037824 */ /* 0x000fe200078e0203 */
[----:B-1----:R-:W-:-:S04]  /*3260*/  LEA R18, P0, R10, UR14, 0x2 ;  /* 0x0000000e0a127c11 */ /* 0x002fc8000f8010ff */
[----:B------:R-:W-:Y:S02]  /*3270*/  LEA.HI.X R19, R10, UR15, R3, 0x2, P0 ;  /* 0x0000000f0a137c11 */ /* 0x000fe400080f1403 */
[----:B------:R-:W-:-:S03]  /*3280*/  IADD3 R10, P0, PT, R26, 0xc00, RZ ;  /* 0x00000c001a0a7810 */ /* 0x000fc60007f1e0ff */
[----:B------:R-:W5:Y:S01]  /*3290*/  LDG.E R18, desc[UR16][R18.64] ;  /* 0x0000001012127981 */ /* 0x000f62000c1e1900 */
        /* <DEDUP_REMOVED lines=8> */
[----:B------:R-:W-:Y:S01]  /*3320*/  IADD3.X R3, PT, PT, RZ, R5, RZ, P0, !PT ;  /* 0x00000005ff037210 */ /* 0x000fe200007fe4ff */
[----:B------:R-:W5:Y:S04]  /*3330*/  LDG.E R15, desc[UR16][R14.64] ;  /* 0x000000100e0f7981 */ /* 0x000f68000c1e1900 */
[----:B------:R-:W-:Y:S02]  /*3340*/  IMAD R9, R3, UR10, RZ ;  /* 0x0000000a03097c24 */ /* 0x000fe4000f8e02ff */
[----:B------:R-:W5:Y:S02]  /*3350*/  LDG.E R3, desc[UR16][R30.64] ;  /* 0x000000101e037981 */ /* 0x000f64000c1e1900 */
[C---:B------:R-:W-:Y:S02]  /*3360*/  IMAD R27, R10.reuse, UR11, R9 ;  /* 0x0000000b0a1b7c24 */ /* 0x040fe4000f8e0209 */
[----:B------:R-:W-:Y:S01]  /*3370*/  IMAD.WIDE.U32 R10, R10, UR10, RZ ;  /* 0x0000000a0a0a7c25 */ /* 0x000fe2000f8e00ff */
[----:B------:R0:W5:Y:S03]  /*3380*/  LDG.E R9, desc[UR16][R28.64] ;  /* 0x000000101c097981 */ /* 0x000166000c1e1900 */
[----:B------:R-:W-:Y:S01]  /*3390*/  IMAD.IADD R11, R11, 0x1, R27 ;  /* 0x000000010b0b7824 */ /* 0x000fe200078e021b */
[----:B------:R-:W-:-:S04]  /*33a0*/  LEA R20, P0, R10, UR14, 0x2 ;  /* 0x0000000e0a147c11 */ /* 0x000fc8000f8010ff */
        /* <DEDUP_REMOVED lines=8> */
[----:B0-----:R-:W-:-:S04]  /*3430*/  LEA R28, P0, R10, UR14, 0x2 ;  /* 0x0000000e0a1c7c11 */ /* 0x001fc8000f8010ff */
[----:B------:R-:W-:Y:S02]  /*3440*/  LEA.HI.X R29, R10, UR15, R11, 0x2, P0 ;  /* 0x0000000f0a1d7c11 */ /* 0x000fe400080f140b */
[----:B------:R-:W-:-:S04]  /*3450*/  IADD3 R10, P0, PT, R26, 0xf00, RZ ;  /* 0x00000f001a0a7810 */ /* 0x000fc80007f1e0ff */
[----:B------:R-:W-:Y:S01]  /*3460*/  IADD3.X R5, PT, PT, RZ, R5, RZ, P0, !PT ;  /* 0x00000005ff057210 */ /* 0x000fe200007fe4ff */
[----:B------:R-:W5:Y:S04]  /*3470*/  LDG.E R29, desc[UR16][R28.64] ;  /* 0x000000101c1d7981 */ /* 0x000f68000c1e1900 */
[----:B------:R-:W-:Y:S02]  /*3480*/  IMAD R5, R5, UR10, RZ ;  /* 0x0000000a05057c24 */ /* 0x000fe4000f8e02ff */
[----:B------:R-:W-:-:S04]  /*3490*/  IMAD.WIDE.U32 R26, R10, UR10, RZ ;  /* 0x0000000a0a1a7c25 */ /* 0x000fc8000f8e00ff */
[----:B------:R-:W-:Y:S01]  /*34a0*/  IMAD R5, R10, UR11, R5 ;  /* 0x0000000b0a057c24 */ /* 0x000fe2000f8e0205 */
[----:B------:R-:W-:-:S03]  /*34b0*/  LEA R10, P0, R26, UR14, 0x2 ;  /* 0x0000000e1a0a7c11 */ /* 0x000fc6000f8010ff */
[----:B------:R-:W-:-:S05]  /*34c0*/  IMAD.IADD R5, R27, 0x1, R5 ;  /* 0x000000011b057824 */ /* 0x000fca00078e0205 */
[----:B------:R-:W-:-:S05]  /*34d0*/  LEA.HI.X R11, R26, UR15, R5, 0x2, P0 ;  /* 0x0000000f1a0b7c11 */ /* 0x000fca00080f1405 */
[----:B------:R-:W5:Y:S01]  /*34e0*/  LDG.E R10, desc[UR16][R10.64] ;  /* 0x000000100a0a7981 */ /* 0x000f62000c1e1900 */
[----:B------:R-:W-:Y:S01]  /*34f0*/  IADD3 R5, P1, PT, -R4, UR6, RZ ;  /* 0x0000000604057c10 */ /* 0x000fe2000ff3e1ff */
[----:B------:R-:W-:-:S03]  /*3500*/  USHF.R.S32.HI UR19, URZ, 0x1f, UR5 ;  /* 0x0000001fff137899 */ /* 0x000fc60008011405 */
[----:B------:R-:W-:Y:S01]  /*3510*/  ISETP.GE.U32.AND P0, PT, R5, UR5, PT ;  /* 0x0000000505007c0c */ /* 0x000fe2000bf06070 */
[----:B------:R-:W-:-:S04]  /*3520*/  UIADD3 UR12, UP0, UPT, UR5, UR12, URZ ;  /* 0x0000000c050c7290 */ /* 0x000fc8000ff1e0ff */
[----:B------:R-:W-:Y:S01]  /*3530*/  UIADD3.X UR13, UPT, UPT, UR19, UR13, URZ, UP0, !UPT ;  /* 0x0000000d130d7290 */ /* 0x000fe200087fe4ff */
[----:B--2---:R-:W-:Y:S01]  /*3540*/  FMUL R25, R25, R16 ;  /* 0x0000001019197220 */ /* 0x004fe20000400000 */
[----:B---3--:R-:W-:-:S04]  /*3550*/  FMUL R8, R23, R8 ;  /* 0x0000000817087220 */ /* 0x008fc80000400000 */
[----:B------:R-:W-:Y:S01]  /*3560*/  FMUL R8, R25, R8 ;  /* 0x0000000819087220 */ /* 0x000fe20000400000 */
[----:B----4-:R-:W-:Y:S01]  /*3570*/  FMUL R7, R24, R7 ;  /* 0x0000000718077220 */ /* 0x010fe20000400000 */
[----:B-----5:R-:W-:-:S04]  /*3580*/  FMUL R2, R17, R2 ;  /* 0x0000000211027220 */ /* 0x020fc80000400000 */
[----:B------:R-:W-:Y:S01]  /*3590*/  FMUL R7, R2, R7 ;  /* 0x0000000702077220 */ /* 0x000fe20000400000 */
[----:B------:R-:W-:-:S04]  /*35a0*/  IADD3.X R2, PT, PT, ~R6, UR7, RZ, P1, !PT ;  /* 0x0000000706027c10 */ /* 0x000fc80008ffe5ff */
[----:B------:R-:W-:Y:S01]  /*35b0*/  ISETP.GE.U32.AND.EX P0, PT, R2, UR19, PT, P0 ;  /* 0x0000001302007c0c */ /* 0x000fe2000bf06100 */
[----:B------:R-:W-:Y:S01]  /*35c0*/  FMUL R7, R8, R7 ;  /* 0x0000000708077220 */ /* 0x000fe20000400000 */
[----:B------:R-:W-:Y:S01]  /*35d0*/  FMUL R15, R18, R15 ;  /* 0x0000000f120f7220 */ /* 0x000fe20000400000 */
[----:B------:R-:W-:Y:S01]  /*35e0*/  FMUL R3, R22, R3 ;  /* 0x0000000316037220 */ /* 0x000fe20000400000 */
[----:B------:R-:W-:-:S04]  /*35f0*/  FMUL R12, R9, R12 ;  /* 0x0000000c090c7220 */ /* 0x000fc80000400000 */
[----:B------:R-:W-:Y:S01]  /*3600*/  FMUL R3, R3, R12 ;  /* 0x0000000c03037220 */ /* 0x000fe20000400000 */
[----:B------:R-:W-:-:S04]  /*3610*/  FMUL R20, R20, R29 ;  /* 0x0000001d14147220 */ /* 0x000fc80000400000 */
[----:B------:R-:W-:-:S04]  /*3620*/  FMUL R20, R15, R20 ;  /* 0x000000140f147220 */ /* 0x000fc80000400000 */
[----:B------:R-:W-:-:S04]  /*3630*/  FMUL R20, R3, R20 ;  /* 0x0000001403147220 */ /* 0x000fc80000400000 */
[----:B------:R-:W-:-:S04]  /*3640*/  FMUL R7, R7, R20 ;  /* 0x0000001407077220 */ /* 0x000fc80000400000 */
[----:B------:R-:W-:Y:S01]  /*3650*/  FMUL R16, R10, R7 ;  /* 0x000000070a107220 */ /* 0x000fe20000400000 */
[----:B------:R-:W-:Y:S06]  /*3660*/  @!P0 BRA `(.L_x_74) ;  /* 0x0000001400cc8947 */ /* 0x000fec0003800000 */
[----:B------:R-:W-:Y:S01]  /*3670*/  IADD3 R4, P0, PT, R4, UR5, RZ ;  /* 0x0000000504047c10 */ /* 0x000fe2000ff1e0ff */
[----:B------:R-:W-:Y:S01]  /*3680*/  UIADD3 UR4, UPT, UPT, UR4, 0x1, URZ ;  /* 0x0000000104047890 */ /* 0x000fe2000fffe0ff */
[----:B------:R-:W-:Y:S02]  /*3690*/  IADD3 R0, PT, PT, R0, -UR5, RZ ;  /* 0x8000000500007c10 */ /* 0x000fe4000fffe0ff */
[----:B------:R-:W-:Y:S02]  /*36a0*/  IADD3.X R6, PT, PT, R6, UR19, RZ, P0, !PT ;  /* 0x0000001306067c10 */ /* 0x000fe400087fe4ff */
[----:B------:R-:W-:-:S04]  /*36b0*/  ISETP.GT.U32.AND P0, PT, R4, UR20, PT ;  /* 0x0000001404007c0c */ /* 0x000fc8000bf04070 */
[----:B------:R-:W-:-:S13]  /*36c0*/  ISETP.GT.U32.AND.EX P0, PT, R6, UR21, PT, P0 ;  /* 0x0000001506007c0c */ /* 0x000fda000bf04100 */
[----:B------:R-:W-:Y:S05]  /*36d0*/  @!P0 BRA `(.L_x_76) ;  /* 0xfffffff400408947 */ /* 0x000fea000383ffff */
.L_x_75:
[----:B------:R-:W0:Y:S01]  /*36e0*/  S2R R7, SR_TID.X ;  /* 0x0000000000077919 */ /* 0x000e220000002100 */
[C---:B------:R-:W-:Y:S01]  /*36f0*/  IADD3 R2, PT, PT, -R4.reuse, UR6, RZ ;  /* 0x0000000604027c10 */ /* 0x040fe2000fffe1ff */
[----:B------:R-:W-:Y:S01]  /*3700*/  BSSY.RECONVERGENT B1, `(.L_x_74) ;  /* 0x0000169000017945 */ /* 0x000fe20003800200 */
[----:B------:R-:W-:Y:S02]  /*3710*/  ISETP.GE.U32.AND P1, PT, R4, UR6, PT ;  /* 0x0000000604007c0c */ /* 0x000fe4000bf26070 */
[----:B0-----:R-:W-:-:S04]  /*3720*/  ISETP.GE.AND P0, PT, R7, R2, PT ;  /* 0x000000020700720c */ /* 0x001fc80003f06270 */
[----:B------:R-:W-:-:S13]  /*3730*/  ISETP.GE.U32.OR.EX P0, PT, R6, UR7, P0, P1 ;  /* 0x0000000706007c0c */ /* 0x000fda0008706510 */
[----:B------:R-:W-:Y:S05]  /*3740*/  @P0 BRA `(.L_x_77) ;  /* 0x0000001400900947 */ /* 0x000fea0003800000 */
[----:B------:R-:W0:Y:S01]  /*3750*/  LDC R3, c[0x0][0x3d0] ;  /* 0x0000f400ff037b82 */ /* 0x000e220000000800 */
[----:B------:R-:W-:Y:S01]  /*3760*/  USHF.L.U32 UR7, UR18, 0xc, URZ ;  /* 0x0000000c12077899 */ /* 0x000fe200080006ff */
[----:B------:R-:W-:Y:S01]  /*3770*/  LOP3.LUT R2, RZ, R7, RZ, 0x33, !PT ;  /* 0x00000007ff027212 */ /* 0x000fe200078e33ff */
[----:B------:R-:W-:Y:S01]  /*3780*/  BSSY.RECONVERGENT B2, `(.L_x_78) ;  /* 0x00000b4000027945 */ /* 0x000fe20003800200 */
[----:B------:R-:W-:Y:S01]  /*3790*/  IADD3 R4, P2, PT, R4, UR8, RZ ;  /* 0x0000000804047c10 */ /* 0x000fe2000ff5e0ff */
[----:B------:R-:W-:-:S03]  /*37a0*/  UIADD3 UR7, UPT, UPT, UR5, UR7, URZ ;  /* 0x0000000705077290 */ /* 0x000fc6000fffe0ff */
[----:B------:R-:W-:-:S03]  /*37b0*/  IADD3.X R6, PT, PT, R6, UR9, RZ, P2, !PT ;  /* 0x0000000906067c10 */ /* 0x000fc600097fe4ff */
[----:B------:R-:W-:-:S05]  /*37c0*/  IMAD.U32 R5, RZ, RZ, UR7 ;  /* 0x00000007ff057e24 */ /* 0x000fca000f8e00ff */
[----:B------:R-:W-:Y:S01]  /*37d0*/  IADD3 R2, PT, PT, -R5, UR6, R2 ;  /* 0x0000000605027c10 */ /* 0x000fe2000fffe102 */
[----:B0-----:R-:W-:-:S04]  /*37e0*/  IMAD R3, R3, UR4, RZ ;  /* 0x0000000403037c24 */ /* 0x001fc8000f8e02ff */
[----:B------:R-:W-:-:S05]  /*37f0*/  IMAD R5, R3, -0x1000, R2 ;  /* 0xfffff00003057824 */ /* 0x000fca00078e0202 */
[C---:B------:R-:W-:Y:S02]  /*3800*/  ISETP.GE.U32.AND P1, PT, R5.reuse, 0xf00, PT ;  /* 0x00000f000500780c */ /* 0x040fe40003f26070 */
[----:B------:R-:W-:-:S04]  /*3810*/  LEA.HI R2, R5, 0x1, RZ, 0x18 ;  /* 0x0000000105027811 */ /* 0x000fc800078fc0ff */
[----:B------:R-:W-:-:S04]  /*3820*/  LOP3.LUT R3, R2, 0xf, RZ, 0xc0, !PT ;  /* 0x0000000f02037812 */ /* 0x000fc800078ec0ff */
[----:B------:R-:W-:-:S03]  /*3830*/  ISETP.NE.AND P0, PT, R3, RZ, PT ;  /* 0x000000ff0300720c */ /* 0x000fc60003f05270 */
[----:B------:R-:W-:Y:S10]  /*3840*/  @!P1 BRA `(.L_x_79) ;  /* 0x00000008009c9947 */ /* 0x000ff40003800000 */
[----:B------:R-:W-:-:S04]  /*3850*/  LEA.HI R5, R0, 0x1, RZ, 0x18 ;  /* 0x0000000100057811 */ /* 0x000fc800078fc0ff */
[----:B------:R-:W-:-:S04]  /*3860*/  LOP3.LUT R5, R5, 0x1fffff0, RZ, 0xc0, !PT ;  /* 0x01fffff005057812 */ /* 0x000fc800078ec0ff */
[----:B------:R-:W-:-:S07]  /*3870*/  IADD3 R8, PT, PT, -R5, RZ, RZ ;  /* 0x000000ff05087210 */ /* 0x000fce0007ffe1ff */
.L_x_80:
[----:B------:R-:W-:-:S04]  /*3880*/  IADD3 R27, P1, PT, R7, R4, RZ ;  /* 0x00000004071b7210 */ /* 0x000fc80007f3e0ff */
[C---:B------:R-:W-:Y:S01]  /*3890*/  IADD3 R5, P2, PT, R27.reuse, 0x100, RZ ;  /* 0x000001001b057810 */ /* 0x040fe20007f5e0ff */
[----:B------:R-:W-:Y:S02]  /*38a0*/  IMAD.X R25, RZ, RZ, R6, P1 ;  /* 0x000000ffff197224 */ /* 0x000fe400008e0606 */
[----:B------:R-:W-:-:S04]  /*38b0*/  IMAD.WIDE.U32 R10, R27, UR10, RZ ;  /* 0x0000000a1b0a7c25 */ /* 0x000fc8000f8e00ff */
[----:B------:R-:W-:-:S04]  /*38c0*/  IMAD R12, R25, UR10, RZ ;  /* 0x0000000a190c7c24 */ /* 0x000fc8000f8e02ff */
[----:B------:R-:W-:Y:S01]  /*38d0*/  IMAD R9, R27, UR11, R12 ;  /* 0x0000000b1b097c24 */ /* 0x000fe2000f8e020c */
[----:B------:R-:W-:-:S04]  /*38e0*/  LEA R12, P1, R10, UR14, 0x2 ;  /* 0x0000000e0a0c7c11 */ /* 0x000fc8000f8210ff */
[----:B------:R-:W-:Y:S01]  /*38f0*/  IADD3 R11, PT, PT, R11, R9, RZ ;  /* 0x000000090b0b7210 */ /* 0x000fe20007ffe0ff */
[----:B------:R-:W-:-:S03]  /*3900*/  IMAD.X R9, RZ, RZ, R25, P2 ;  /* 0x000000ffff097224 */ /* 0x000fc600010e0619 */
[----:B------:R-:W-:Y:S01]  /*3910*/  LEA.HI.X R13, R10, UR15, R11, 0x2, P1 ;  /* 0x0000000f0a0d7c11 */ /* 0x000fe200088f140b */
[----:B------:R-:W-:-:S04]  /*3920*/  IMAD R14, R9, UR10, RZ ;  /* 0x0000000a090e7c24 */ /* 0x000fc8000f8e02ff */
[----:B------:R0:W2:Y:S01]  /*3930*/  LDG.E R17, desc[UR16][R12.64] ;  /* 0x000000100c117981 */ /* 0x0000a2000c1e1900 */
[----:B------:R-:W-:-:S04]  /*3940*/  IMAD.WIDE.U32 R10, R5, UR10, RZ ;  /* 0x0000000a050a7c25 */ /* 0x000fc8000f8e00ff */
[----:B------:R-:W-:Y:S01]  /*3950*/  IMAD R5, R5, UR11, R14 ;  /* 0x0000000b05057c24 */ /* 0x000fe2000f8e020e */
[----:B------:R-:W-:-:S04]  /*3960*/  LEA R28, P1, R10, UR14, 0x2 ;  /* 0x0000000e0a1c7c11 */ /* 0x000fc8000f8210ff */
[----:B------:R-:W-:-:S04]  /*3970*/  IADD3 R5, PT, PT, R11, R5, RZ ;  /* 0x000000050b057210 */ /* 0x000fc80007ffe0ff */
[----:B------:R-:W-:Y:S02]  /*3980*/  LEA.HI.X R29, R10, UR15, R5, 0x2, P1 ;  /* 0x0000000f0a1d7c11 */ /* 0x000fe400088f1405 */
[C---:B------:R-:W-:Y:S02]  /*3990*/  IADD3 R11, P1, PT, R27.reuse, 0x200, RZ ;  /* 0x000002001b0b7810 */ /* 0x040fe40007f3e0ff */
[C---:B------:R-:W-:Y:S01]  /*39a0*/  IADD3 R18, P3, PT, R27.reuse, 0x500, RZ ;  /* 0x000005001b127810 */ /* 0x040fe20007f7e0ff */
[----:B------:R-:W3:Y:S02]  /*39b0*/  LDG.E R28, desc[UR16][R28.64] ;  /* 0x000000101c1c7981 */ /* 0x000ee4000c1e1900 */
[----:B------:R-:W-:Y:S01]  /*39c0*/  IMAD.X R5, RZ, RZ, R25, P1 ;  /* 0x000000ffff057224 */ /* 0x000fe200008e0619 */
[----:B------:R-:W-:Y:S01]  /*39d0*/  IADD3 R9, P1, PT, R27, 0x300, RZ ;  /* 0x000003001b097810 */ /* 0x000fe20007f3e0ff */
[----:B0-----:R-:W-:-:S03]  /*39e0*/  IMAD.WIDE.U32 R12, R11, UR10, RZ ;  /* 0x0000000a0b0c7c25 */ /* 0x001fc6000f8e00ff */
[----:B------:R-:W-:Y:S01]  /*39f0*/  IADD3.X R10, PT, PT, RZ, R25, RZ, P1, !PT ;  /* 0x00000019ff0a7210 */ /* 0x000fe20000ffe4ff */
[----:B------:R-:W-:Y:S01]  /*3a00*/  IMAD R14, R5, UR10, RZ ;  /* 0x0000000a050e7c24 */ /* 0x000fe2000f8e02ff */
[----:B------:R-:W-:Y:S02]  /*3a10*/  IADD3 R5, P2, PT, R27, 0x400, RZ ;  /* 0x000004001b057810 */ /* 0x000fe40007f5e0ff */
[----:B------:R-:W-:Y:S01]  /*3a20*/  LEA R34, P1, R12, UR14, 0x2 ;  /* 0x0000000e0c227c11 */ /* 0x000fe2000f8210ff */
[----:B------:R-:W-:Y:S02]  /*3a30*/  IMAD R11, R11, UR11, R14 ;  /* 0x0000000b0b0b7c24 */ /* 0x000fe4000f8e020e */
[----:B------:R-:W-:Y:S02]  /*3a40*/  IMAD.X R14, RZ, RZ, R25, P2 ;  /* 0x000000ffff0e7224 */ /* 0x000fe400010e0619 */
[----:B------:R-:W-:Y:S01]  /*3a50*/  IMAD R20, R10, UR10, RZ ;  /* 0x0000000a0a147c24 */ /* 0x000fe2000f8e02ff */
[----:B------:R-:W-:Y:S01]  /*3a60*/  IADD3 R13, PT, PT, R13, R11, RZ ;  /* 0x0000000b0d0d7210 */ /* 0x000fe20007ffe0ff */
[----:B------:R-:W-:-:S03]  /*3a70*/  IMAD.WIDE.U32 R10, R9, UR10, RZ ;  /* 0x0000000a090a7c25 */ /* 0x000fc6000f8e00ff */
[----:B------:R-:W-:Y:S01]  /*3a80*/  LEA.HI.X R35, R12, UR15, R13, 0x2, P1 ;  /* 0x0000000f0c237c11 */ /* 0x000fe200088f140d */
[----:B------:R-:W-:Y:S02]  /*3a90*/  IMAD R15, R9, UR11, R20 ;  /* 0x0000000b090f7c24 */ /* 0x000fe4000f8e0214 */
[----:B------:R-:W-:Y:S01]  /*3aa0*/  IMAD R12, R14, UR10, RZ ;  /* 0x0000000a0e0c7c24 */ /* 0x000fe2000f8e02ff */
[----:B------:R-:W-:Y:S01]  /*3ab0*/  LEA R14, P1, R10, UR14, 0x2 ;  /* 0x0000000e0a0e7c11 */ /* 0x000fe2000f8210ff */
[----:B------:R-:W-:Y:S01]  /*3ac0*/  IMAD.X R9, RZ, RZ, R25, P3 ;  /* 0x000000ffff097224 */ /* 0x000fe200018e0619 */
[----:B------:R-:W-:Y:S01]  /*3ad0*/  IADD3 R11, PT, PT, R11, R15, RZ ;  /* 0x0000000f0b0b7210 */ /* 0x000fe20007ffe0ff */
[C---:B------:R-:W-:Y:S02]  /*3ae0*/  IMAD R19, R5.reuse, UR11, R12 ;  /* 0x0000000b05137c24 */ /* 0x040fe4000f8e020c */
[----:B------:R-:W-:Y:S01]  /*3af0*/  IMAD.WIDE.U32 R12, R5, UR10, RZ ;  /* 0x0000000a050c7c25 */ /* 0x000fe2000f8e00ff */
[----:B------:R-:W-:-:S02]  /*3b00*/  IADD3 R5, P2, PT, R27, 0x600, RZ ;  /* 0x000006001b057810 */ /* 0x000fc40007f5e0ff */
[----:B------:R-:W-:Y:S01]  /*3b10*/  LEA.HI.X R15, R10, UR15, R11, 0x2, P1 ;  /* 0x0000000f0a0f7c11 */ /* 0x000fe200088f140b */
[----:B------:R-:W-:Y:S01]  /*3b20*/  IMAD R9, R9, UR10, RZ ;  /* 0x0000000a09097c24 */ /* 0x000fe2000f8e02ff */
[----:B------:R-:W-:Y:S01]  /*3b30*/  LEA R32, P1, R12, UR14, 0x2 ;  /* 0x0000000e0c207c11 */ /* 0x000fe2000f8210ff */
[----:B------:R-:W-:Y:S01]  /*3b40*/  IMAD.IADD R19, R13, 0x1, R19 ;  /* 0x000000010d137824 */ /* 0x000fe200078e0213 */
[----:B------:R-:W-:Y:S01]  /*3b50*/  IADD3.X R13, PT, PT, RZ, R25, RZ, P2, !PT ;  /* 0x00000019ff0d7210 */ /* 0x000fe200017fe4ff */
[C---:B------:R-:W-:Y:S01]  /*3b60*/  IMAD R9, R18.reuse, UR11, R9 ;  /* 0x0000000b12097c24 */ /* 0x040fe2000f8e0209 */
[----:B------:R0:W4:Y:S01]  /*3b70*/  LDG.E R24, desc[UR16][R14.64] ;  /* 0x000000100e187981 */ /* 0x000122000c1e1900 */
[----:B------:R-:W-:Y:S01]  /*3b80*/  IMAD.WIDE.U32 R10, R18, UR10, RZ ;  /* 0x0000000a120a7c25 */ /* 0x000fe2000f8e00ff */
[----:B------:R-:W-:-:S03]  /*3b90*/  LEA.HI.X R33, R12, UR15, R19, 0x2, P1 ;  /* 0x0000000f0c217c11 */ /* 0x000fc600088f1413 */
[----:B------:R-:W-:Y:S01]  /*3ba0*/  IMAD.IADD R9, R11, 0x1, R9 ;  /* 0x000000010b097824 */ /* 0x000fe200078e0209 */
[C---:B------:R-:W-:Y:S01]  /*3bb0*/  LEA R30, P1, R10.reuse, UR14, 0x2 ;  /* 0x0000000e0a1e7c11 */ /* 0x040fe2000f8210ff */
[----:B------:R-:W-:Y:S01]  /*3bc0*/  IMAD R12, R13, UR10, RZ ;  /* 0x0000000a0d0c7c24 */ /* 0x000fe2000f8e02ff */
[----:B------:R-:W5:Y:S02]  /*3bd0*/  LDG.E R23, desc[UR16][R32.64] ;  /* 0x0000001020177981 */ /* 0x000f64000c1e1900 */
[----:B------:R-:W-:Y:S01]  /*3be0*/  LEA.HI.X R31, R10, UR15, R9, 0x2, P1 ;  /* 0x0000000f0a1f7c11 */ /* 0x000fe200088f1409 */
[C---:B------:R-:W-:Y:S02]  /*3bf0*/  IMAD R9, R5.reuse, UR11, R12 ;  /* 0x0000000b05097c24 */ /* 0x040fe4000f8e020c */
[----:B------:R-:W-:Y:S01]  /*3c00*/  IMAD.WIDE.U32 R10, R5, UR10, RZ ;  /* 0x0000000a050a7c25 */ /* 0x000fe2000f8e00ff */
[----:B------:R-:W-:Y:S01]  /*3c10*/  IADD3 R5, P1, PT, R27, 0x700, RZ ;  /* 0x000007001b057810 */ /* 0x000fe20007f3e0ff */
[----:B------:R-:W5:Y:S03]  /*3c20*/  LDG.E R22, desc[UR16][R30.64] ;  /* 0x000000101e167981 */ /* 0x000f66000c1e1900 */
[----:B------:R-:W-:Y:S01]  /*3c30*/  IADD3 R11, PT, PT, R11, R9, RZ ;  /* 0x000000090b0b7210 */ /* 0x000fe20007ffe0ff */
[----:B------:R-:W-:Y:S01]  /*3c40*/  IMAD.X R9, RZ, RZ, R25, P1 ;  /* 0x000000ffff097224 */ /* 0x000fe200008e0619 */
[----:B------:R-:W-:-:S04]  /*3c50*/  LEA R20, P1, R10, UR14, 0x2 ;  /* 0x0000000e0a147c11 */ /* 0x000fc8000f8210ff */
[----:B------:R-:W-:Y:S01]  /*3c60*/  LEA.HI.X R21, R10, UR15, R11, 0x2, P1 ;  /* 0x0000000f0a157c11 */ /* 0x000fe200088f140b */
[----:B------:R-:W-:-:S04]  /*3c70*/  IMAD R10, R9, UR10, RZ ;  /* 0x0000000a090a7c24 */ /* 0x000fc8000f8e02ff */
[C---:B------:R-:W-:Y:S01]  /*3c80*/  IMAD R9, R5.reuse, UR11, R10 ;  /* 0x0000000b05097c24 */ /* 0x040fe2000f8e020a */
[----:B------:R-:W5:Y:S01]  /*3c90*/  LDG.E R21, desc[UR16][R20.64] ;  /* 0x0000001014157981 */ /* 0x000f62000c1e1900 */
[----:B------:R-:W-:-:S05]  /*3ca0*/  IMAD.WIDE.U32 R10, R5, UR10, RZ ;  /* 0x0000000a050a7c25 */ /* 0x000fca000f8e00ff */
[----:B------:R-:W-:Y:S02]  /*3cb0*/  IADD3 R5, PT, PT, R11, R9, RZ ;  /* 0x000000090b057210 */ /* 0x000fe40007ffe0ff */
[----:B------:R-:W-:-:S04]  /*3cc0*/  LEA R12, P1, R10, UR14, 0x2 ;  /* 0x0000000e0a0c7c11 */ /* 0x000fc8000f8210ff */
[----:B------:R-:W-:Y:S02]  /*3cd0*/  LEA.HI.X R13, R10, UR15, R5, 0x2, P1 ;  /* 0x0000000f0a0d7c11 */ /* 0x000fe400088f1405 */
[----:B------:R-:W-:-:S03]  /*3ce0*/  IADD3 R10, P1, PT, R27, 0x800, RZ ;  /* 0x000008001b0a7810 */ /* 0x000fc60007f3e0ff */
[----:B------:R1:W5:Y:S02]  /*3cf0*/  LDG.E R20, desc[UR16][R12.64] ;  /* 0x000000100c147981 */ /* 0x000364000c1e1900 */
[----:B------:R-:W-:-:S04]  /*3d00*/  IMAD.X R5, RZ, RZ, R25, P1 ;  /* 0x000000ffff057224 */ /* 0x000fc800008e0619 */
[----:B------:R-:W-:Y:S02]  /*3d10*/  IMAD R9, R5, UR10, RZ ;  /* 0x0000000a05097c24 */ /* 0x000fe4000f8e02ff */
[----:B------:R-:W4:Y:S02]  /*3d20*/  LDG.E R5, desc[UR16][R34.64] ;  /* 0x0000001022057981 */ /* 0x000f24000c1e1900 */
[C---:B------:R-:W-:Y:S02]  /*3d30*/  IMAD R9, R10.reuse, UR11, R9 ;  /* 0x0000000b0a097c24 */ /* 0x040fe4000f8e0209 */
[----:B------:R-:W-:-:S05]  /*3d40*/  IMAD.WIDE.U32 R10, R10, UR10, RZ ;  /* 0x0000000a0a0a7c25 */ /* 0x000fca000f8e00ff */
[----:B------:R-:W-:Y:S02]  /*3d50*/  IADD3 R9, PT, PT, R11, R9, RZ ;  /* 0x000000090b097210 */ /* 0x000fe40007ffe0ff */
[----:B------:R-:W-:-:S04]  /*3d60*/  LEA R18, P1, R10, UR14, 0x2 ;  /* 0x0000000e0a127c11 */ /* 0x000fc8000f8210ff */
[----:B------:R-:W-:Y:S02]  /*3d70*/  LEA.HI.X R19, R10, UR15, R9, 0x2, P1 ;  /* 0x0000000f0a137c11 */ /* 0x000fe400088f1409 */
[----:B------:R-:W-:-:S04]  /*3d80*/  IADD3 R10, P1, PT, R27, 0x900, RZ ;  /* 0x000009001b0a7810 */ /* 0x000fc80007f3e0ff */
[----:B------:R-:W5:Y:S01]  /*3d90*/  LDG.E R19, desc[UR16][R18.64] ;  /* 0x0000001012137981 */ /* 0x000f62000c1e1900 */
[----:B------:R-:W-:-:S04]  /*3da0*/  IMAD.X R9, RZ, RZ, R25, P1 ;  /* 0x000000ffff097224 */ /* 0x000fc800008e0619 */
[----:B------:R-:W-:-:S04]  /*3db0*/  IMAD R9, R9, UR10, RZ ;  /* 0x0000000a09097c24 */ /* 0x000fc8000f8e02ff */
[C---:B------:R-:W-:Y:S02]  /*3dc0*/  IMAD R9, R10.reuse, UR11, R9 ;  /* 0x0000000b0a097c24 */ /* 0x040fe4000f8e0209 */
[----:B------:R-:W-:-:S05]  /*3dd0*/  IMAD.WIDE.U32 R10, R10, UR10, RZ ;  /* 0x0000000a0a0a7c25 */ /* 0x000fca000f8e00ff */
[----:B------:R-:W-:Y:S02]  /*3de0*/  IADD3 R9, PT, PT, R11, R9, RZ ;  /* 0x000000090b097210 */ /* 0x000fe40007ffe0ff */
[----:B0-----:R-:W-:-:S04]  /*3df0*/  LEA R14, P1, R10, UR14, 0x2 ;  /* 0x0000000e0a0e7c11 */ /* 0x001fc8000f8210ff */
[----:B------:R-:W-:Y:S02]  /*3e00*/  LEA.HI.X R15, R10, UR15, R9, 0x2, P1 ;  /* 0x0000000f0a0f7c11 */ /* 0x000fe400088f1409 */
[----:B------:R-:W-:-:S03]  /*3e10*/  IADD3 R10, P1, PT, R27, 0xa00, RZ ;  /* 0x00000a001b0a7810 */ /* 0x000fc60007f3e0ff */
[----:B------:R0:W5:Y:S02]  /*3e20*/  LDG.E R18, desc[UR16][R14.64] ;  /* 0x000000100e127981 */ /* 0x000164000c1e1900 */
[----:B------:R-:W-:-:S04]  /*3e30*/  IMAD.X R9, RZ, RZ, R25, P1 ;  /* 0x000000ffff097224 */ /* 0x000fc800008e0619 */
[----:B------:R-:W-:-:S04]  /*3e40*/  IMAD R9, R9, UR10, RZ ;  /* 0x0000000a09097c24 */ /* 0x000fc8000f8e02ff */
[C---:B------:R-:W-:Y:S02]  /*3e50*/  IMAD R9, R10.reuse, UR11, R9 ;  /* 0x0000000b0a097c24 */ /* 0x040fe4000f8e0209 */
[----:B------:R-:W-:-:S05]  /*3e60*/  IMAD.WIDE.U32 R10, R10, UR10, RZ ;  /* 0x0000000a0a0a7c25 */ /* 0x000fca000f8e00ff */
[----:B------:R-:W-:Y:S02]  /*3e70*/  IADD3 R9, PT, PT, R11, R9, RZ ;  /* 0x000000090b097210 */ /* 0x000fe40007ffe0ff */
[----:B-1----:R-:W-:-:S04]  /*3e80*/  LEA R12, P1, R10, UR14, 0x2 ;  /* 0x0000000e0a0c7c11 */ /* 0x002fc8000f8210ff */
[----:B------:R-:W-:Y:S02]  /*3e90*/  LEA.HI.X R13, R10, UR15, R9, 0x2, P1 ;  /* 0x0000000f0a0d7c11 */ /* 0x000fe400088f1409 */
[----:B------:R-:W-:-:S05]  /*3ea0*/  IADD3 R10, P1, PT, R27, 0xb00, RZ ;  /* 0x00000b001b0a7810 */ /* 0x000fca0007f3e0ff */
[----:B------:R-:W-:-:S04]  /*3eb0*/  IMAD.X R9, RZ, RZ, R25, P1 ;  /* 0x000000ffff097224 */ /* 0x000fc800008e0619 */
[----:B------:R-:W-:-:S04]  /*3ec0*/  IMAD R9, R9, UR10, RZ ;  /* 0x0000000a09097c24 */ /* 0x000fc8000f8e02ff */
[C---:B------:R-:W-:Y:S02]  /*3ed0*/  IMAD R9, R10.reuse, UR11, R9 ;  /* 0x0000000b0a097c24 */ /* 0x040fe4000f8e0209 */
[----:B------:R-:W-:-:S05]  /*3ee0*/  IMAD.WIDE.U32 R10, R10, UR10, RZ ;  /* 0x0000000a0a0a7c25 */ /* 0x000fca000f8e00ff */
[----:B------:R-:W-:Y:S02]  /*3ef0*/  IADD3 R9, PT, PT, R11, R9, RZ ;  /* 0x000000090b097210 */ /* 0x000fe40007ffe0ff */
[C---:B0-----:R-:W-:Y:S01]  /*3f00*/  LEA R14, P1, R10.reuse, UR14, 0x2 ;  /* 0x0000000e0a0e7c11 */ /* 0x041fe2000f8210ff */
[----:B------:R0:W5:Y:S03]  /*3f10*/  LDG.E R11, desc[UR16][R12.64] ;  /* 0x000000100c0b7981 */ /* 0x000166000c1e1900 */
[----:B------:R-:W-:Y:S02]  /*3f20*/  LEA.HI.X R15, R10, UR15, R9, 0x2, P1 ;  /* 0x0000000f0a0f7c11 */ /* 0x000fe400088f1409 */
[----:B------:R-:W-:-:S05]  /*3f30*/  IADD3 R9, P1, PT, R27, 0xc00, RZ ;  /* 0x00000c001b097810 */ /* 0x000fca0007f3e0ff */
[----:B------:R-:W-:-:S04]  /*3f40*/  IMAD.X R10, RZ, RZ, R25, P1 ;  /* 0x000000ffff0a7224 */ /* 0x000fc800008e0619 */
[----:B------:R-:W-:Y:S02]  /*3f50*/  IMAD R10, R10, UR10, RZ ;  /* 0x0000000a0a0a7c24 */ /* 0x000fe4000f8e02ff */
[----:B0-----:R-:W-:-:S04]  /*3f60*/  IMAD.WIDE.U32 R12, R9, UR10, RZ ;  /* 0x0000000a090c7c25 */ /* 0x001fc8000f8e00ff */
[----:B------:R-:W-:Y:S02]  /*3f70*/  IMAD R29, R9, UR11, R10 ;  /* 0x0000000b091d7c24 */ /* 0x000fe4000f8e020a */
[----:B------:R0:W5:Y:S03]  /*3f80*/  LDG.E R10, desc[UR16][R14.64] ;  /* 0x000000100e0a7981 */ /* 0x000166000c1e1900 */
[----:B------:R-:W-:Y:S02]  /*3f90*/  IADD3 R9, PT, PT, R13, R29, RZ ;  /* 0x0000001d0d097210 */ /* 0x000fe40007ffe0ff */
[----:B0-----:R-:W-:-:S04]  /*3fa0*/  LEA R14, P1, R12, UR14, 0x2 ;  /* 0x0000000e0c0e7c11 */ /* 0x001fc8000f8210ff */
[----:B------:R-:W-:Y:S02]  /*3fb0*/  LEA.HI.X R15, R12, UR15, R9, 0x2, P1 ;  /* 0x0000000f0c0f7c11 */ /* 0x000fe400088f1409 */
[----:B------:R-:W-:-:S05]  /*3fc0*/  IADD3 R26, P1, PT, R27, 0xd00, RZ ;  /* 0x00000d001b1a7810 */ /* 0x000fca0007f3e0ff */
[----:B------:R-:W-:-:S04]  /*3fd0*/  IMAD.X R9, RZ, RZ, R25, P1 ;  /* 0x000000ffff097224 */ /* 0x000fc800008e0619 */
[----:B------:R-:W-:Y:S02]  /*3fe0*/  IMAD R29, R9, UR10, RZ ;  /* 0x0000000a091d7c24 */ /* 0x000fe4000f8e02ff */
[C---:B------:R-:W-:Y:S01]  /*3ff0*/  IMAD.WIDE.U32 R12, R26.reuse, UR10, RZ ;  /* 0x0000000a1a0c7c25 */ /* 0x040fe2000f8e00ff */
[----:B------:R0:W5:Y:S03]  /*4000*/  LDG.E R9, desc[UR16][R14.64] ;  /* 0x000000100e097981 */ /* 0x000166000c1e1900 */
[----:B------:R-:W-:-:S05]  /*4010*/  IMAD R31, R26, UR11, R29 ;  /* 0x0000000b1a1f7c24 */ /* 0x000fca000f8e021d */
[----:B------:R-:W-:Y:S01]  /*4020*/  IADD3 R13, PT, PT, R13, R31, RZ ;  /* 0x0000001f0d0d7210 */ /* 0x000fe20007ffe0ff */
[----:B--2---:R-:W-:Y:S01]  /*4030*/  FMUL R29, R17, R16 ;  /* 0x00000010111d7220 */ /* 0x004fe20000400000 */
[----:B------:R-:W-:-:S04]  /*4040*/  LEA R16, P1, R12, UR14, 0x2 ;  /* 0x0000000e0c107c11 */ /* 0x000fc8000f8210ff */
[----:B------:R-:W-:Y:S02]  /*4050*/  LEA.HI.X R17, R12, UR15, R13, 0x2, P1 ;  /* 0x0000000f0c117c11 */ /* 0x000fe400088f140d */
[----:B------:R-:W-:-:S03]  /*4060*/  IADD3 R12, P1, PT, R27, 0xe00, RZ ;  /* 0x00000e001b0c7810 */ /* 0x000fc60007f3e0ff */
[----:B------:R1:W2:Y:S02]  /*4070*/  LDG.E R26, desc[UR16][R16.64] ;  /* 0x00000010101a7981 */ /* 0x0002a4000c1e1900 */
[----:B------:R-:W-:-:S04]  /*4080*/  IMAD.X R13, RZ, RZ, R25, P1 ;  /* 0x000000ffff0d7224 */ /* 0x000fc800008e0619 */
[----:B------:R-:W-:Y:S01]  /*4090*/  IMAD R13, R13, UR10, RZ ;  /* 0x0000000a0d0d7c24 */ /* 0x000fe2000f8e02ff */
[----:B------:R-:W-:Y:S01]  /*40a0*/  IADD3 R27, P1, PT, R27, 0xf00, RZ ;  /* 0x00000f001b1b7810 */ /* 0x000fe20007f3e0ff */
[----:B0-----:R-:W-:-:S04]  /*40b0*/  IMAD.WIDE.U32 R14, R12, UR10, RZ ;  /* 0x0000000a0c0e7c25 */ /* 0x001fc8000f8e00ff */
[----:B------:R-:W-:Y:S01]  /*40c0*/  IMAD R13, R12, UR11, R13 ;  /* 0x0000000b0c0d7c24 */ /* 0x000fe2000f8e020d */
[----:B------:R-:W-:Y:S02]  /*40d0*/  IADD3.X R25, PT, PT, RZ, R25, RZ, P1, !PT ;  /* 0x00000019ff197210 */ /* 0x000fe40000ffe4ff */
[----:B------:R-:W-:Y:S01]  /*40e0*/  LEA R12, P1, R14, UR14, 0x2 ;  /* 0x0000000e0e0c7c11 */ /* 0x000fe2000f8210ff */
[----:B------:R-:W-:-:S05]  /*40f0*/  IMAD.IADD R13, R15, 0x1, R13 ;  /* 0x000000010f0d7824 */ /* 0x000fca00078e020d */
[----:B------:R-:W-:Y:S01]  /*4100*/  LEA.HI.X R13, R14, UR15, R13, 0x2, P1 ;  /* 0x0000000f0e0d7c11 */ /* 0x000fe200088f140d */
[----:B------:R-:W-:-:S04]  /*4110*/  IMAD R14, R25, UR10, RZ ;  /* 0x0000000a190e7c24 */ /* 0x000fc8000f8e02ff */
[C---:B-1----:R-:W-:Y:S01]  /*4120*/  IMAD R17, R27.reuse, UR11, R14 ;  /* 0x0000000b1b117c24 */ /* 0x042fe2000f8e020e */
[----:B------:R-:W2:Y:S01]  /*4130*/  LDG.E R12, desc[UR16][R12.64] ;  /* 0x000000100c0c7981 */ /* 0x000ea2000c1e1900 */
[----:B------:R-:W-:-:S05]  /*4140*/  IMAD.WIDE.U32 R14, R27, UR10, RZ ;  /* 0x0000000a1b0e7c25 */ /* 0x000fca000f8e00ff */
[----:B------:R-:W-:Y:S02]  /*4150*/  IADD3 R15, PT, PT, R15, R17, RZ ;  /* 0x000000110f0f7210 */ /* 0x000fe40007ffe0ff */
[----:B------:R-:W-:-:S04]  /*4160*/  LEA R16, P1, R14, UR14, 0x2 ;  /* 0x0000000e0e107c11 */ /* 0x000fc8000f8210ff */
[----:B------:R-:W-:-:S05]  /*4170*/  LEA.HI.X R17, R14, UR15, R15, 0x2, P1 ;  /* 0x0000000f0e117c11 */ /* 0x000fca00088f140f */
[----:B------:R-:W2:Y:S01]  /*4180*/  LDG.E R16, desc[UR16][R16.64] ;  /* 0x0000001010107981 */ /* 0x000ea2000c1e1900 */
[----:B---3--:R-:W-:Y:S01]  /*4190*/  FMUL R28, R29, R28 ;  /* 0x0000001c1d1c7220 */ /* 0x008fe20000400000 */
[----:B------:R-:W-:-:S05]  /*41a0*/  VIADD R8, R8, 0x10 ;  /* 0x0000001008087836 */ /* 0x000fca0000000000 */
[----:B------:R-:W-:Y:S01]  /*41b0*/  ISETP.NE.AND P1, PT, R8, RZ, PT ;  /* 0x000000ff0800720c */ /* 0x000fe20003f25270 */
[----:B----4-:R-:W-:-:S04]  /*41c0*/  FMUL R5, R28, R5 ;  /* 0x000000051c057220 */ /* 0x010fc80000400000 */
[----:B------:R-:W-:-:S04]  /*41d0*/  FMUL R24, R5, R24 ;  /* 0x0000001805187220 */ /* 0x000fc80000400000 */
[----:B-----5:R-:W-:-:S04]  /*41e0*/  FMUL R23, R24, R23 ;  /* 0x0000001718177220 */ /* 0x020fc80000400000 */
[----:B------:R-:W-:-:S04]  /*41f0*/  FMUL R22, R23, R22 ;  /* 0x0000001617167220 */ /* 0x000fc80000400000 */
[----:B------:R-:W-:-:S04]  /*4200*/  FMUL R21, R22, R21 ;  /* 0x0000001516157220 */ /* 0x000fc80000400000 */
[----:B------:R-:W-:-:S04]  /*4210*/  FMUL R20, R21, R20 ;  /* 0x0000001415147220 */ /* 0x000fc80000400000 */
[----:B------:R-:W-:-:S04]  /*4220*/  FMUL R19, R20, R19 ;  /* 0x0000001314137220 */ /* 0x000fc80000400000 */
[----:B------:R-:W-:Y:S01]  /*4230*/  FMUL R18, R19, R18 ;  /* 0x0000001213127220 */ /* 0x000fe20000400000 */
[----:B------:R-:W-:-:S03]  /*4240*/  IADD3 R7, PT, PT, R7, 0x1000, RZ ;  /* 0x0000100007077810 */ /* 0x000fc60007ffe0ff */
[----:B------:R-:W-:-:S04]  /*4250*/  FMUL R11, R18, R11 ;  /* 0x0000000b120b7220 */ /* 0x000fc80000400000 */
[----:B------:R-:W-:-:S04]  /*4260*/  FMUL R10, R11, R10 ;  /* 0x0000000a0b0a7220 */ /* 0x000fc80000400000 */
[----:B------:R-:W-:-:S04]  /*4270*/  FMUL R9, R10, R9 ;  /* 0x000000090a097220 */ /* 0x000fc80000400000 */
[----:B--2---:R-:W-:-:S04]  /*4280*/  FMUL R9, R9, R26 ;  /* 0x0000001a09097220 */ /* 0x004fc80000400000 */
[----:B------:R-:W-:-:S04]  /*4290*/  FMUL R9, R9, R12 ;  /* 0x0000000c09097220 */ /* 0x000fc80000400000 */
[----:B------:R-:W-:Y:S01]  /*42a0*/  FMUL R16, R9, R16 ;  /* 0x0000001009107220 */ /* 0x000fe20000400000 */
[----:B------:R-:W-:Y:S06]  /*42b0*/  @P1 BRA `(.L_x_80) ;  /* 0xfffffff400701947 */ /* 0x000fec000383ffff */
.L_x_79:
[----:B------:R-:W-:Y:S05]  /*42c0*/  BSYNC.RECONVERGENT B2 ;  /* 0x0000000000027941 */ /* 0x000fea0003800200 */
.L_x_78:
[----:B------:R-:W-:Y:S05]  /*42d0*/  @!P0 BRA `(.L_x_77) ;  /* 0x0000000800ac8947 */ /* 0x000fea0003800000 */
[----:B------:R-:W-:Y:S01]  /*42e0*/  ISETP.GE.U32.AND P1, PT, R3, 0x8, PT ;  /* 0x000000080300780c */ /* 0x000fe20003f26070 */
[----:B------:R-:W-:Y:S01]  /*42f0*/  BSSY.RECONVERGENT B2, `(.L_x_81) ;  /* 0x000005c000027945 */ /* 0x000fe20003800200 */
[----:B------:R-:W-:-:S04]  /*4300*/  LOP3.LUT R5, R2, 0x7, RZ, 0xc0, !PT ;  /* 0x0000000702057812 */ /* 0x000fc800078ec0ff */
[----:B------:R-:W-:-:S07]  /*4310*/  ISETP.NE.AND P0, PT, R5, RZ, PT ;  /* 0x000000ff0500720c */ /* 0x000fce0003f05270 */
[----:B------:R-:W-:Y:S06]  /*4320*/  @!P1 BRA `(.L_x_82) ;  /* 0x0000000400609947 */ /* 0x000fec0003800000 */
[C---:B------:R-:W-:Y:S01]  /*4330*/  IADD3 R8, P1, PT, R7.reuse, R4, RZ ;  /* 0x0000000407087210 */ /* 0x040fe20007f3e0ff */
[C---:B------:R-:W-:Y:S01]  /*4340*/  VIADD R11, R7.reuse, 0x200 ;  /* 0x00000200070b7836 */ /* 0x040fe20000000000 */
[----:B------:R-:W-:-:S03]  /*4350*/  IADD3 R13, PT, PT, R7, 0x300, RZ ;  /* 0x00000300070d7810 */ /* 0x000fc60007ffe0ff */
[----:B------:R-:W-:Y:S01]  /*4360*/  IMAD.X R3, RZ, RZ, R6, P1 ;  /* 0x000000ffff037224 */ /* 0x000fe200008e0606 */
[----:B------:R-:W-:-:S03]  /*4370*/  IADD3 R14, P2, PT, R11, R4, RZ ;  /* 0x000000040b0e7210 */ /* 0x000fc60007f5e0ff */
[----:B------:R-:W-:Y:S01]  /*4380*/  IMAD R9, R3, UR10, RZ ;  /* 0x0000000a03097c24 */ /* 0x000fe2000f8e02ff */
[----:B------:R-:W-:-:S03]  /*4390*/  IADD3 R3, PT, PT, R7, 0x100, RZ ;  /* 0x0000010007037810 */ /* 0x000fc60007ffe0ff */
[C---:B------:R-:W-:Y:S01]  /*43a0*/  IMAD R17, R8.reuse, UR11, R9 ;  /* 0x0000000b08117c24 */ /* 0x040fe2000f8e0209 */
[----:B------:R-:W-:Y:S01]  /*43b0*/  IADD3 R15, P3, PT, R3, R4, RZ ;  /* 0x00000004030f7210 */ /* 0x000fe20007f7e0ff */
[----:B------:R-:W-:-:S03]  /*43c0*/  IMAD.WIDE.U32 R8, R8, UR10, RZ ;  /* 0x0000000a08087c25 */ /* 0x000fc6000f8e00ff */
[----:B------:R-:W-:Y:S01]  /*43d0*/  IADD3.X R10, PT, PT, RZ, R6, RZ, P3, !PT ;  /* 0x00000006ff0a7210 */ /* 0x000fe20001ffe4ff */
[----:B------:R-:W-:Y:S01]  /*43e0*/  IMAD.IADD R11, R9, 0x1, R17 ;  /* 0x00000001090b7824 */ /* 0x000fe200078e0211 */
[C---:B------:R-:W-:Y:S01]  /*43f0*/  LEA R12, P1, R8.reuse, UR14, 0x2 ;  /* 0x0000000e080c7c11 */ /* 0x040fe2000f8210ff */
[----:B------:R-:W-:Y:S01]  /*4400*/  VIADD R3, R7, 0x400 ;  /* 0x0000040007037836 */ /* 0x000fe20000000000 */
[----:B------:R-:W-:Y:S02]  /*4410*/  IADD3 R20, P3, PT, R13, R4, RZ ;  /* 0x000000040d147210 */ /* 0x000fe40007f7e0ff */
[----:B------:R-:W-:Y:S02]  /*4420*/  IADD3.X R9, PT, PT, RZ, R6, RZ, P2, !PT ;  /* 0x00000006ff097210 */ /* 0x000fe400017fe4ff */
[----:B------:R-:W-:Y:S01]  /*4430*/  LEA.HI.X R13, R8, UR15, R11, 0x2, P1 ;  /* 0x0000000f080d7c11 */ /* 0x000fe200088f140b */
[----:B------:R-:W-:Y:S01]  /*4440*/  IMAD R8, R10, UR10, RZ ;  /* 0x0000000a0a087c24 */ /* 0x000fe2000f8e02ff */
[----:B------:R-:W-:Y:S01]  /*4450*/  IADD3 R22, P4, PT, R3, R4, RZ ;  /* 0x0000000403167210 */ /* 0x000fe20007f9e0ff */
[----:B------:R-:W-:-:S02]  /*4460*/  IMAD R11, R9, UR10, RZ ;  /* 0x0000000a090b7c24 */ /* 0x000fc4000f8e02ff */
[C---:B------:R-:W-:Y:S01]  /*4470*/  IMAD R17, R15.reuse, UR11, R8 ;  /* 0x0000000b0f117c24 */ /* 0x040fe2000f8e0208 */
[----:B------:R-:W-:Y:S01]  /*4480*/  IADD3.X R3, PT, PT, RZ, R6, RZ, P4, !PT ;  /* 0x00000006ff037210 */ /* 0x000fe200027fe4ff */
[----:B------:R-:W-:Y:S02]  /*4490*/  IMAD.X R10, RZ, RZ, R6, P3 ;  /* 0x000000ffff0a7224 */ /* 0x000fe400018e0606 */
[----:B------:R-:W-:-:S04]  /*44a0*/  IMAD.WIDE.U32 R8, R15, UR10, RZ ;  /* 0x0000000a0f087c25 */ /* 0x000fc8000f8e00ff */
[----:B------:R-:W-:Y:S01]  /*44b0*/  IMAD R11, R14, UR11, R11 ;  /* 0x0000000b0e0b7c24 */ /* 0x000fe2000f8e020b */
[----:B------:R-:W-:Y:S01]  /*44c0*/  LEA R18, P1, R8, UR14, 0x2 ;  /* 0x0000000e08127c11 */ /* 0x000fe2000f8210ff */
[----:B------:R-:W-:Y:S02]  /*44d0*/  IMAD R19, R10, UR10, RZ ;  /* 0x0000000a0a137c24 */ /* 0x000fe4000f8e02ff */
[----:B------:R-:W-:-:S04]  /*44e0*/  IMAD.WIDE.U32 R14, R14, UR10, RZ ;  /* 0x0000000a0e0e7c25 */ /* 0x000fc8000f8e00ff */
[----:B------:R-:W-:Y:S01]  /*44f0*/  IMAD.IADD R17, R9, 0x1, R17 ;  /* 0x0000000109117824 */ /* 0x000fe200078e0211 */
[----:B------:R-:W-:Y:S01]  /*4500*/  IADD3 R11, PT, PT, R15, R11, RZ ;  /* 0x0000000b0f0b7210 */ /* 0x000fe20007ffe0ff */
[----:B------:R-:W-:Y:S02]  /*4510*/  IMAD R23, R3, UR10, RZ ;  /* 0x0000000a03177c24 */ /* 0x000fe4000f8e02ff */
[----:B------:R-:W-:Y:S01]  /*4520*/  IMAD R3, R20, UR11, R19 ;  /* 0x0000000b14037c24 */ /* 0x000fe2000f8e0213 */
[----:B------:R-:W-:Y:S01]  /*4530*/  LEA.HI.X R19, R8, UR15, R17, 0x2, P1 ;  /* 0x0000000f08137c11 */ /* 0x000fe200088f1411 */
[----:B------:R-:W-:Y:S01]  /*4540*/  IMAD.WIDE.U32 R20, R20, UR10, RZ ;  /* 0x0000000a14147c25 */ /* 0x000fe2000f8e00ff */
[----:B------:R-:W-:Y:S02]  /*4550*/  LEA R24, P1, R14, UR14, 0x2 ;  /* 0x0000000e0e187c11 */ /* 0x000fe4000f8210ff */
[----:B------:R-:W-:Y:S01]  /*4560*/  IADD3 R17, PT, PT, R7, 0x600, RZ ;  /* 0x0000060007117810 */ /* 0x000fe20007ffe0ff */
[----:B------:R-:W-:Y:S01]  /*4570*/  IMAD R9, R22, UR11, R23 ;  /* 0x0000000b16097c24 */ /* 0x000fe2000f8e0217 */
[----:B------:R-:W-:Y:S01]  /*4580*/  LEA R10, P2, R20, UR14, 0x2 ;  /* 0x0000000e140a7c11 */ /* 0x000fe2000f8410ff */
[----:B------:R-:W-:Y:S01]  /*4590*/  IMAD.WIDE.U32 R22, R22, UR10, RZ ;  /* 0x0000000a16167c25 */ /* 0x000fe2000f8e00ff */
[----:B------:R-:W-:-:S03]  /*45a0*/  LEA.HI.X R25, R14, UR15, R11, 0x2, P1 ;  /* 0x0000000f0e197c11 */ /* 0x000fc600088f140b */
[----:B------:R-:W-:Y:S01]  /*45b0*/  VIADD R15, R7, 0x500 ;  /* 0x00000500070f7836 */ /* 0x000fe20000000000 */
[----:B------:R-:W-:Y:S01]  /*45c0*/  LEA R8, P3, R22, UR14, 0x2 ;  /* 0x0000000e16087c11 */ /* 0x000fe2000f8610ff */
[----:B------:R-:W-:Y:S01]  /*45d0*/  IMAD.IADD R3, R21, 0x1, R3 ;  /* 0x0000000115037824 */ /* 0x000fe200078e0203 */
[----:B------:R-:W-:Y:S01]  /*45e0*/  IADD3 R9, PT, PT, R23, R9, RZ ;  /* 0x0000000917097210 */ /* 0x000fe20007ffe0ff */
[----:B------:R-:W2:Y:S01]  /*45f0*/  LDG.E R24, desc[UR16][R24.64] ;  /* 0x0000001018187981 */ /* 0x000ea2000c1e1900 */
[-C--:B------:R-:W-:Y:S02]  /*4600*/  IADD3 R15, P1, PT, R15, R4.reuse, RZ ;  /* 0x000000040f0f7210 */ /* 0x080fe40007f3e0ff */
[----:B------:R-:W-:Y:S02]  /*4610*/  LEA.HI.X R11, R20, UR15, R3, 0x2, P2 ;  /* 0x0000000f140b7c11 */ /* 0x000fe400090f1403 */
[----:B------:R-:W-:Y:S01]  /*4620*/  LEA.HI.X R9, R22, UR15, R9, 0x2, P3 ;  /* 0x0000000f16097c11 */ /* 0x000fe200098f1409 */
[----:B------:R-:W-:Y:S01]  /*4630*/  IMAD.X R22, RZ, RZ, R6, P1 ;  /* 0x000000ffff167224 */ /* 0x000fe200008e0606 */
[----:B------:R-:W-:Y:S01]  /*4640*/  IADD3 R14, P2, PT, R17, R4, RZ ;  /* 0x00000004110e7210 */ /* 0x000fe20007f5e0ff */
[----:B------:R0:W3:Y:S01]  /*4650*/  LDG.E R3, desc[UR16][R12.64] ;  /* 0x000000100c037981 */ /* 0x0000e2000c1e1900 */
[----:B------:R-:W-:Y:S01]  /*4660*/  IADD3 R21, PT, PT, R7, 0x700, RZ ;  /* 0x0000070007157810 */ /* 0x000fe20007ffe0ff */
[----:B------:R-:W-:-:S02]  /*4670*/  IMAD R26, R22, UR10, RZ ;  /* 0x0000000a161a7c24 */ /* 0x000fc4000f8e02ff */
[----:B------:R-:W-:Y:S01]  /*4680*/  IMAD.X R20, RZ, RZ, R6, P2 ;  /* 0x000000ffff147224 */ /* 0x000fe200010e0606 */
[----:B------:R-:W-:Y:S01]  /*4690*/  IADD3 R22, P1, PT, R21, R4, RZ ;  /* 0x0000000415167210 */ /* 0x000fe20007f3e0ff */
[----:B------:R1:W4:Y:S02]  /*46a0*/  LDG.E R17, desc[UR16][R18.64] ;  /* 0x0000001012117981 */ /* 0x000324000c1e1900 */
[----:B------:R-:W-:Y:S01]  /*46b0*/  IMAD R23, R20, UR10, RZ ;  /* 0x0000000a14177c24 */ /* 0x000fe2000f8e02ff */
[----:B------:R-:W-:Y:S01]  /*46c0*/  IADD3.X R20, PT, PT, RZ, R6, RZ, P1, !PT ;  /* 0x00000006ff147210 */ /* 0x000fe20000ffe4ff */
[C---:B------:R-:W-:Y:S01]  /*46d0*/  IMAD R21, R15.reuse, UR11, R26 ;  /* 0x0000000b0f157c24 */ /* 0x040fe2000f8e021a */
[----:B------:R-:W5:Y:S01]  /*46e0*/  LDG.E R8, desc[UR16][R8.64] ;  /* 0x0000001008087981 */ /* 0x000f62000c1e1900 */
[----:B0-----:R-:W-:-:S03]  /*46f0*/  IMAD.WIDE.U32 R12, R15, UR10, RZ ;  /* 0x0000000a0f0c7c25 */ /* 0x001fc6000f8e00ff */
[----:B------:R0:W5:Y:S01]  /*4700*/  LDG.E R26, desc[UR16][R10.64] ;  /* 0x000000100a1a7981 */ /* 0x000162000c1e1900 */
[C---:B------:R-:W-:Y:S02]  /*4710*/  IMAD R23, R14.reuse, UR11, R23 ;  /* 0x0000000b0e177c24 */ /* 0x040fe4000f8e0217 */
[----:B------:R-:W-:-:S04]  /*4720*/  IMAD.WIDE.U32 R14, R14, UR10, RZ ;  /* 0x0000000a0e0e7c25 */ /* 0x000fc8000f8e00ff */
[----:B-1----:R-:W-:Y:S01]  /*4730*/  IMAD R19, R20, UR10, RZ ;  /* 0x0000000a14137c24 */ /* 0x002fe2000f8e02ff */
[----:B------:R-:W-:Y:S01]  /*4740*/  LEA R20, P1, R12, UR14, 0x2 ;  /* 0x0000000e0c147c11 */ /* 0x000fe2000f8210ff */
[----:B------:R-:W-:Y:S01]  /*4750*/  IMAD.IADD R21, R13, 0x1, R21 ;  /* 0x000000010d157824 */ /* 0x000fe200078e0215 */
[----:B------:R-:W-:Y:S01]  /*4760*/  IADD3 R15, PT, PT, R15, R23, RZ ;  /* 0x000000170f0f7210 */ /* 0x000fe20007ffe0ff */
[----:B------:R-:W-:Y:S01]  /*4770*/  IMAD R13, R22, UR11, R19 ;  /* 0x0000000b160d7c24 */ /* 0x000fe2000f8e0213 */
[----:B------:R-:W-:Y:S01]  /*4780*/  LEA R18, P2, R14, UR14, 0x2 ;  /* 0x0000000e0e127c11 */ /* 0x000fe2000f8410ff */
[----:B------:R-:W-:Y:S01]  /*4790*/  IMAD.WIDE.U32 R22, R22, UR10, RZ ;  /* 0x0000000a16167c25 */ /* 0x000fe2000f8e00ff */
[----:B------:R-:W-:Y:S02]  /*47a0*/  LEA.HI.X R21, R12, UR15, R21, 0x2, P1 ;  /* 0x0000000f0c157c11 */ /* 0x000fe400088f1415 */
[----:B------:R-:W-:Y:S01]  /*47b0*/  LEA.HI.X R19, R14, UR15, R15, 0x2, P2 ;  /* 0x0000000f0e137c11 */ /* 0x000fe200090f140f */
[----:B------:R-:W-:Y:S01]  /*47c0*/  IMAD.IADD R13, R23, 0x1, R13 ;  /* 0x00000001170d7824 */ /* 0x000fe200078e020d */
[----:B0-----:R-:W-:-:S02]  /*47d0*/  LEA R10, P1, R22, UR14, 0x2 ;  /* 0x0000000e160a7c11 */ /* 0x001fc4000f8210ff */
[----:B------:R-:W5:Y:S02]  /*47e0*/  LDG.E R21, desc[UR16][R20.64] ;  /* 0x0000001014157981 */ /* 0x000f64000c1e1900 */
[----:B------:R-:W-:Y:S02]  /*47f0*/  LEA.HI.X R11, R22, UR15, R13, 0x2, P1 ;  /* 0x0000000f160b7c11 */ /* 0x000fe400088f140d */
[----:B------:R-:W5:Y:S04]  /*4800*/  LDG.E R19, desc[UR16][R18.64] ;  /* 0x0000001012137981 */ /* 0x000f68000c1e1900 */
[----:B------:R-:W5:Y:S01]  /*4810*/  LDG.E R11, desc[UR16][R10.64] ;  /* 0x000000100a0b7981 */ /* 0x000f62000c1e1900 */
[----:B------:R-:W-:Y:S01]  /*4820*/  IADD3 R7, PT, PT, R7, 0x800, RZ ;  /* 0x0000080007077810 */ /* 0x000fe20007ffe0ff */
[----:B---3--:R-:W-:-:S04]  /*4830*/  FMUL R16, R16, R3 ;  /* 0x0000000310107220 */ /* 0x008fc80000400000 */
[----:B----4-:R-:W-:-:S04]  /*4840*/  FMUL R17, R16, R17 ;  /* 0x0000001110117220 */ /* 0x010fc80000400000 */
[----:B--2---:R-:W-:-:S04]  /*4850*/  FMUL R17, R17, R24 ;  /* 0x0000001811117220 */ /* 0x004fc80000400000 */
[----:B-----5:R-:W-:-:S04]  /*4860*/  FMUL R17, R17, R26 ;  /* 0x0000001a11117220 */ /* 0x020fc80000400000 */
[----:B------:R-:W-:-:S04]  /*4870*/  FMUL R8, R17, R8 ;  /* 0x0000000811087220 */ /* 0x000fc80000400000 */
[----:B------:R-:W-:-:S04]  /*4880*/  FMUL R8, R8, R21 ;  /* 0x0000001508087220 */ /* 0x000fc80000400000 */
[----:B------:R-:W-:-:S04]  /*4890*/  FMUL R8, R8, R19 ;  /* 0x0000001308087220 */ /* 0x000fc80000400000 */
[----:B------:R-:W-:-:S07]  /*48a0*/  FMUL R16, R8, R11 ;  /* 0x0000000b08107220 */ /* 0x000fce0000400000 */
.L_x_82:
[----:B------:R-:W-:Y:S05]  /*48b0*/  BSYNC.RECONVERGENT B2 ;  /* 0x0000000000027941 */ /* 0x000fea0003800200 */
.L_x_81:
[----:B------:R-:W-:Y:S05]  /*48c0*/  @!P0 BRA `(.L_x_77) ;  /* 0x0000000400308947 */ /* 0x000fea0003800000 */
[----:B------:R-:W-:Y:S01]  /*48d0*/  ISETP.GE.U32.AND P1, PT, R5, 0x4, PT ;  /* 0x000000040500780c */ /* 0x000fe20003f26070 */
[----:B------:R-:W-:Y:S01]  /*48e0*/  BSSY.RECONVERGENT B2, `(.L_x_83) ;  /* 0x000002f000027945 */ /* 0x000fe20003800200 */
[----:B------:R-:W-:-:S11]  /*48f0*/  LOP3.LUT P0, RZ, R2, 0x3, RZ, 0xc0, !PT ;  /* 0x0000000302ff7812 */ /* 0x000fd6000780c0ff */
[----:B------:R-:W-:Y:S05]  /*4900*/  @!P1 BRA `(.L_x_84) ;  /* 0x0000000000b09947 */ /* 0x000fea0003800000 */
[C---:B------:R-:W-:Y:S01]  /*4910*/  IADD3 R5, P1, PT, R7.reuse, R4, RZ ;  /* 0x0000000407057210 */ /* 0x040fe20007f3e0ff */
[C---:B------:R-:W-:Y:S01]  /*4920*/  VIADD R3, R7.reuse, 0x100 ;  /* 0x0000010007037836 */ /* 0x040fe20000000000 */
[C---:B------:R-:W-:Y:S01]  /*4930*/  IADD3 R9, PT, PT, R7.reuse, 0x200, RZ ;  /* 0x0000020007097810 */ /* 0x040fe20007ffe0ff */
[----:B------:R-:W-:Y:S01]  /*4940*/  VIADD R11, R7, 0x300 ;  /* 0x00000300070b7836 */ /* 0x000fe20000000000 */
[----:B------:R-:W-:Y:S02]  /*4950*/  IADD3.X R2, PT, PT, RZ, R6, RZ, P1, !PT ;  /* 0x00000006ff027210 */ /* 0x000fe40000ffe4ff */
[-C--:B------:R-:W-:Y:S02]  /*4960*/  IADD3 R8, P1, PT, R3, R4.reuse, RZ ;  /* 0x0000000403087210 */ /* 0x080fe40007f3e0ff */
[-C--:B------:R-:W-:Y:S02]  /*4970*/  IADD3 R13, P2, PT, R9, R4.reuse, RZ ;  /* 0x00000004090d7210 */ /* 0x080fe40007f5e0ff */
[----:B------:R-:W-:Y:S01]  /*4980*/  IADD3 R12, P3, PT, R11, R4, RZ ;  /* 0x000000040b0c7210 */ /* 0x000fe20007f7e0ff */
[----:B------:R-:W-:Y:S01]  /*4990*/  IMAD R4, R2, UR10, RZ ;  /* 0x0000000a02047c24 */ /* 0x000fe2000f8e02ff */
[----:B------:R-:W-:Y:S01]  /*49a0*/  IADD3.X R10, PT, PT, RZ, R6, RZ, P2, !PT ;  /* 0x00000006ff0a7210 */ /* 0x000fe200017fe4ff */
[----:B------:R-:W-:-:S02]  /*49b0*/  IMAD.X R9, RZ, RZ, R6, P1 ;  /* 0x000000ffff097224 */ /* 0x000fc400008e0606 */
[----:B------:R-:W-:-:S04]  /*49c0*/  IMAD.WIDE.U32 R2, R5, UR10, RZ ;  /* 0x0000000a05027c25 */ /* 0x000fc8000f8e00ff */
[----:B------:R-:W-:Y:S01]  /*49d0*/  IMAD R5, R5, UR11, R4 ;  /* 0x0000000b05057c24 */ /* 0x000fe2000f8e0204 */
[----:B------:R-:W-:Y:S01]  /*49e0*/  LEA R4, P1, R2, UR14, 0x2 ;  /* 0x0000000e02047c11 */ /* 0x000fe2000f8210ff */
[----:B------:R-:W-:Y:S02]  /*49f0*/  IMAD R9, R9, UR10, RZ ;  /* 0x0000000a09097c24 */ /* 0x000fe4000f8e02ff */
[----:B------:R-:W-:Y:S01]  /*4a00*/  IMAD.X R14, RZ, RZ, R6, P3 ;  /* 0x000000ffff0e7224 */ /* 0x000fe200018e0606 */
[----:B------:R-:W-:Y:S01]  /*4a10*/  IADD3 R5, PT, PT, R3, R5, RZ ;  /* 0x0000000503057210 */ /* 0x000fe20007ffe0ff */
[----:B------:R-:W-:Y:S02]  /*4a20*/  IMAD R6, R10, UR10, RZ ;  /* 0x0000000a0a067c24 */ /* 0x000fe4000f8e02ff */
[----:B------:R-:W-:Y:S01]  /*4a30*/  IMAD R3, R8, UR11, R9 ;  /* 0x0000000b08037c24 */ /* 0x000fe2000f8e0209 */
[----:B------:R-:W-:Y:S01]  /*4a40*/  LEA.HI.X R5, R2, UR15, R5, 0x2, P1 ;  /* 0x0000000f02057c11 */ /* 0x000fe200088f1405 */
[----:B------:R-:W-:-:S04]  /*4a50*/  IMAD.WIDE.U32 R8, R8, UR10, RZ ;  /* 0x0000000a08087c25 */ /* 0x000fc8000f8e00ff */
[C---:B------:R-:W-:Y:S01]  /*4a60*/  IMAD.WIDE.U32 R10, R13.reuse, UR10, RZ ;  /* 0x0000000a0d0a7c25 */ /* 0x040fe2000f8e00ff */
[----:B------:R-:W2:Y:S03]  /*4a70*/  LDG.E R5, desc[UR16][R4.64] ;  /* 0x0000001004057981 */ /* 0x000ea6000c1e1900 */
[----:B------:R-:W-:Y:S01]  /*4a80*/  IMAD R13, R13, UR11, R6 ;  /* 0x0000000b0d0d7c24 */ /* 0x000fe2000f8e0206 */
[----:B------:R-:W-:Y:S01]  /*4a90*/  LEA R2, P2, R10, UR14, 0x2 ;  /* 0x0000000e0a027c11 */ /* 0x000fe2000f8410ff */
[----:B------:R-:W-:Y:S01]  /*4aa0*/  IMAD R15, R14, UR10, RZ ;  /* 0x0000000a0e0f7c24 */ /* 0x000fe2000f8e02ff */
[----:B------:R-:W-:Y:S01]  /*4ab0*/  LEA R14, P1, R8, UR14, 0x2 ;  /* 0x0000000e080e7c11 */ /* 0x000fe2000f8210ff */
[----:B------:R-:W-:Y:S01]  /*4ac0*/  IMAD.IADD R3, R9, 0x1, R3 ;  /* 0x0000000109037824 */ /* 0x000fe200078e0203 */
[----:B------:R-:W-:Y:S01]  /*4ad0*/  IADD3 R9, PT, PT, R11, R13, RZ ;  /* 0x0000000d0b097210 */ /* 0x000fe20007ffe0ff */
[----:B------:R-:W-:-:S02]  /*4ae0*/  IMAD R11, R12, UR11, R15 ;  /* 0x0000000b0c0b7c24 */ /* 0x000fc4000f8e020f */
[----:B------:R-:W-:Y:S01]  /*4af0*/  IMAD.WIDE.U32 R12, R12, UR10, RZ ;  /* 0x0000000a0c0c7c25 */ /* 0x000fe2000f8e00ff */
[----:B------:R-:W-:Y:S02]  /*4b00*/  LEA.HI.X R15, R8, UR15, R3, 0x2, P1 ;  /* 0x0000000f080f7c11 */ /* 0x000fe400088f1403 */
[----:B------:R-:W-:Y:S01]  /*4b10*/  LEA.HI.X R3, R10, UR15, R9, 0x2, P2 ;  /* 0x0000000f0a037c11 */ /* 0x000fe200090f1409 */
[----:B------:R-:W-:Y:S01]  /*4b20*/  IMAD.IADD R11, R13, 0x1, R11 ;  /* 0x000000010d0b7824 */ /* 0x000fe200078e020b */
[C---:B------:R-:W-:Y:S02]  /*4b30*/  LEA R8, P1, R12.reuse, UR14, 0x2 ;  /* 0x0000000e0c087c11 */ /* 0x040fe4000f8210ff */
[----:B------:R-:W3:Y:S02]  /*4b40*/  LDG.E R15, desc[UR16][R14.64] ;  /* 0x000000100e0f7981 */ /* 0x000ee4000c1e1900 */
[----:B------:R-:W-:Y:S02]  /*4b50*/  LEA.HI.X R9, R12, UR15, R11, 0x2, P1 ;  /* 0x0000000f0c097c11 */ /* 0x000fe400088f140b */
[----:B------:R-:W4:Y:S04]  /*4b60*/  LDG.E R3, desc[UR16][R2.64] ;  /* 0x0000001002037981 */ /* 0x000f28000c1e1900 */
[----:B------:R-:W5:Y:S01]  /*4b70*/  LDG.E R9, desc[UR16][R8.64] ;  /* 0x0000001008097981 */ /* 0x000f62000c1e1900 */
[----:B------:R-:W-:Y:S01]  /*4b80*/  IADD3 R7, PT, PT, R7, 0x400, RZ ;  /* 0x0000040007077810 */ /* 0x000fe20007ffe0ff */
[----:B--2---:R-:W-:-:S04]  /*4b90*/  FMUL R16, R16, R5 ;  /* 0x0000000510107220 */ /* 0x004fc80000400000 */
[----:B---3--:R-:W-:-:S04]  /*4ba0*/  FMUL R16, R16, R15 ;  /* 0x0000000f10107220 */ /* 0x008fc80000400000 */
[----:B----4-:R-:W-:-:S04]  /*4bb0*/  FMUL R16, R16, R3 ;  /* 0x0000000310107220 */ /* 0x010fc80000400000 */
[----:B-----5:R-:W-:-:S07]  /*4bc0*/  FMUL R16, R16, R9 ;  /* 0x0000000910107220 */ /* 0x020fce0000400000 */
.L_x_84:
[----:B------:R-:W-:Y:S05]  /*4bd0*/  BSYNC.RECONVERGENT B2 ;  /* 0x0000000000027941 */ /* 0x000fea0003800200 */
.L_x_83:
[----:B------:R-:W-:Y:S05]  /*4be0*/  @!P0 BRA `(.L_x_77) ;  /* 0x0000000000688947 */ /* 0x000fea0003800000 */
[----:B------:R-:W-:Y:S02]  /*4bf0*/  IADD3 R7, P0, PT, R7, UR12, RZ ;  /* 0x0000000c07077c10 */ /* 0x000fe4000ff1e0ff */
[----:B------:R-:W-:Y:S02]  /*4c00*/  LOP3.LUT R0, R0, 0xffff, RZ, 0xc0, !PT ;  /* 0x0000ffff00007812 */ /* 0x000fe400078ec0ff */
[----:B------:R-:W-:Y:S01]  /*4c10*/  MOV R6, UR10 ;  /* 0x0000000a00067c02 */ /* 0x000fe20008000f00 */
[----:B------:R-:W-:Y:S01]  /*4c20*/  IMAD.X R2, RZ, RZ, UR13, P0 ;  /* 0x0000000dff027e24 */ /* 0x000fe200080e06ff */
[----:B------:R-:W-:-:S03]  /*4c30*/  LEA.HI R0, R0, 0x1, RZ, 0x18 ;  /* 0x0000000100007811 */ /* 0x000fc600078fc0ff */
[----:B------:R-:W-:Y:S01]  /*4c40*/  IMAD R4, R2, UR10, RZ ;  /* 0x0000000a02047c24 */ /* 0x000fe2000f8e02ff */
[----:B------:R-:W-:Y:S01]  /*4c50*/  LOP3.LUT R0, R0, 0x3, RZ, 0xc0, !PT ;  /* 0x0000000300007812 */ /* 0x000fe200078ec0ff */
[----:B------:R-:W-:-:S04]  /*4c60*/  IMAD.WIDE.U32 R2, R7, UR10, RZ ;  /* 0x0000000a07027c25 */ /* 0x000fc8000f8e00ff */
[----:B------:R-:W-:Y:S01]  /*4c70*/  IMAD R5, R7, UR11, R4 ;  /* 0x0000000b07057c24 */ /* 0x000fe2000f8e0204 */
[----:B------:R-:W-:Y:S01]  /*4c80*/  LEA R4, P0, R2, UR14, 0x2 ;  /* 0x0000000e02047c11 */ /* 0x000fe2000f8010ff */
[----:B------:R-:W-:Y:S02]  /*4c90*/  IMAD.U32 R7, RZ, RZ, UR11 ;  /* 0x0000000bff077e24 */ /* 0x000fe4000f8e00ff */
[----:B------:R-:W-:Y:S01]  /*4ca0*/  IMAD.MOV R0, RZ, RZ, -R0 ;  /* 0x000000ffff007224 */ /* 0x000fe200078e0a00 */
[----:B------:R-:W-:Y:S01]  /*4cb0*/  IADD3 R5, PT, PT, R3, R5, RZ ;  /* 0x0000000503057210 */ /* 0x000fe20007ffe0ff */
[----:B------:R-:W-:Y:S01]  /*4cc0*/  IMAD.U32 R3, RZ, RZ, UR10 ;  /* 0x0000000aff037e24 */ /* 0x000fe2000f8e00ff */
[----:B------:R-:W-:Y:S02]  /*4cd0*/  SHF.L.U64.HI R6, R6, 0xa, R7 ;  /* 0x0000000a06067819 */ /* 0x000fe40000010207 */
[----:B------:R-:W-:Y:S02]  /*4ce0*/  LEA.HI.X R5, R2, UR15, R5, 0x2, P0 ;  /* 0x0000000f02057c11 */ /* 0x000fe400080f1405 */
[----:B------:R-:W-:-:S07]  /*4cf0*/  SHF.L.U32 R7, R3, 0xa, RZ ;  /* 0x0000000a03077819 */ /* 0x000fce00000006ff */
.L_x_85:
[----:B------:R-:W-:Y:S01]  /*4d00*/  IMAD.MOV.U32 R3, RZ, RZ, R5 ;  /* 0x000000ffff037224 */ /* 0x000fe200078e0005 */
[----:B------:R-:W-:-:S05]  /*4d10*/  MOV R2, R4 ;  /* 0x0000000400027202 */ /* 0x000fca0000000f00 */
[----:B------:R-:W2:Y:S01]  /*4d20*/  LDG.E R3, desc[UR16][R2.64] ;  /* 0x0000001002037981 */ /* 0x000ea2000c1e1900 */
[----:B------:R-:W-:Y:S02]  /*4d30*/  IADD3 R0, PT, PT, R0, 0x1, RZ ;  /* 0x0000000100007810 */ /* 0x000fe40007ffe0ff */
[----:B------:R-:W-:Y:S02]  /*4d40*/  IADD3 R4, P1, PT, R4, R7, RZ ;  /* 0x0000000704047210 */ /* 0x000fe40007f3e0ff */
[----:B------:R-:W-:-:S03]  /*4d50*/  ISETP.NE.AND P0, PT, R0, RZ, PT ;  /* 0x000000ff0000720c */ /* 0x000fc60003f05270 */
[----:B------:R-:W-:Y:S02]  /*4d60*/  IMAD.X R5, R5, 0x1, R6, P1 ;  /* 0x0000000105057824 */ /* 0x000fe400008e0606 */
[----:B--2---:R-:W-:-:S08]  /*4d70*/  FMUL R16, R3, R16 ;  /* 0x0000001003107220 */ /* 0x004fd00000400000 */
[----:B------:R-:W-:Y:S05]  /*4d80*/  @P0 BRA `(.L_x_85) ;  /* 0xfffffffc00dc0947 */ /* 0x000fea000383ffff */
.L_x_77:
[----:B------:R-:W-:Y:S05]  /*4d90*/  BSYNC.RECONVERGENT B1 ;  /* 0x0000000000017941 */ /* 0x000fea0003800200 */
.L_x_74:
[----:B------:R-:W0:Y:S01]  /*4da0*/  S2R R6, SR_LANEID ;  /* 0x0000000000067919 */ /* 0x000e220000000000 */
[----:B------:R-:W-:Y:S01]  /*4db0*/  MOV R9, R16 ;  /* 0x0000001000097202 */ /* 0x000fe20000000f00 */
[----:B------:R-:W1:Y:S04]  /*4dc0*/  S2R R5, SR_TID.X ;  /* 0x0000000000057919 */ /* 0x000e680000002100 */
[----:B------:R-:W2:Y:S01]  /*4dd0*/  SHFL.DOWN PT, R0, R9, 0x1, 0x1f ;  /* 0x08201f0009007f89 */ /* 0x000ea200000e0000 */
[C---:B0-----:R-:W-:Y:S02]  /*4de0*/  ISETP.GT.AND P0, PT, R6.reuse, 0x1e, PT ;  /* 0x0000001e0600780c */ /* 0x041fe40003f04270 */
[----:B------:R-:W-:-:S11]  /*4df0*/  ISETP.NE.AND P1, PT, R6, RZ, PT ;  /* 0x000000ff0600720c */ /* 0x000fd60003f25270 */
[----:B--2---:R-:W-:Y:S01]  /*4e00*/  @!P0 FMUL R9, R0, R9 ;  /* 0x0000000900098220 */ /* 0x004fe20000400000 */
[----:B------:R-:W-:Y:S01]  /*4e10*/  ISETP.GT.AND P0, PT, R6, 0x1d, PT ;  /* 0x0000001d0600780c */ /* 0x000fe20003f04270 */
[----:B------:R-:W0:Y:S01]  /*4e20*/  @!P1 S2R R4, SR_CgaCtaId ;  /* 0x0000000000049919 */ /* 0x000e220000008800 */
[----:B------:R-:W-:Y:S02]  /*4e30*/  @!P1 MOV R3, 0x400 ;  /* 0x0000040000039802 */ /* 0x000fe40000000f00 */
[----:B-1----:R-:W-:Y:S01]  /*4e40*/  @!P1 SHF.R.U32.HI R2, RZ, 0x3, R5 ;  /* 0x00000003ff029819 */ /* 0x002fe20000011605 */
[----:B------:R-:W1:Y:S03]  /*4e50*/  SHFL.DOWN PT, R0, R9, 0x2, 0x1f ;  /* 0x08401f0009007f89 */ /* 0x000e6600000e0000 */
[----:B------:R-:W-:-:S05]  /*4e60*/  @!P1 LOP3.LUT R2, R2, 0x7c, RZ, 0xc0, !PT ;  /* 0x0000007c02029812 */ /* 0x000fca00078ec0ff */
[----:B-1----:R-:W-:Y:S01]  /*4e70*/  @!P0 FMUL R9, R9, R0 ;  /* 0x0000000009098220 */ /* 0x002fe20000400000 */
[----:B------:R-:W-:Y:S02]  /*4e80*/  ISETP.GT.AND P0, PT, R6, 0x1b, PT ;  /* 0x0000001b0600780c */ /* 0x000fe40003f04270 */
[----:B0-----:R-:W-:Y:S02]  /*4e90*/  @!P1 LEA R3, R4, R3, 0x18 ;  /* 0x0000000304039211 */ /* 0x001fe400078ec0ff */
[----:B------:R-:W0:Y:S03]  /*4ea0*/  SHFL.DOWN PT, R0, R9, 0x4, 0x1f ;  /* 0x08801f0009007f89 */ /* 0x000e2600000e0000 */
[----:B------:R-:W-:-:S06]  /*4eb0*/  @!P1 IMAD.IADD R3, R2, 0x1, R3 ;  /* 0x0000000102039824 */ /* 0x000fcc00078e0203 */
        /* <DEDUP_REMOVED lines=24> */
[----:B------:R-:W-:-:S07]  /*5040*/  FMUL R9, R2, R3 ;  /* 0x0000000302097220 */ /* 0x000fce0000400000 */
.L_x_73:
[----:B------:R-:W-:Y:S05]  /*5050*/  BSYNC.RECONVERGENT B0 ;  /* 0x0000000000007941 */ /* 0x000fea0003800200 */
.L_x_57:
[----:B------:R-:W-:Y:S05]  /*5060*/  @P0 EXIT ;  /* 0x000000000000094d */ /* 0x000fea0003800000 */
[----:B------:R-:W4:Y:S02]  /*5070*/  LDCU.64 UR4, c[0x0][0x398] ;  /* 0x00007300ff0477ac */ /* 0x000f240008000a00 */
[----:B----4-:R-:W-:-:S06]  /*5080*/  UIMAD.WIDE.U32 UR4, UR18, 0x4, UR4 ;  /* 0x00000004120478a5 */ /* 0x010fcc000f8e0004 */
[----:B------:R-:W-:Y:S02]  /*5090*/  MOV R2, UR4 ;  /* 0x0000000400027c02 */ /* 0x000fe40008000f00 */
[----:B--23--:R-:W-:-:S05]  /*50a0*/  MOV R3, UR5 ;  /* 0x0000000500037c02 */ /* 0x00cfca0008000f00 */
[----:B------:R-:W-:Y:S01]  /*50b0*/  STG.E desc[UR16][R2.64], R9 ;  /* 0x0000000902007986 */ /* 0x000fe2000c101910 */
[----:B------:R-:W-:Y:S05]  /*50c0*/  EXIT ;  /* 0x000000000000794d */ /* 0x000fea0003800000 */
.L_x_86:
        /* <DEDUP_REMOVED lines=11> */
.L_x_239:


//--------------------- .text._ZN3cub18CUB_300001_SM_10006detail6reduce28DeviceReduceSingleTileKernelINS2_10policy_hubIfyN4cuda3std3__410multipliesIfEEE10Policy1000EN6thrust24THRUST_300001_SM_1000_NS20permutation_iteratorINSD_6detail15normal_iteratorINSD_10device_ptrIfEEEENSD_18transform_iteratorIN13strided_rangeISJ_E14stride_functorENSD_17counting_iteratorIlNSD_11use_defaultESP_SP_EESP_SP_EEEEPfyS9_ffNS7_10__identityEEEvT0_T1_T2_T3_T4_T6_ --------------------------
	.section	.text._ZN3cub18CUB_300001_SM_10006detail6reduce28DeviceReduceSingleTileKernelINS2_10policy_hubIfyN4cuda3std3__410multipliesIfEEE10Policy1000EN6thrust24THRUST_300001_SM_1000_NS20permutation_iteratorINSD_6detail15normal_iteratorINSD_10device_ptrIfEEEENSD_18transform_iteratorIN13strided_rangeISJ_E14stride_functorENSD_17counting_iteratorIlNSD_11use_defaultESP_SP_EESP_SP_EEEEPfyS9_ffNS7_10__identityEEEvT0_T1_T2_T3_T4_T6_,"ax",@progbits
	.align	128
        .global         _ZN3cub18CUB_300001_SM_10006detail6reduce28DeviceReduceSingleTileKernelINS2_10policy_hubIfyN4cuda3std3__410multipliesIfEEE10Policy1000EN6thrust24THRUST_300001_SM_1000_NS20permutation_iteratorINSD_6detail15normal_iteratorINSD_10device_ptrIfEEEENSD_18transform_iteratorIN13strided_rangeISJ_E14stride_functorENSD_17counting_iteratorIlNSD_11use_defaultESP_SP_EESP_SP_EEEEPfyS9_ffNS7_10__identityEEEvT0_T1_T2_T3_T4_T6_
        .type           _ZN3cub18CUB_300001_SM_10006detail6reduce28DeviceReduceSingleTileKernelINS2_10policy_hubIfyN4cuda3std3__410multipliesIfEEE10Policy1000EN6thrust24THRUST_300001_SM_1000_NS20permutation_iteratorINSD_6detail15normal_iteratorINSD_10device_ptrIfEEEENSD_18transform_iteratorIN13strided_rangeISJ_E14stride_functorENSD_17counting_iteratorIlNSD_11use_defaultESP_SP_EESP_SP_EEEEPfyS9_ffNS7_10__identityEEEvT0_T1_T2_T3_T4_T6_,@function
        .size           _ZN3cub18CUB_300001_SM_10006detail6reduce28DeviceReduceSingleTileKernelINS2_10policy_hubIfyN4cuda3std3__410multipliesIfEEE10Policy1000EN6thrust24THRUST_300001_SM_1000_NS20permutation_iteratorINSD_6detail15normal_iteratorINSD_10device_ptrIfEEEENSD_18transform_iteratorIN13strided_rangeISJ_E14stride_functorENSD_17counting_iteratorIlNSD_11use_defaultESP_SP_EESP_SP_EEEEPfyS9_ffNS7_10__identityEEEvT0_T1_T2_T3_T4_T6_,(.L_x_240 - _ZN3cub18CUB_300001_SM_10006detail6reduce28DeviceReduceSingleTileKernelINS2_10policy_hubIfyN4cuda3std3__410multipliesIfEEE10Policy1000EN6thrust24THRUST_300001_SM_1000_NS20permutation_iteratorINSD_6detail15normal_iteratorINSD_10device_ptrIfEEEENSD_18transform_iteratorIN13strided_rangeISJ_E14stride_functorENSD_17counting_iteratorIlNSD_11use_defaultESP_SP_EESP_SP_EEEEPfyS9_ffNS7_10__identityEEEvT0_T1_T2_T3_T4_T6_)
        .other          _ZN3cub18CUB_300001_SM_10006detail6reduce28DeviceReduceSingleTileKernelINS2_10policy_hubIfyN4cuda3std3__410multipliesIfEEE10Policy1000EN6thrust24THRUST_300001_SM_1000_NS20permutation_iteratorINSD_6detail15normal_iteratorINSD_10device_ptrIfEEEENSD_18transform_iteratorIN13strided_rangeISJ_E14stride_functorENSD_17counting_iteratorIlNSD_11use_defaultESP_SP_EESP_SP_EEEEPfyS9_ffNS7_10__identityEEEvT0_T1_T2_T3_T4_T6_,@"STO_CUDA_ENTRY STV_DEFAULT"
_ZN3cub18CUB_300001_SM_10006detail6reduce28DeviceReduceSingleTileKernelINS2_10policy_hubIfyN4cuda3std3__410multipliesIfEEE10Policy1000EN6thrust24THRUST_300001_SM_1000_NS20permutation_iteratorINSD_6detail15normal_iteratorINSD_10device_ptrIfEEEENSD_18transform_iteratorIN13strided_rangeISJ_E14stride_functorENSD_17counting_iteratorIlNSD_11use_defaultESP_SP_EESP_SP_EEEEPfyS9_ffNS7_10__identityEEEvT0_T1_T2_T3_T4_T6_:
.text._ZN3cub18CUB_300001_SM_10006detail6reduce28DeviceReduceSingleTileKernelINS2_10policy_hubIfyN4cuda3std3__410multipliesIfEEE10Policy1000EN6thrust24THRUST_300001_SM_1000_NS20permutation_iteratorINSD_6detail15normal_iteratorINSD_10device_ptrIfEEEENSD_18transform_iteratorIN13strided_rangeISJ_E14stride_functorENSD_17counting_iteratorIlNSD_11use_defaultESP_SP_EESP_SP_EEEEPfyS9_ffNS7_10__identityEEEvT0_T1_T2_T3_T4_T6_:
[----:B------:R-:W-:Y:S01]  /*0000*/  LDC R1, c[0x0][0x37c] ;  /* 0x0000df00ff017b82 */ /* 0x000fe20000000800 */
[----:B------:R-:W0:Y:S01]  /*0010*/  LDCU.64 UR4, c[0x0][0x3a0] ;  /* 0x00007400ff0477ac */ /* 0x000e220008000a00 */
[----:B------:R-:W1:Y:S01]  /*0020*/  LDCU.64 UR8, c[0x0][0x358] ;  /* 0x00006b00ff0877ac */ /* 0x000e620008000a00 */
[----:B0-----:R-:W-:Y:S02]  /*0030*/  IMAD.U32 R46, RZ, RZ, UR4 ;  /* 0x00000004ff2e7e24 */ /* 0x001fe4000f8e00ff */
[----:B------:R-:W-:-:S03]  /*0040*/  IMAD.U32 R47, RZ, RZ, UR5 ;  /* 0x00000005ff2f7e24 */ /* 0x000fc6000f8e00ff */
[----:B------:R-:W-:-:S04]  /*0050*/  ISETP.NE.U32.AND P0, PT, R46, RZ, PT ;  /* 0x000000ff2e00720c */ /* 0x000fc80003f05070 */
[----:B------:R-:W-:-:S13]  /*0060*/  ISETP.NE.AND.EX P0, PT, R47, RZ, PT, P0 ;  /* 0x000000ff2f00720c */ /* 0x000fda0003f05300 */
        /* <DEDUP_REMOVED lines=8> */
.L_x_87:
[----:B------:R-:W-:Y:S01]  /*00f0*/  ISETP.GT.U32.AND P0, PT, R46, 0xfff, PT ;  /* 0x00000fff2e00780c */ /* 0x000fe20003f04070 */
[----:B------:R-:W-:Y:S03]  /*0100*/  BSSY.RECONVERGENT B0, `(.L_x_88) ;  /* 0x00004dc000007945 */ /* 0x000fe60003800200 */
[----:B------:R-:W-:-:S13]  /*0110*/  ISETP.GT.U32.AND.EX P0, PT, R47, RZ, PT, P0 ;  /* 0x000000ff2f00720c */ /* 0x000fda0003f04100 */
[----:B------:R-:W-:Y:S05]  /*0120*/  @P0 BRA `(.L_x_89) ;  /* 0x0000001c00bc0947 */ /* 0x000fea0003800000 */
[----:B------:R-:W0:Y:S01]  /*0130*/  S2R R7, SR_TID.X ;  /* 0x0000000000077919 */ /* 0x000e220000002100 */
[----:B------:R-:W1:Y:S01]  /*0140*/  LDCU.64 UR16, c[0x0][0x390] ;  /* 0x00007200ff1077ac */ /* 0x000e620008000a00 */
[----:B------:R-:W-:Y:S01]  /*0150*/  BSSY.RECONVERGENT B1, `(.L_x_90) ;  /* 0x0000012000017945 */ /* 0x000fe20003800200 */
[----:B------:R-:W-:Y:S01]  /*0160*/  HFMA2 R6, -RZ, RZ, 0, 0 ;  /* 0x00000000ff067431 */ /* 0x000fe200000001ff */
[----:B------:R-:W2:Y:S01]  /*0170*/  LDCU.128 UR12, c[0x0][0x380] ;  /* 0x00007000ff0c77ac */ /* 0x000ea20008000c00 */
[----:B0-----:R-:W-:Y:S01]  /*0180*/  ISETP.GE.U32.AND P0, PT, R7, R46, PT ;  /* 0x0000002e0700720c */ /* 0x001fe20003f06070 */
[----:B------:R-:W-:-:S12]  /*0190*/  IMAD.MOV.U32 R13, RZ, RZ, R7 ;  /* 0x000000ffff0d7224 */ /* 0x000fd800078e0007 */
[----:B-12---:R-:W-:Y:S05]  /*01a0*/  @P0 BRA `(.L_x_91) ;  /* 0x0000000000300947 */ /* 0x006fea0003800000 */
[----:B------:R-:W0:Y:S01]  /*01b0*/  LDCU.128 UR4, c[0x0][0x380] ;  /* 0x00007000ff0477ac */ /* 0x000e220008000c00 */
[----:B------:R-:W1:Y:S01]  /*01c0*/  LDCU.64 UR10, c[0x0][0x390] ;  /* 0x00007200ff0a77ac */ /* 0x000e620008000a00 */
        /* <DEDUP_REMOVED lines=10> */
.L_x_91:
[----:B------:R-:W-:Y:S05]  /*0270*/  BSYNC.RECONVERGENT B1 ;  /* 0x0000000000017941 */ /* 0x000fea0003800200 */
.L_x_90:
[----:B------:R-:W-:Y:S01]  /*0280*/  ISETP.GE.U32.AND P0, PT, R13, R46, PT ;  /* 0x0000002e0d00720c */ /* 0x000fe20003f06070 */
[----:B------:R-:W-:-:S12]  /*0290*/  BSSY.RECONVERGENT B1, `(.L_x_92) ;  /* 0x0000168000017945 */ /* 0x000fd80003800200 */
[----:B------:R-:W-:Y:S05]  /*02a0*/  @P0 BRA `(.L_x_93) ;  /* 0x0000001400980947 */ /* 0x000fea0003800000 */
[----:B------:R-:W-:Y:S01]  /*02b0*/  LOP3.LUT R3, RZ, R13, RZ, 0x33, !PT ;  /* 0x0000000dff037212 */ /* 0x000fe200078e33ff */
[----:B------:R-:W-:Y:S04]  /*02c0*/  BSSY.RECONVERGENT B2, `(.L_x_94) ;  /* 0x00000bb000027945 */ /* 0x000fe80003800200 */
[----:B------:R-:W-:-:S05]  /*02d0*/  IMAD.IADD R3, R3, 0x1, R46 ;  /* 0x0000000103037824 */ /* 0x000fca00078e022e */
[C---:B------:R-:W-:Y:S02]  /*02e0*/  ISETP.GE.U32.AND P0, PT, R3.reuse, 0xf00, PT ;  /* 0x00000f000300780c */ /* 0x040fe40003f06070 */
[----:B------:R-:W-:-:S04]  /*02f0*/  LEA.HI R0, R3, 0x1, RZ, 0x18 ;  /* 0x0000000103007811 */ /* 0x000fc800078fc0ff */
[----:B------:R-:W-:-:S07]  /*0300*/  LOP3.LUT R38, R0, 0xf, RZ, 0xc0, !PT ;  /* 0x0000000f00267812 */ /* 0x000fce00078ec0ff */
[----:B------:R-:W-:Y:S05]  /*0310*/  @!P0 BRA `(.L_x_95) ;  /* 0x0000000800d48947 */ /* 0x000fea0003800000 */
[----:B------:R-:W-:Y:S01]  /*0320*/  LOP3.LUT R9, R0, 0x1fffff0, RZ, 0xc0, !PT ;  /* 0x01fffff000097812 */ /* 0x000fe200078ec0ff */
[----:B------:R-:W-:Y:S01]  /*0330*/  BSSY.RECONVERGENT B3, `(.L_x_96) ;  /* 0x00000b2000037945 */ /* 0x000fe20003800200 */
[----:B------:R-:W-:Y:S02]  /*0340*/  LOP3.LUT R8, R13, 0x800, RZ, 0xfc, !PT ;  /* 0x000008000d087812 */ /* 0x000fe400078efcff */
[----:B------:R-:W-:-:S07]  /*0350*/  IADD3 R9, PT, PT, -R9, RZ, RZ ;  /* 0x000000ff09097210 */ /* 0x000fce0007ffe1ff */
.L_x_97:
[C---:B------:R-:W-:Y:S01]  /*0360*/  IADD3 R3, P0, PT, R8.reuse, UR12, RZ ;  /* 0x0000000c08037c10 */ /* 0x040fe2000ff1e0ff */
[C---:B------:R-:W-:Y:S02]  /*0370*/  VIADD R10, R8.reuse, 0xfffffd00 ;  /* 0xfffffd00080a7836 */ /* 0x040fe40000000000 */
[C---:B------:R-:W-:Y:S01]  /*0380*/  VIADD R20, R8.reuse, 0x300 ;  /* 0x0000030008147836 */ /* 0x040fe20000000000 */
[----:B------:R-:W-:Y:S01]  /*0390*/  LEA.HI.X.SX32 R2, R8, UR13, 0x1, P0 ;  /* 0x0000000d08027c11 */ /* 0x000fe200080f0eff */
[----:B0-----:R-:W-:Y:S01]  /*03a0*/  IMAD.WIDE.U32 R4, R3, UR14, RZ ;  /* 0x0000000e03047c25 */ /* 0x001fe2000f8e00ff */
[----:B------:R-:W-:-:S03]  /*03b0*/  IADD3 R11, P1, PT, R10, UR12, RZ ;  /* 0x0000000c0a0b7c10 */ /* 0x000fc6000ff3e0ff */
[----:B------:R-:W-:Y:S01]  /*03c0*/  IMAD R12, R2, UR14, RZ ;  /* 0x0000000e020c7c24 */ /* 0x000fe2000f8e02ff */
[----:B------:R-:W-:Y:S01]  /*03d0*/  LEA.HI.X.SX32 R10, R10, UR13, 0x1, P1 ;  /* 0x0000000d0a0a7c11 */ /* 0x000fe200088f0eff */
[----:B------:R-:W-:Y:S01]  /*03e0*/  VIADD R2, R8, 0xfffff800 ;  /* 0xfffff80008027836 */ /* 0x000fe20000000000 */
[----:B------:R-:W-:Y:S01]  /*03f0*/  LEA R28, P1, R4, UR16, 0x2 ;  /* 0x00000010041c7c11 */ /* 0x000fe2000f8210ff */
[----:B------:R-:W-:Y:S02]  /*0400*/  IMAD R13, R3, UR15, R12 ;  /* 0x0000000f030d7c24 */ /* 0x000fe4000f8e020c */
[----:B------:R-:W-:Y:S01]  /*0410*/  IMAD R10, R10, UR14, RZ ;  /* 0x0000000e0a0a7c24 */ /* 0x000fe2000f8e02ff */
[----:B------:R-:W-:Y:S01]  /*0420*/  IADD3 R3, P0, PT, R2, UR12, RZ ;  /* 0x0000000c02037c10 */ /* 0x000fe2000ff1e0ff */
[----:B------:R-:W-:Y:S01]  /*0430*/  VIADD R12, R8, 0xfffffe00 ;  /* 0xfffffe00080c7836 */ /* 0x000fe20000000000 */
[----:B------:R-:W-:Y:S01]  /*0440*/  IADD3 R5, PT, PT, R5, R13, RZ ;  /* 0x0000000d05057210 */ /* 0x000fe20007ffe0ff */
[----:B------:R-:W-:Y:S01]  /*0450*/  IMAD R15, R11, UR15, R10 ;  /* 0x0000000f0b0f7c24 */ /* 0x000fe2000f8e020a */
[----:B------:R-:W-:Y:S01]  /*0460*/  LEA.HI.X.SX32 R2, R2, UR13, 0x1, P0 ;  /* 0x0000000d02027c11 */ /* 0x000fe200080f0eff */
[----:B------:R-:W-:Y:S01]  /*0470*/  VIADD R13, R8, 0xffffff00 ;  /* 0xffffff00080d7836 */ /* 0x000fe20000000000 */
[----:B------:R-:W-:Y:S01]  /*0480*/  LEA.HI.X R29, R4, UR17, R5, 0x2, P1 ;  /* 0x00000011041d7c11 */ /* 0x000fe200088f1405 */
[----:B------:R-:W-:-:S04]  /*0490*/  IMAD.WIDE.U32 R4, R3, UR14, RZ ;  /* 0x0000000e03047c25 */ /* 0x000fc8000f8e00ff */
[----:B------:R-:W-:Y:S01]  /*04a0*/  IMAD R14, R2, UR14, RZ ;  /* 0x0000000e020e7c24 */ /* 0x000fe2000f8e02ff */
[----:B------:R-:W-:Y:S01]  /*04b0*/  LEA R30, P0, R4, UR16, 0x2 ;  /* 0x00000010041e7c11 */ /* 0x000fe2000f8010ff */
[----:B------:R-:W-:Y:S01]  /*04c0*/  IMAD.WIDE.U32 R10, R11, UR14, RZ ;  /* 0x0000000e0b0a7c25 */ /* 0x000fe2000f8e00ff */
[----:B------:R0:W2:Y:S03]  /*04d0*/  LDG.E R28, desc[UR8][R28.64] ;  /* 0x000000081c1c7981 */ /* 0x0000a6000c1e1900 */
[----:B------:R-:W-:Y:S01]  /*04e0*/  IMAD R17, R3, UR15, R14 ;  /* 0x0000000f03117c24 */ /* 0x000fe2000f8e020e */
[----:B------:R-:W-:Y:S01]  /*04f0*/  IADD3 R14, P2, PT, R12, UR12, RZ ;  /* 0x0000000c0c0e7c10 */ /* 0x000fe2000ff5e0ff */
[----:B------:R-:W-:Y:S01]  /*0500*/  IMAD.IADD R15, R11, 0x1, R15 ;  /* 0x000000010b0f7824 */ /* 0x000fe200078e020f */
[----:B------:R-:W-:Y:S02]  /*0510*/  LEA R16, P1, R10, UR16, 0x2 ;  /* 0x000000100a107c11 */ /* 0x000fe4000f8210ff */
[----:B------:R-:W-:-:S02]  /*0520*/  IADD3 R17, PT, PT, R5, R17, RZ ;  /* 0x0000001105117210 */ /* 0x000fc40007ffe0ff */
[C---:B------:R-:W-:Y:S02]  /*0530*/  IADD3 R5, P3, PT, R13.reuse, UR12, RZ ;  /* 0x0000000c0d057c10 */ /* 0x040fe4000ff7e0ff */
[----:B------:R-:W-:Y:S01]  /*0540*/  LEA.HI.X.SX32 R11, R12, UR13, 0x1, P2 ;  /* 0x0000000d0c0b7c11 */ /* 0x000fe200090f0eff */
[----:B------:R-:W-:Y:S01]  /*0550*/  VIADD R12, R8, 0x100 ;  /* 0x00000100080c7836 */ /* 0x000fe20000000000 */
[----:B------:R-:W-:Y:S02]  /*0560*/  LEA.HI.X R31, R4, UR17, R17, 0x2, P0 ;  /* 0x00000011041f7c11 */ /* 0x000fe400080f1411 */
[----:B------:R-:W-:Y:S01]  /*0570*/  LEA.HI.X.SX32 R4, R13, UR13, 0x1, P3 ;  /* 0x0000000d0d047c11 */ /* 0x000fe200098f0eff */
[----:B------:R-:W-:Y:S01]  /*0580*/  IMAD R11, R11, UR14, RZ ;  /* 0x0000000e0b0b7c24 */ /* 0x000fe2000f8e02ff */
[----:B------:R-:W-:Y:S02]  /*0590*/  LEA.HI.X R17, R10, UR17, R15, 0x2, P1 ;  /* 0x000000110a117c11 */ /* 0x000fe400088f140f */
[----:B------:R-:W-:Y:S01]  /*05a0*/  IADD3 R21, P1, PT, R12, UR12, RZ ;  /* 0x0000000c0c157c10 */ /* 0x000fe2000ff3e0ff */
[----:B------:R-:W-:Y:S01]  /*05b0*/  IMAD R4, R4, UR14, RZ ;  /* 0x0000000e04047c24 */ /* 0x000fe2000f8e02ff */
[----:B------:R-:W-:Y:S01]  /*05c0*/  IADD3 R13, PT, PT, R8, 0x200, RZ ;  /* 0x00000200080d7810 */ /* 0x000fe20007ffe0ff */
[----:B------:R-:W-:Y:S01]  /*05d0*/  IMAD R15, R14, UR15, R11 ;  /* 0x0000000f0e0f7c24 */ /* 0x000fe2000f8e020b */
[----:B------:R-:W-:Y:S01]  /*05e0*/  LEA.HI.X.SX32 R12, R12, UR13, 0x1, P1 ;  /* 0x0000000d0c0c7c11 */ /* 0x000fe200088f0eff */
[----:B------:R-:W-:Y:S01]  /*05f0*/  IMAD.WIDE.U32 R10, R14, UR14, RZ ;  /* 0x0000000e0e0a7c25 */ /* 0x000fe2000f8e00ff */
[----:B------:R-:W-:Y:S01]  /*0600*/  IADD3 R24, P2, PT, R13, UR12, RZ ;  /* 0x0000000c0d187c10 */ /* 0x000fe2000ff5e0ff */
[----:B------:R-:W3:Y:S02]  /*0610*/  LDG.E R31, desc[UR8][R30.64] ;  /* 0x000000081e1f7981 */ /* 0x000ee4000c1e1900 */
[C---:B------:R-:W-:Y:S01]  /*0620*/  IMAD R19, R5.reuse, UR15, R4 ;  /* 0x0000000f05137c24 */ /* 0x040fe2000f8e0204 */
[----:B------:R-:W-:Y:S01]  /*0630*/  LEA R18, P0, R10, UR16, 0x2 ;  /* 0x000000100a127c11 */ /* 0x000fe2000f8010ff */
[----:B------:R-:W-:Y:S01]  /*0640*/  IMAD.WIDE.U32 R4, R5, UR14, RZ ;  /* 0x0000000e05047c25 */ /* 0x000fe2000f8e00ff */
[----:B------:R-:W-:-:S03]  /*0650*/  LEA.HI.X.SX32 R13, R13, UR13, 0x1, P2 ;  /* 0x0000000d0d0d7c11 */ /* 0x000fc600090f0eff */
[----:B------:R-:W-:Y:S01]  /*0660*/  IMAD.IADD R11, R11, 0x1, R15 ;  /* 0x000000010b0b7824 */ /* 0x000fe200078e020f */
[----:B------:R-:W-:Y:S01]  /*0670*/  IADD3 R5, PT, PT, R5, R19, RZ ;  /* 0x0000001305057210 */ /* 0x000fe20007ffe0ff */
[----:B------:R-:W-:Y:S01]  /*0680*/  IMAD R12, R12, UR14, RZ ;  /* 0x0000000e0c0c7c24 */ /* 0x000fe2000f8e02ff */
[----:B------:R-:W-:Y:S01]  /*0690*/  LEA R14, P1, R4, UR16, 0x2 ;  /* 0x00000010040e7c11 */ /* 0x000fe2000f8210ff */
[----:B------:R-:W-:Y:S01]  /*06a0*/  IMAD R13, R13, UR14, RZ ;  /* 0x0000000e0d0d7c24 */ /* 0x000fe2000f8e02ff */
[----:B------:R-:W-:Y:S01]  /*06b0*/  LEA.HI.X R19, R10, UR17, R11, 0x2, P0 ;  /* 0x000000110a137c11 */ /* 0x000fe200080f140b */
[C---:B------:R-:W-:Y:S01]  /*06c0*/  IMAD R11, R21.reuse, UR15, R12 ;  /* 0x0000000f150b7c24 */ /* 0x040fe2000f8e020c */
[----:B------:R-:W-:Y:S01]  /*06d0*/  IADD3 R22, P0, PT, R20, UR12, RZ ;  /* 0x0000000c14167c10 */ /* 0x000fe2000ff1e0ff */
[----:B------:R-:W-:Y:S01]  /*06e0*/  IMAD R13, R24, UR15, R13 ;  /* 0x0000000f180d7c24 */ /* 0x000fe2000f8e020d */
[----:B------:R-:W-:Y:S01]  /*06f0*/  LEA.HI.X R15, R4, UR17, R5, 0x2, P1 ;  /* 0x00000011040f7c11 */ /* 0x000fe200088f1405 */
[----:B------:R-:W-:Y:S01]  /*0700*/  VIADD R5, R8, 0x400 ;  /* 0x0000040008057836 */ /* 0x000fe20000000000 */
[----:B------:R-:W-:Y:S01]  /*0710*/  LEA.HI.X.SX32 R4, R20, UR13, 0x1, P0 ;  /* 0x0000000d14047c11 */ /* 0x000fe200080f0eff */
[----:B------:R-:W-:Y:S01]  /*0720*/  IMAD.WIDE.U32 R20, R21, UR14, RZ ;  /* 0x0000000e15147c25 */ /* 0x000fe2000f8e00ff */
[----:B0-----:R-:W-:Y:S01]  /*0730*/  IADD3 R29, PT, PT, R8, 0x700, RZ ;  /* 0x00000700081d7810 */ /* 0x001fe20007ffe0ff */
[----:B------:R-:W4:Y:S01]  /*0740*/  LDG.E R30, desc[UR8][R14.64] ;  /* 0x000000080e1e7981 */ /* 0x000f22000c1e1900 */
[----:B------:R-:W-:Y:S01]  /*0750*/  IADD3 R26, P3, PT, R5, UR12, RZ ;  /* 0x0000000c051a7c10 */ /* 0x000fe2000ff7e0ff */
[----:B------:R-:W-:Y:S01]  /*0760*/  IMAD R23, R4, UR14, RZ ;  /* 0x0000000e04177c24 */ /* 0x000fe2000f8e02ff */
[----:B------:R-:W-:Y:S01]  /*0770*/  LEA R10, P0, R20, UR16, 0x2 ;  /* 0x00000010140a7c11 */ /* 0x000fe2000f8010ff */
[----:B------:R-:W-:Y:S01]  /*0780*/  IMAD.WIDE.U32 R24, R24, UR14, RZ ;  /* 0x0000000e18187c25 */ /* 0x000fe2000f8e00ff */
[----:B------:R-:W-:-:S03]  /*0790*/  IADD3 R11, PT, PT, R21, R11, RZ ;  /* 0x0000000b150b7210 */ /* 0x000fc60007ffe0ff */
[----:B------:R-:W-:Y:S01]  /*07a0*/  IMAD R27, R22, UR15, R23 ;  /* 0x0000000f161b7c24 */ /* 0x000fe2000f8e0217 */
[----:B------:R-:W-:Y:S01]  /*07b0*/  LEA.HI.X R11, R20, UR17, R11, 0x2, P0 ;  /* 0x00000011140b7c11 */ /* 0x000fe200080f140b */
[----:B------:R-:W-:Y:S01]  /*07c0*/  IMAD.WIDE.U32 R22, R22, UR14, RZ ;  /* 0x0000000e16167c25 */ /* 0x000fe2000f8e00ff */
[----:B------:R-:W-:Y:S02]  /*07d0*/  LEA R12, P1, R24, UR16, 0x2 ;  /* 0x00000010180c7c11 */ /* 0x000fe4000f8210ff */
[----:B------:R-:W-:Y:S01]  /*07e0*/  IADD3 R32, P0, PT, R3, 0x100, RZ ;  /* 0x0000010003207810 */ /* 0x000fe20007f1e0ff */
[----:B------:R-:W-:Y:S01]  /*07f0*/  IMAD.IADD R13, R25, 0x1, R13 ;  /* 0x00000001190d7824 */ /* 0x000fe200078e020d */
[----:B------:R-:W-:Y:S02]  /*0800*/  LEA R4, P2, R22, UR16, 0x2 ;  /* 0x0000001016047c11 */ /* 0x000fe4000f8410ff */
[----:B------:R-:W-:Y:S02]  /*0810*/  IADD3 R21, PT, PT, R23, R27, RZ ;  /* 0x0000001b17157210 */ /* 0x000fe40007ffe0ff */
[----:B------:R-:W-:-:S02]  /*0820*/  LEA.HI.X.SX32 R20, R5, UR13, 0x1, P3 ;  /* 0x0000000d05147c11 */ /* 0x000fc400098f0eff */
[----:B------:R-:W-:Y:S02]  /*0830*/  LEA.HI.X R13, R24, UR17, R13, 0x2, P1 ;  /* 0x00000011180d7c11 */ /* 0x000fe400088f140d */
[----:B------:R-:W-:Y:S01]  /*0840*/  LEA.HI.X R5, R22, UR17, R21, 0x2, P2 ;  /* 0x0000001116057c11 */ /* 0x000fe200090f1415 */
[----:B------:R-:W-:Y:S01]  /*0850*/  IMAD.X R22, RZ, RZ, R2, P0 ;  /* 0x000000ffff167224 */ /* 0x000fe200000e0602 */
[C---:B------:R-:W-:Y:S01]  /*0860*/  IADD3 R34, P1, PT, R3.reuse, 0x200, RZ ;  /* 0x0000020003227810 */ /* 0x040fe20007f3e0ff */
[----:B------:R-:W-:Y:S01]  /*0870*/  IMAD R21, R20, UR14, RZ ;  /* 0x0000000e14157c24 */ /* 0x000fe2000f8e02ff */
[C---:B------:R-:W-:Y:S01]  /*0880*/  IADD3 R36, P2, PT, R3.reuse, 0x300, RZ ;  /* 0x0000030003247810 */ /* 0x040fe20007f5e0ff */
[----:B------:R-:W-:Y:S01]  /*0890*/  IMAD R25, R22, UR14, RZ ;  /* 0x0000000e16197c24 */ /* 0x000fe2000f8e02ff */
[----:B------:R-:W-:Y:S01]  /*08a0*/  IADD3 R3, P0, PT, R3, 0x400, RZ ;  /* 0x0000040003037810 */ /* 0x000fe20007f1e0ff */
[C---:B------:R-:W-:Y:S01]  /*08b0*/  IMAD R39, R26.reuse, UR15, R21 ;  /* 0x0000000f1a277c24 */ /* 0x040fe2000f8e0215 */
[-C--:B------:R-:W-:Y:S01]  /*08c0*/  IADD3.X R23, PT, PT, RZ, R2.reuse, RZ, P1, !PT ;  /* 0x00000002ff177210 */ /* 0x080fe20000ffe4ff */
[----:B------:R-:W-:Y:S01]  /*08d0*/  IMAD.WIDE.U32 R20, R26, UR14, RZ ;  /* 0x0000000e1a147c25 */ /* 0x000fe2000f8e00ff */
[----:B------:R-:W-:-:S03]  /*08e0*/  IADD3.X R22, PT, PT, RZ, R2, RZ, P0, !PT ;  /* 0x00000002ff167210 */ /* 0x000fc600007fe4ff */
[----:B------:R-:W-:Y:S02]  /*08f0*/  IMAD R27, R23, UR14, RZ ;  /* 0x0000000e171b7c24 */ /* 0x000fe4000f8e02ff */
[----:B------:R-:W-:Y:S01]  /*0900*/  IMAD.X R24, RZ, RZ, R2, P2 ;  /* 0x000000ffff187224 */ /* 0x000fe200010e0602 */
[----:B------:R-:W-:Y:S01]  /*0910*/  LEA R2, P0, R20, UR16, 0x2 ;  /* 0x0000001014027c11 */ /* 0x000fe2000f8010ff */
[----:B------:R-:W-:Y:S02]  /*0920*/  IMAD R23, R32, UR15, R25 ;  /* 0x0000000f20177c24 */ /* 0x000fe4000f8e0219 */
[----:B------:R-:W-:Y:S02]  /*0930*/  IMAD R22, R22, UR14, RZ ;  /* 0x0000000e16167c24 */ /* 0x000fe4000f8e02ff */
[----:B------:R-:W-:Y:S02]  /*0940*/  IMAD.IADD R21, R21, 0x1, R39 ;  /* 0x0000000115157824 */ /* 0x000fe400078e0227 */
[----:B------:R-:W-:-:S04]  /*0950*/  IMAD.WIDE.U32 R32, R32, UR14, RZ ;  /* 0x0000000e20207c25 */ /* 0x000fc8000f8e00ff */
[----:B------:R-:W-:Y:S02]  /*0960*/  IMAD R37, R24, UR14, RZ ;  /* 0x0000000e18257c24 */ /* 0x000fe4000f8e02ff */
[----:B------:R-:W-:Y:S02]  /*0970*/  IMAD R25, R34, UR15, R27 ;  /* 0x0000000f22197c24 */ /* 0x000fe4000f8e021b */
[C---:B------:R-:W-:Y:S02]  /*0980*/  IMAD R39, R3.reuse, UR15, R22 ;  /* 0x0000000f03277c24 */ /* 0x040fe4000f8e0216 */
[----:B------:R-:W-:Y:S01]  /*0990*/  IMAD.WIDE.U32 R40, R3, UR14, RZ ;  /* 0x0000000e03287c25 */ /* 0x000fe2000f8e00ff */
[----:B------:R-:W-:Y:S02]  /*09a0*/  LEA.HI.X R3, R20, UR17, R21, 0x2, P0 ;  /* 0x0000001114037c11 */ /* 0x000fe400080f1415 */
[----:B------:R-:W-:Y:S01]  /*09b0*/  LEA R20, P0, R32, UR16, 0x2 ;  /* 0x0000001020147c11 */ /* 0x000fe2000f8010ff */
[----:B------:R-:W-:Y:S01]  /*09c0*/  IMAD.WIDE.U32 R34, R34, UR14, RZ ;  /* 0x0000000e22227c25 */ /* 0x000fe2000f8e00ff */
[----:B------:R-:W-:Y:S01]  /*09d0*/  IADD3 R21, PT, PT, R33, R23, RZ ;  /* 0x0000001721157210 */ /* 0x000fe20007ffe0ff */
[----:B------:R-:W2:Y:S01]  /*09e0*/  LDG.E R2, desc[UR8][R2.64] ;  /* 0x0000000802027981 */ /* 0x000ea2000c1e1900 */
[----:B------:R-:W-:Y:S01]  /*09f0*/  LEA R26, P3, R40, UR16, 0x2 ;  /* 0x00000010281a7c11 */ /* 0x000fe2000f8610ff */
[----:B------:R-:W-:Y:S01]  /*0a00*/  IMAD R27, R36, UR15, R37 ;  /* 0x0000000f241b7c24 */ /* 0x000fe2000f8e0225 */
[----:B------:R-:W-:Y:S01]  /*0a10*/  LEA R22, P1, R34, UR16, 0x2 ;  /* 0x0000001022167c11 */ /* 0x000fe2000f8210ff */
[----:B------:R-:W-:Y:S01]  /*0a20*/  IMAD.WIDE.U32 R36, R36, UR14, RZ ;  /* 0x0000000e24247c25 */ /* 0x000fe2000f8e00ff */
[----:B------:R-:W-:Y:S01]  /*0a30*/  LEA.HI.X R21, R32, UR17, R21, 0x2, P0 ;  /* 0x0000001120157c11 */ /* 0x000fe200080f1415 */
[----:B------:R0:W4:Y:S02]  /*0a40*/  LDG.E R33, desc[UR8][R18.64] ;  /* 0x0000000812217981 */ /* 0x000124000c1e1900 */
[----:B------:R-:W-:Y:S01]  /*0a50*/  IMAD.IADD R23, R35, 0x1, R25 ;  /* 0x0000000123177824 */ /* 0x000fe200078e0219 */
[----:B------:R-:W-:Y:S01]  /*0a60*/  LEA R24, P2, R36, UR16, 0x2 ;  /* 0x0000001024187c11 */ /* 0x000fe2000f8410ff */
[----:B------:R-:W2:Y:S01]  /*0a70*/  LDG.E R20, desc[UR8][R20.64] ;  /* 0x0000000814147981 */ /* 0x000ea2000c1e1900 */
[----:B------:R-:W-:Y:S01]  /*0a80*/  IADD3 R25, PT, PT, R37, R27, RZ ;  /* 0x0000001b25197210 */ /* 0x000fe20007ffe0ff */
[----:B------:R-:W-:Y:S01]  /*0a90*/  IMAD.IADD R27, R41, 0x1, R39 ;  /* 0x00000001291b7824 */ /* 0x000fe200078e0227 */
[----:B------:R-:W-:Y:S01]  /*0aa0*/  LEA.HI.X R23, R34, UR17, R23, 0x2, P1 ;  /* 0x0000001122177c11 */ /* 0x000fe200088f1417 */
[----:B------:R-:W4:Y:S01]  /*0ab0*/  LDG.E R32, desc[UR8][R16.64] ;  /* 0x0000000810207981 */ /* 0x000f22000c1e1900 */
[----:B------:R-:W-:-:S02]  /*0ac0*/  LEA.HI.X R25, R36, UR17, R25, 0x2, P2 ;  /* 0x0000001124197c11 */ /* 0x000fc400090f1419 */
[----:B------:R-:W-:Y:S01]  /*0ad0*/  LEA.HI.X R27, R40, UR17, R27, 0x2, P3 ;  /* 0x00000011281b7c11 */ /* 0x000fe200098f141b */
[----:B------:R-:W4:Y:S04]  /*0ae0*/  LDG.E R22, desc[UR8][R22.64] ;  /* 0x0000000816167981 */ /* 0x000f28000c1e1900 */
[----:B------:R-:W4:Y:S04]  /*0af0*/  LDG.E R24, desc[UR8][R24.64] ;  /* 0x0000000818187981 */ /* 0x000f28000c1e1900 */
[----:B------:R1:W4:Y:S01]  /*0b00*/  LDG.E R26, desc[UR8][R26.64] ;  /* 0x000000081a1a7981 */ /* 0x000322000c1e1900 */
[C---:B------:R-:W-:Y:S01]  /*0b10*/  IADD3 R34, PT, PT, R8.reuse, 0x500, RZ ;  /* 0x0000050008227810 */ /* 0x040fe20007ffe0ff */
[----:B------:R-:W-:-:S02]  /*0b20*/  VIADD R35, R8, 0x600 ;  /* 0x0000060008237836 */ /* 0x000fc40000000000 */
[----:B------:R1:W4:Y:S01]  /*0b30*/  LDG.E R21, desc[UR8][R10.64] ;  /* 0x000000080a157981 */ /* 0x000322000c1e1900 */
[C---:B------:R-:W-:Y:S02]  /*0b40*/  IADD3 R37, P0, PT, R34.reuse, UR12, RZ ;  /* 0x0000000c22257c10 */ /* 0x040fe4000ff1e0ff */
[C---:B------:R-:W-:Y:S01]  /*0b50*/  IADD3 R36, P1, PT, R35.reuse, UR12, RZ ;  /* 0x0000000c23247c10 */ /* 0x040fe2000ff3e0ff */
[----:B------:R1:W4:Y:S01]  /*0b60*/  LDG.E R23, desc[UR8][R12.64] ;  /* 0x000000080c177981 */ /* 0x000322000c1e1900 */
[----:B------:R-:W-:Y:S02]  /*0b70*/  LEA.HI.X.SX32 R34, R34, UR13, 0x1, P0 ;  /* 0x0000000d22227c11 */ /* 0x000fe400080f0eff */
[----:B------:R-:W-:Y:S01]  /*0b80*/  LEA.HI.X.SX32 R35, R35, UR13, 0x1, P1 ;  /* 0x0000000d23237c11 */ /* 0x000fe200088f0eff */
[----:B------:R1:W4:Y:S01]  /*0b90*/  LDG.E R25, desc[UR8][R4.64] ;  /* 0x0000000804197981 */ /* 0x000322000c1e1900 */
[----:B0-----:R-:W-:Y:S01]  /*0ba0*/  IADD3 R19, P0, PT, R29, UR12, RZ ;  /* 0x0000000c1d137c10 */ /* 0x001fe2000ff1e0ff */
[----:B------:R-:W-:-:S02]  /*0bb0*/  IMAD R34, R34, UR14, RZ ;  /* 0x0000000e22227c24 */ /* 0x000fc4000f8e02ff */
[----:B------:R-:W-:Y:S01]  /*0bc0*/  IMAD R35, R35, UR14, RZ ;  /* 0x0000000e23237c24 */ /* 0x000fe2000f8e02ff */
[----:B------:R-:W-:Y:S01]  /*0bd0*/  LEA.HI.X.SX32 R29, R29, UR13, 0x1, P0 ;  /* 0x0000000d1d1d7c11 */ /* 0x000fe200080f0eff */
[C---:B-1----:R-:W-:Y:S02]  /*0be0*/  IMAD R27, R37.reuse, UR15, R34 ;  /* 0x0000000f251b7c24 */ /* 0x042fe4000f8e0222 */
[----:B------:R-:W-:-:S04]  /*0bf0*/  IMAD.WIDE.U32 R14, R37, UR14, RZ ;  /* 0x0000000e250e7c25 */ /* 0x000fc8000f8e00ff */
[C---:B------:R-:W-:Y:S02]  /*0c00*/  IMAD R35, R36.reuse, UR15, R35 ;  /* 0x0000000f24237c24 */ /* 0x040fe4000f8e0223 */
[----:B------:R-:W-:Y:S01]  /*0c10*/  IMAD.WIDE.U32 R16, R36, UR14, RZ ;  /* 0x0000000e24107c25 */ /* 0x000fe2000f8e00ff */
[----:B------:R-:W-:-:S03]  /*0c20*/  LEA R10, P0, R14, UR16, 0x2 ;  /* 0x000000100e0a7c11 */ /* 0x000fc6000f8010ff */
[----:B------:R-:W-:Y:S02]  /*0c30*/  IMAD R34, R29, UR14, RZ ;  /* 0x0000000e1d227c24 */ /* 0x000fe4000f8e02ff */
[----:B------:R-:W-:Y:S01]  /*0c40*/  IMAD.IADD R11, R15, 0x1, R27 ;  /* 0x000000010f0b7824 */ /* 0x000fe200078e021b */
[----:B------:R-:W-:Y:S01]  /*0c50*/  IADD3 R15, PT, PT, R17, R35, RZ ;  /* 0x00000023110f7210 */ /* 0x000fe20007ffe0ff */
[C---:B------:R-:W-:Y:S01]  /*0c60*/  IMAD R17, R19.reuse, UR15, R34 ;  /* 0x0000000f13117c24 */ /* 0x040fe2000f8e0222 */
[----:B------:R-:W-:Y:S01]  /*0c70*/  LEA R18, P1, R16, UR16, 0x2 ;  /* 0x0000001010127c11 */ /* 0x000fe2000f8210ff */
[----:B------:R-:W-:Y:S01]  /*0c80*/  IMAD.WIDE.U32 R12, R19, UR14, RZ ;  /* 0x0000000e130c7c25 */ /* 0x000fe2000f8e00ff */
[----:B------:R-:W-:Y:S02]  /*0c90*/  LEA.HI.X R11, R14, UR17, R11, 0x2, P0 ;  /* 0x000000110e0b7c11 */ /* 0x000fe400080f140b */
[----:B------:R-:W-:Y:S01]  /*0ca0*/  LEA.HI.X R19, R16, UR17, R15, 0x2, P1 ;  /* 0x0000001110137c11 */ /* 0x000fe200088f140f */
[----:B------:R-:W-:Y:S01]  /*0cb0*/  IMAD.IADD R5, R13, 0x1, R17 ;  /* 0x000000010d057824 */ /* 0x000fe200078e0211 */
[----:B------:R-:W-:-:S02]  /*0cc0*/  LEA R4, P0, R12, UR16, 0x2 ;  /* 0x000000100c047c11 */ /* 0x000fc4000f8010ff */
[----:B------:R-:W4:Y:S02]  /*0cd0*/  LDG.E R11, desc[UR8][R10.64] ;  /* 0x000000080a0b7981 */ /* 0x000f24000c1e1900 */
[----:B------:R-:W-:Y:S02]  /*0ce0*/  LEA.HI.X R5, R12, UR17, R5, 0x2, P0 ;  /* 0x000000110c057c11 */ /* 0x000fe400080f1405 */
[----:B------:R-:W4:Y:S04]  /*0cf0*/  LDG.E R19, desc[UR8][R18.64] ;  /* 0x0000000812137981 */ /* 0x000f28000c1e1900 */
[----:B------:R-:W4:Y:S01]  /*0d00*/  LDG.E R5, desc[UR8][R4.64] ;  /* 0x0000000804057981 */ /* 0x000f22000c1e1900 */
[----:B------:R-:W-:-:S04]  /*0d10*/  IADD3 R9, PT, PT, R9, 0x10, RZ ;  /* 0x0000001009097810 */ /* 0x000fc80007ffe0ff */
[----:B------:R-:W-:Y:S01]  /*0d20*/  ISETP.NE.AND P0, PT, R9, RZ, PT ;  /* 0x000000ff0900720c */ /* 0x000fe20003f05270 */
[----:B------:R-:W-:Y:S02]  /*0d30*/  VIADD R8, R8, 0x1000 ;  /* 0x0000100008087836 */ /* 0x000fe40000000000 */
[----:B---3-5:R-:W-:-:S04]  /*0d40*/  FMUL R31, R31, R6 ;  /* 0x000000061f1f7220 */ /* 0x028fc80000400000 */
[----:B--2---:R-:W-:-:S04]  /*0d50*/  FMUL R31, R31, R20 ;  /* 0x000000141f1f7220 */ /* 0x004fc80000400000 */
        /* <DEDUP_REMOVED lines=16> */
.L_x_96:
[----:B------:R-:W-:-:S07]  /*0e60*/  IADD3 R13, PT, PT, R8, -0x800, RZ ;  /* 0xfffff800080d7810 */ /* 0x000fce0007ffe0ff */
.L_x_95:
[----:B------:R-:W-:Y:S05]  /*0e70*/  BSYNC.RECONVERGENT B2 ;  /* 0x0000000000027941 */ /* 0x000fea0003800200 */
.L_x_94:
[----:B------:R-:W-:-:S13]  /*0e80*/  ISETP.NE.AND P0, PT, R38, RZ, PT ;  /* 0x000000ff2600720c */ /* 0x000fda0003f05270 */
[----:B------:R-:W-:Y:S05]  /*0e90*/  @!P0 BRA `(.L_x_93) ;  /* 0x00000008009c8947 */ /* 0x000fea0003800000 */
[----:B------:R-:W-:Y:S01]  /*0ea0*/  ISETP.GE.U32.AND P1, PT, R38, 0x8, PT ;  /* 0x000000082600780c */ /* 0x000fe20003f26070 */
[----:B------:R-:W-:Y:S01]  /*0eb0*/  BSSY.RECONVERGENT B2, `(.L_x_98) ;  /* 0x000005e000027945 */ /* 0x000fe20003800200 */
[----:B------:R-:W-:-:S04]  /*0ec0*/  LOP3.LUT R12, R0, 0x7, RZ, 0xc0, !PT ;  /* 0x00000007000c7812 */ /* 0x000fc800078ec0ff */
[----:B------:R-:W-:-:S07]  /*0ed0*/  ISETP.NE.AND P0, PT, R12, RZ, PT ;  /* 0x000000ff0c00720c */ /* 0x000fce0003f05270 */
[----:B------:R-:W-:Y:S06]  /*0ee0*/  @!P1 BRA `(.L_x_99) ;  /* 0x0000000400689947 */ /* 0x000fec0003800000 */
[----:B------:R-:W1:Y:S01]  /*0ef0*/  LDCU.128 UR4, c[0x0][0x380] ;  /* 0x00007000ff0477ac */ /* 0x000e620008000c00 */
[C---:B------:R-:W-:Y:S01]  /*0f00*/  VIADD R2, R13.reuse, 0x100 ;  /* 0x000001000d027836 */ /* 0x040fe20000000000 */
[C---:B------:R-:W-:Y:S01]  /*0f10*/  IADD3 R3, PT, PT, R13.reuse, 0x200, RZ ;  /* 0x000002000d037810 */ /* 0x040fe20007ffe0ff */
[C---:B0-----:R-:W-:Y:S01]  /*0f20*/  VIADD R4, R13.reuse, 0x300 ;  /* 0x000003000d047836 */ /* 0x041fe20000000000 */
[----:B------:R-:W0:Y:S01]  /*0f30*/  LDCU.64 UR10, c[0x0][0x390] ;  /* 0x00007200ff0a77ac */ /* 0x000e220008000a00 */
[C---:B------:R-:W-:Y:S01]  /*0f40*/  IADD3 R5, PT, PT, R13.reuse, 0x400, RZ ;  /* 0x000004000d057810 */ /* 0x040fe20007ffe0ff */
[C---:B------:R-:W-:Y:S01]  /*0f50*/  VIADD R8, R13.reuse, 0x500 ;  /* 0x000005000d087836 */ /* 0x040fe20000000000 */
[C---:B------:R-:W-:Y:S01]  /*0f60*/  IADD3 R9, PT, PT, R13.reuse, 0x600, RZ ;  /* 0x000006000d097810 */ /* 0x040fe20007ffe0ff */
[C---:B------:R-:W-:Y:S01]  /*0f70*/  VIADD R11, R13.reuse, 0x700 ;  /* 0x000007000d0b7836 */ /* 0x040fe20000000000 */
[----:B-1----:R-:W-:Y:S02]  /*0f80*/  IADD3 R22, P6, PT, R13, UR4, RZ ;  /* 0x000000040d167c10 */ /* 0x002fe4000ffde0ff */
[----:B------:R-:W-:-:S02]  /*0f90*/  IADD3 R24, P1, PT, R2, UR4, RZ ;  /* 0x0000000402187c10 */ /* 0x000fc4000ff3e0ff */
[----:B------:R-:W-:Y:S02]  /*0fa0*/  LEA.HI.X.SX32 R15, R13, UR5, 0x1, P6 ;  /* 0x000000050d0f7c11 */ /* 0x000fe4000b0f0eff */
[----:B------:R-:W-:Y:S02]  /*0fb0*/  IADD3 R20, P3, PT, R4, UR4, RZ ;  /* 0x0000000404147c10 */ /* 0x000fe4000ff7e0ff */
[----:B------:R-:W-:Y:S01]  /*0fc0*/  IADD3 R26, P2, PT, R3, UR4, RZ ;  /* 0x00000004031a7c10 */ /* 0x000fe2000ff5e0ff */
[----:B------:R-:W-:Y:S01]  /*0fd0*/  IMAD R15, R15, UR6, RZ ;  /* 0x000000060f0f7c24 */ /* 0x000fe2000f8e02ff */
[----:B------:R-:W-:Y:S02]  /*0fe0*/  IADD3 R19, P4, PT, R5, UR4, RZ ;  /* 0x0000000405137c10 */ /* 0x000fe4000ff9e0ff */
[----:B------:R-:W-:Y:S01]  /*0ff0*/  LEA.HI.X.SX32 R2, R2, UR5, 0x1, P1 ;  /* 0x0000000502027c11 */ /* 0x000fe200088f0eff */
[----:B------:R-:W-:Y:S01]  /*1000*/  IMAD R15, R22, UR7, R15 ;  /* 0x00000007160f7c24 */ /* 0x000fe2000f8e020f */
[----:B------:R-:W-:Y:S01]  /*1010*/  LEA.HI.X.SX32 R4, R4, UR5, 0x1, P3 ;  /* 0x0000000504047c11 */ /* 0x000fe200098f0eff */
[----:B------:R-:W-:Y:S01]  /*1020*/  IMAD.WIDE.U32 R22, R22, UR6, RZ ;  /* 0x0000000616167c25 */ /* 0x000fe2000f8e00ff */
[----:B------:R-:W-:-:S02]  /*1030*/  IADD3 R18, P5, PT, R8, UR4, RZ ;  /* 0x0000000408127c10 */ /* 0x000fc4000ffbe0ff */
[----:B------:R-:W-:Y:S01]  /*1040*/  IADD3 R10, P6, PT, R9, UR4, RZ ;  /* 0x00000004090a7c10 */ /* 0x000fe2000ffde0ff */
[----:B------:R-:W-:Y:S01]  /*1050*/  IMAD R17, R2, UR6, RZ ;  /* 0x0000000602117c24 */ /* 0x000fe2000f8e02ff */
[----:B------:R-:W-:Y:S01]  /*1060*/  LEA.HI.X.SX32 R3, R3, UR5, 0x1, P2 ;  /* 0x0000000503037c11 */ /* 0x000fe200090f0eff */
[----:B------:R-:W-:Y:S01]  /*1070*/  IMAD R35, R4, UR6, RZ ;  /* 0x0000000604237c24 */ /* 0x000fe2000f8e02ff */
[----:B------:R-:W-:Y:S01]  /*1080*/  LEA.HI.X.SX32 R5, R5, UR5, 0x1, P4 ;  /* 0x0000000505057c11 */ /* 0x000fe2000a0f0eff */
[----:B------:R-:W-:Y:S01]  /*1090*/  IMAD R17, R24, UR7, R17 ;  /* 0x0000000718117c24 */ /* 0x000fe2000f8e0211 */
[----:B------:R-:W-:Y:S01]  /*10a0*/  IADD3 R14, P1, PT, R11, UR4, RZ ;  /* 0x000000040b0e7c10 */ /* 0x000fe2000ff3e0ff */
[----:B------:R-:W-:Y:S01]  /*10b0*/  IMAD R3, R3, UR6, RZ ;  /* 0x0000000603037c24 */ /* 0x000fe2000f8e02ff */
[----:B------:R-:W-:Y:S01]  /*10c0*/  LEA.HI.X.SX32 R8, R8, UR5, 0x1, P5 ;  /* 0x0000000508087c11 */ /* 0x000fe2000a8f0eff */
[----:B------:R-:W-:Y:S01]  /*10d0*/  IMAD R2, R5, UR6, RZ ;  /* 0x0000000605027c24 */ /* 0x000fe2000f8e02ff */
[----:B------:R-:W-:Y:S01]  /*10e0*/  LEA.HI.X.SX32 R9, R9, UR5, 0x1, P6 ;  /* 0x0000000509097c11 */ /* 0x000fe2000b0f0eff */
[C---:B------:R-:W-:Y:S01]  /*10f0*/  IMAD R35, R20.reuse, UR7, R35 ;  /* 0x0000000714237c24 */ /* 0x040fe2000f8e0223 */
[----:B------:R-:W-:Y:S01]  /*1100*/  LEA.HI.X.SX32 R16, R11, UR5, 0x1, P1 ;  /* 0x000000050b107c11 */ /* 0x000fe200088f0eff */
[----:B------:R-:W-:Y:S01]  /*1110*/  IMAD.WIDE.U32 R4, R20, UR6, RZ ;  /* 0x0000000614047c25 */ /* 0x000fe2000f8e00ff */
[----:B0-----:R-:W-:-:S02]  /*1120*/  LEA R20, P1, R22, UR10, 0x2 ;  /* 0x0000000a16147c11 */ /* 0x001fc4000f8210ff */
[----:B------:R-:W-:Y:S01]  /*1130*/  IADD3 R21, PT, PT, R23, R15, RZ ;  /* 0x0000000f17157210 */ /* 0x000fe20007ffe0ff */
[----:B------:R-:W-:-:S03]  /*1140*/  IMAD.WIDE.U32 R24, R24, UR6, RZ ;  /* 0x0000000618187c25 */ /* 0x000fc6000f8e00ff */
[----:B------:R-:W-:Y:S01]  /*1150*/  LEA.HI.X R21, R22, UR11, R21, 0x2, P1 ;  /* 0x0000000b16157c11 */ /* 0x000fe200088f1415 */
[----:B------:R-:W-:Y:S02]  /*1160*/  IMAD R33, R8, UR6, RZ ;  /* 0x0000000608217c24 */ /* 0x000fe4000f8e02ff */
[C---:B------:R-:W-:Y:S02]  /*1170*/  IMAD R37, R26.reuse, UR7, R3 ;  /* 0x000000071a257c24 */ /* 0x040fe4000f8e0203 */
[----:B------:R-:W-:Y:S01]  /*1180*/  IMAD R31, R9, UR6, RZ ;  /* 0x00000006091f7c24 */ /* 0x000fe2000f8e02ff */
[----:B------:R-:W2:Y:S01]  /*1190*/  LDG.E R21, desc[UR8][R20.64] ;  /* 0x0000000814157981 */ /* 0x000ea2000c1e1900 */
[----:B------:R-:W-:-:S04]  /*11a0*/  IMAD.WIDE.U32 R26, R26, UR6, RZ ;  /* 0x000000061a1a7c25 */ /* 0x000fc8000f8e00ff */
[C---:B------:R-:W-:Y:S02]  /*11b0*/  IMAD R39, R19.reuse, UR7, R2 ;  /* 0x0000000713277c24 */ /* 0x040fe4000f8e0202 */
[----:B------:R-:W-:-:S04]  /*11c0*/  IMAD.WIDE.U32 R8, R19, UR6, RZ ;  /* 0x0000000613087c25 */ /* 0x000fc8000f8e00ff */
[C---:B------:R-:W-:Y:S02]  /*11d0*/  IMAD R33, R18.reuse, UR7, R33 ;  /* 0x0000000712217c24 */ /* 0x040fe4000f8e0221 */
[----:B------:R-:W-:Y:S01]  /*11e0*/  IMAD.WIDE.U32 R2, R18, UR6, RZ ;  /* 0x0000000612027c25 */ /* 0x000fe2000f8e00ff */
[----:B------:R-:W-:-:S03]  /*11f0*/  LEA R18, P2, R24, UR10, 0x2 ;  /* 0x0000000a18127c11 */ /* 0x000fc6000f8410ff */
[----:B------:R-:W-:Y:S01]  /*1200*/  IMAD.IADD R19, R25, 0x1, R17 ;  /* 0x0000000119137824 */ /* 0x000fe200078e0211 */
[----:B------:R-:W-:Y:S01]  /*1210*/  IADD3 R17, PT, PT, R27, R37, RZ ;  /* 0x000000251b117210 */ /* 0x000fe20007ffe0ff */
[----:B------:R-:W-:Y:S01]  /*1220*/  IMAD R29, R16, UR6, RZ ;  /* 0x00000006101d7c24 */ /* 0x000fe2000f8e02ff */
[----:B------:R-:W-:Y:S01]  /*1230*/  LEA R16, P3, R26, UR10, 0x2 ;  /* 0x0000000a1a107c11 */ /* 0x000fe2000f8610ff */
[----:B------:R-:W-:Y:S01]  /*1240*/  IMAD.IADD R35, R5, 0x1, R35 ;  /* 0x0000000105237824 */ /* 0x000fe200078e0223 */
[----:B------:R-:W-:Y:S01]  /*1250*/  LEA.HI.X R19, R24, UR11, R19, 0x2, P2 ;  /* 0x0000000b18137c11 */ /* 0x000fe200090f1413 */
[----:B------:R-:W-:Y:S01]  /*1260*/  IMAD R31, R10, UR7, R31 ;  /* 0x000000070a1f7c24 */ /* 0x000fe2000f8e021f */
[----:B------:R-:W-:Y:S01]  /*1270*/  LEA.HI.X R17, R26, UR11, R17, 0x2, P3 ;  /* 0x0000000b1a117c11 */ /* 0x000fe200098f1411 */
[----:B------:R-:W-:Y:S01]  /*1280*/  IMAD.WIDE.U32 R10, R10, UR6, RZ ;  /* 0x000000060a0a7c25 */ /* 0x000fe2000f8e00ff */
[----:B------:R-:W-:Y:S01]  /*1290*/  LEA R24, P1, R4, UR10, 0x2 ;  /* 0x0000000a04187c11 */ /* 0x000fe2000f8210ff */
[----:B------:R-:W3:Y:S01]  /*12a0*/  LDG.E R18, desc[UR8][R18.64] ;  /* 0x0000000812127981 */ /* 0x000ee2000c1e1900 */
[----:B------:R-:W-:Y:S01]  /*12b0*/  LEA R22, P2, R8, UR10, 0x2 ;  /* 0x0000000a08167c11 */ /* 0x000fe2000f8410ff */
[----:B------:R-:W-:Y:S01]  /*12c0*/  IMAD.IADD R33, R3, 0x1, R33 ;  /* 0x0000000103217824 */ /* 0x000fe200078e0221 */
[----:B------:R-:W-:Y:S01]  /*12d0*/  IADD3 R5, PT, PT, R9, R39, RZ ;  /* 0x0000002709057210 */ /* 0x000fe20007ffe0ff */
[----:B------:R-:W4:Y:S01]  /*12e0*/  LDG.E R17, desc[UR8][R16.64] ;  /* 0x0000000810117981 */ /* 0x000f22000c1e1900 */
[----:B------:R-:W-:Y:S01]  /*12f0*/  LEA.HI.X R25, R4, UR11, R35, 0x2, P1 ;  /* 0x0000000b04197c11 */ /* 0x000fe200088f1423 */
[----:B------:R-:W-:Y:S01]  /*1300*/  IMAD R29, R14, UR7, R29 ;  /* 0x000000070e1d7c24 */ /* 0x000fe2000f8e021d */
[----:B------:R-:W-:Y:S01]  /*1310*/  LEA.HI.X R23, R8, UR11, R5, 0x2, P2 ;  /* 0x0000000b08177c11 */ /* 0x000fe200090f1405 */
[----:B------:R-:W-:Y:S01]  /*1320*/  IMAD.WIDE.U32 R14, R14, UR6, RZ ;  /* 0x000000060e0e7c25 */ /* 0x000fe2000f8e00ff */
[----:B------:R-:W-:Y:S01]  /*1330*/  LEA R8, P1, R2, UR10, 0x2 ;  /* 0x0000000a02087c11 */ /* 0x000fe2000f8210ff */
[----:B------:R-:W4:Y:S01]  /*1340*/  LDG.E R24, desc[UR8][R24.64] ;  /* 0x0000000818187981 */ /* 0x000f22000c1e1900 */
[----:B------:R-:W-:-:S02]  /*1350*/  LEA R4, P2, R10, UR10, 0x2 ;  /* 0x0000000a0a047c11 */ /* 0x000fc4000f8410ff */
[----:B------:R-:W-:Y:S01]  /*1360*/  IADD3 R31, PT, PT, R11, R31, RZ ;  /* 0x0000001f0b1f7210 */ /* 0x000fe20007ffe0ff */
[----:B------:R-:W4:Y:S01]  /*1370*/  LDG.E R22, desc[UR8][R22.64] ;  /* 0x0000000816167981 */ /* 0x000f22000c1e1900 */
[----:B------:R-:W-:Y:S01]  /*1380*/  LEA.HI.X R9, R2, UR11, R33, 0x2, P1 ;  /* 0x0000000b02097c11 */ /* 0x000fe200088f1421 */
[----:B------:R-:W-:Y:S01]  /*1390*/  IMAD.IADD R29, R15, 0x1, R29 ;  /* 0x000000010f1d7824 */ /* 0x000fe200078e021d */
[----:B------:R-:W-:Y:S02]  /*13a0*/  LEA.HI.X R5, R10, UR11, R31, 0x2, P2 ;  /* 0x0000000b0a057c11 */ /* 0x000fe400090f141f */
[C---:B------:R-:W-:Y:S01]  /*13b0*/  LEA R2, P1, R14.reuse, UR10, 0x2 ;  /* 0x0000000a0e027c11 */ /* 0x040fe2000f8210ff */
[----:B------:R-:W4:Y:S03]  /*13c0*/  LDG.E R8, desc[UR8][R8.64] ;  /* 0x0000000808087981 */ /* 0x000f26000c1e1900 */
[----:B------:R-:W-:Y:S01]  /*13d0*/  LEA.HI.X R3, R14, UR11, R29, 0x2, P1 ;  /* 0x0000000b0e037c11 */ /* 0x000fe200088f141d */
[----:B------:R-:W4:Y:S04]  /*13e0*/  LDG.E R4, desc[UR8][R4.64] ;  /* 0x0000000804047981 */ /* 0x000f28000c1e1900 */
[----:B------:R-:W4:Y:S01]  /*13f0*/  LDG.E R2, desc[UR8][R2.64] ;  /* 0x0000000802027981 */ /* 0x000f22000c1e1900 */
        /* <DEDUP_REMOVED lines=9> */
.L_x_99:
[----:B------:R-:W-:Y:S05]  /*1490*/  BSYNC.RECONVERGENT B2 ;  /* 0x0000000000027941 */ /* 0x000fea0003800200 */
.L_x_98:
[----:B------:R-:W-:Y:S05]  /*14a0*/  @!P0 BRA `(.L_x_93) ;  /* 0x0000000400188947 */ /* 0x000fea0003800000 */
[----:B------:R-:W-:Y:S01]  /*14b0*/  ISETP.GE.U32.AND P1, PT, R12, 0x4, PT ;  /* 0x000000040c00780c */ /* 0x000fe20003f26070 */
[----:B------:R-:W-:Y:S01]  /*14c0*/  BSSY.RECONVERGENT B2, `(.L_x_100) ;  /* 0x0000032000027945 */ /* 0x000fe20003800200 */
[----:B------:R-:W-:-:S04]  /*14d0*/  LOP3.LUT R0, R0, 0x3, RZ, 0xc0, !PT ;  /* 0x0000000300007812 */ /* 0x000fc800078ec0ff */
[----:B------:R-:W-:-:S07]  /*14e0*/  ISETP.NE.AND P0, PT, R0, RZ, PT ;  /* 0x000000ff0000720c */ /* 0x000fce0003f05270 */
[----:B------:R-:W-:Y:S06]  /*14f0*/  @!P1 BRA `(.L_x_101) ;  /* 0x0000000000b89947 */ /* 0x000fec0003800000 */
[----:B------:R-:W1:Y:S01]  /*1500*/  LDCU.128 UR4, c[0x0][0x380] ;  /* 0x00007000ff0477ac */ /* 0x000e620008000c00 */
[C---:B0-----:R-:W-:Y:S01]  /*1510*/  VIADD R4, R13.reuse, 0x100 ;  /* 0x000001000d047836 */ /* 0x041fe20000000000 */
[C---:B------:R-:W-:Y:S01]  /*1520*/  IADD3 R5, PT, PT, R13.reuse, 0x200, RZ ;  /* 0x000002000d057810 */ /* 0x040fe20007ffe0ff */
[C---:B------:R-:W-:Y:S01]  /*1530*/  VIADD R11, R13.reuse, 0x300 ;  /* 0x000003000d0b7836 */ /* 0x040fe20000000000 */
[----:B------:R-:W0:Y:S01]  /*1540*/  LDCU.64 UR10, c[0x0][0x390] ;  /* 0x00007200ff0a77ac */ /* 0x000e220008000a00 */
[C---:B-1----:R-:W-:Y:S02]  /*1550*/  IADD3 R2, P1, PT, R13.reuse, UR4, RZ ;  /* 0x000000040d027c10 */ /* 0x042fe4000ff3e0ff */
[----:B------:R-:W-:Y:S02]  /*1560*/  IADD3 R8, P2, PT, R4, UR4, RZ ;  /* 0x0000000404087c10 */ /* 0x000fe4000ff5e0ff */
[----:B------:R-:W-:Y:S02]  /*1570*/  LEA.HI.X.SX32 R3, R13, UR5, 0x1, P1 ;  /* 0x000000050d037c11 */ /* 0x000fe400088f0eff */
[----:B------:R-:W-:-:S02]  /*1580*/  IADD3 R12, P1, PT, R5, UR4, RZ ;  /* 0x00000004050c7c10 */ /* 0x000fc4000ff3e0ff */
[----:B------:R-:W-:Y:S01]  /*1590*/  LEA.HI.X.SX32 R9, R4, UR5, 0x1, P2 ;  /* 0x0000000504097c11 */ /* 0x000fe200090f0eff */
[----:B------:R-:W-:Y:S01]  /*15a0*/  IMAD R3, R3, UR6, RZ ;  /* 0x0000000603037c24 */ /* 0x000fe2000f8e02ff */
[----:B------:R-:W-:Y:S01]  /*15b0*/  LEA.HI.X.SX32 R10, R5, UR5, 0x1, P1 ;  /* 0x00000005050a7c11 */ /* 0x000fe200088f0eff */
[----:B------:R-:W-:Y:S01]  /*15c0*/  IMAD.WIDE.U32 R4, R2, UR6, RZ ;  /* 0x0000000602047c25 */ /* 0x000fe2000f8e00ff */
[----:B------:R-:W-:-:S03]  /*15d0*/  IADD3 R16, P2, PT, R11, UR4, RZ ;  /* 0x000000040b107c10 */ /* 0x000fc6000ff5e0ff */
[----:B------:R-:W-:Y:S01]  /*15e0*/  IMAD R3, R2, UR7, R3 ;  /* 0x0000000702037c24 */ /* 0x000fe2000f8e0203 */
[----:B------:R-:W-:Y:S01]  /*15f0*/  LEA.HI.X.SX32 R14, R11, UR5, 0x1, P2 ;  /* 0x000000050b0e7c11 */ /* 0x000fe200090f0eff */
[----:B------:R-:W-:Y:S01]  /*1600*/  IMAD R9, R9, UR6, RZ ;  /* 0x0000000609097c24 */ /* 0x000fe2000f8e02ff */
[----:B0-----:R-:W-:Y:S01]  /*1610*/  LEA R2, P1, R4, UR10, 0x2 ;  /* 0x0000000a04027c11 */ /* 0x001fe2000f8210ff */
[----:B------:R-:W-:Y:S01]  /*1620*/  IMAD R17, R10, UR6, RZ ;  /* 0x000000060a117c24 */ /* 0x000fe2000f8e02ff */
[----:B------:R-:W-:Y:S01]  /*1630*/  IADD3 R3, PT, PT, R5, R3, RZ ;  /* 0x0000000305037210 */ /* 0x000fe20007ffe0ff */
[C---:B------:R-:W-:Y:S02]  /*1640*/  IMAD R15, R8.reuse, UR7, R9 ;  /* 0x00000007080f7c24 */ /* 0x040fe4000f8e0209 */
[----:B------:R-:W-:Y:S01]  /*1650*/  IMAD.WIDE.U32 R8, R8, UR6, RZ ;  /* 0x0000000608087c25 */ /* 0x000fe2000f8e00ff */
[----:B------:R-:W-:-:S03]  /*1660*/  LEA.HI.X R3, R4, UR11, R3, 0x2, P1 ;  /* 0x0000000b04037c11 */ /* 0x000fc600088f1403 */
[----:B------:R-:W-:Y:S01]  /*1670*/  IMAD.WIDE.U32 R10, R12, UR6, RZ ;  /* 0x000000060c0a7c25 */ /* 0x000fe2000f8e00ff */
[----:B------:R-:W-:Y:S02]  /*1680*/  LEA R4, P1, R8, UR10, 0x2 ;  /* 0x0000000a08047c11 */ /* 0x000fe4000f8210ff */
[----:B------:R-:W2:Y:S01]  /*1690*/  LDG.E R3, desc[UR8][R2.64] ;  /* 0x0000000802037981 */ /* 0x000ea2000c1e1900 */
[----:B------:R-:W-:Y:S02]  /*16a0*/  IMAD R17, R12, UR7, R17 ;  /* 0x000000070c117c24 */ /* 0x000fe4000f8e0211 */
        /* <DEDUP_REMOVED lines=13> */
[----:B------:R-:W4:Y:S01]  /*1780*/  LDG.E R9, desc[UR8][R8.64] ;  /* 0x0000000808097981 */ /* 0x000f22000c1e1900 */
[----:B------:R-:W-:Y:S01]  /*1790*/  IADD3 R13, PT, PT, R13, 0x400, RZ ;  /* 0x000004000d0d7810 */ /* 0x000fe20007ffe0ff */
[----:B--2--5:R-:W-:-:S04]  /*17a0*/  FMUL R6, R6, R3 ;  /* 0x0000000306067220 */ /* 0x024fc80000400000 */
[----:B---3--:R-:W-:-:S04]  /*17b0*/  FMUL R6, R6, R5 ;  /* 0x0000000506067220 */ /* 0x008fc80000400000 */
[----:B----4-:R-:W-:-:S04]  /*17c0*/  FMUL R6, R6, R15 ;  /* 0x0000000f06067220 */ /* 0x010fc80000400000 */
[----:B------:R-:W-:-:S07]  /*17d0*/  FMUL R6, R6, R9 ;  /* 0x0000000906067220 */ /* 0x000fce0000400000 */
.L_x_101:
[----:B------:R-:W-:Y:S05]  /*17e0*/  BSYNC.RECONVERGENT B2 ;  /* 0x0000000000027941 */ /* 0x000fea0003800200 */
.L_x_100:
[----:B------:R-:W-:Y:S05]  /*17f0*/  @!P0 BRA `(.L_x_93) ;  /* 0x0000000000448947 */ /* 0x000fea0003800000 */
[----:B------:R-:W-:-:S07]  /*1800*/  IMAD.MOV R0, RZ, RZ, -R0 ;  /* 0x000000ffff007224 */ /* 0x000fce00078e0a00 */
.L_x_102:
[----:B------:R-:W0:Y:S01]  /*1810*/  LDCU.128 UR4, c[0x0][0x380] ;  /* 0x00007000ff0477ac */ /* 0x000e220008000c00 */
[----:B------:R-:W1:Y:S01]  /*1820*/  LDCU.64 UR10, c[0x0][0x390] ;  /* 0x00007200ff0a77ac */ /* 0x000e620008000a00 */
[----:B0-----:R-:W-:-:S04]  /*1830*/  IADD3 R4, P0, PT, R13, UR4, RZ ;  /* 0x000000040d047c10 */ /* 0x001fc8000ff1e0ff */
[----:B------:R-:W-:-:S05]  /*1840*/  LEA.HI.X.SX32 R2, R13, UR5, 0x1, P0 ;  /* 0x000000050d027c11 */ /* 0x000fca00080f0eff */
[----:B------:R-:W-:Y:S02]  /*1850*/  IMAD R5, R2, UR6, RZ ;  /* 0x0000000602057c24 */ /* 0x000fe4000f8e02ff */
[----:B------:R-:W-:-:S04]  /*1860*/  IMAD.WIDE.U32 R2, R4, UR6, RZ ;  /* 0x0000000604027c25 */ /* 0x000fc8000f8e00ff */
[----:B------:R-:W-:Y:S01]  /*1870*/  IMAD R5, R4, UR7, R5 ;  /* 0x0000000704057c24 */ /* 0x000fe2000f8e0205 */
[----:B-1----:R-:W-:-:S04]  /*1880*/  LEA R4, P0, R2, UR10, 0x2 ;  /* 0x0000000a02047c11 */ /* 0x002fc8000f8010ff */
[----:B------:R-:W-:-:S04]  /*1890*/  IADD3 R3, PT, PT, R3, R5, RZ ;  /* 0x0000000503037210 */ /* 0x000fc80007ffe0ff */
[----:B------:R-:W-:-:S06]  /*18a0*/  LEA.HI.X R5, R2, UR11, R3, 0x2, P0 ;  /* 0x0000000b02057c11 */ /* 0x000fcc00080f1403 */
[----:B------:R-:W2:Y:S01]  /*18b0*/  LDG.E R5, desc[UR8][R4.64] ;  /* 0x0000000804057981 */ /* 0x000ea2000c1e1900 */
[----:B------:R-:W-:Y:S01]  /*18c0*/  VIADD R0, R0, 0x1 ;  /* 0x0000000100007836 */ /* 0x000fe20000000000 */
[----:B------:R-:W-:-:S04]  /*18d0*/  IADD3 R13, PT, PT, R13, 0x100, RZ ;  /* 0x000001000d0d7810 */ /* 0x000fc80007ffe0ff */
[----:B------:R-:W-:Y:S01]  /*18e0*/  ISETP.NE.AND P0, PT, R0, RZ, PT ;  /* 0x000000ff0000720c */ /* 0x000fe20003f05270 */
[----:B--2--5:R-:W-:-:S12]  /*18f0*/  FMUL R6, R5, R6 ;  /* 0x0000000605067220 */ /* 0x024fd80000400000 */
[----:B------:R-:W-:Y:S05]  /*1900*/  @P0 BRA `(.L_x_102) ;  /* 0xfffffffc00c00947 */ /* 0x000fea000383ffff */
.L_x_93:
[----:B------:R-:W-:Y:S05]  /*1910*/  BSYNC.RECONVERGENT B1 ;  /* 0x0000000000017941 */ /* 0x000fea0003800200 */
.L_x_92:
[----:B------:R-:W-:-:S04]  /*1920*/  ISETP.GE.U32.AND P0, PT, R46, 0x100, PT ;  /* 0x000001002e00780c */ /* 0x000fc80003f06070 */
[----:B------:R-:W-:-:S13]  /*1930*/  ISETP.GE.U32.AND.EX P0, PT, R47, RZ, PT, P0 ;  /* 0x000000ff2f00720c */ /* 0x000fda0003f06100 */
[----:B------:R-:W-:Y:S05]  /*1940*/  @!P0 BRA `(.L_x_103) ;  /* 0x0000000000ac8947 */ /* 0x000fea0003800000 */
[----:B------:R-:W1:Y:S01]  /*1950*/  S2R R8, SR_LANEID ;  /* 0x0000000000087919 */ /* 0x000e620000000000 */
[----:B------:R-:W-:Y:S01]  /*1960*/  ISETP.NE.AND P5, PT, R7, RZ, PT ;  /* 0x000000ff0700720c */ /* 0x000fe20003fa5270 */
[----:B-----5:R-:W2:Y:S02]  /*1970*/  SHFL.DOWN PT, R0, R6, 0x1, 0x1f ;  /* 0x08201f0006007f89 */ /* 0x020ea400000e0000 */
[----:B--2---:R-:W-:Y:S01]  /*1980*/  FMUL R0, R0, R6 ;  /* 0x0000000600007220 */ /* 0x004fe20000400000 */
[C---:B-1----:R-:W-:Y:S02]  /*1990*/  ISETP.GT.AND P0, PT, R8.reuse, 0x1e, PT ;  /* 0x0000001e0800780c */ /* 0x042fe40003f04270 */
[----:B------:R-:W-:Y:S02]  /*19a0*/  ISETP.NE.AND P1, PT, R8, RZ, PT ;  /* 0x000000ff0800720c */ /* 0x000fe40003f25270 */
[----:B------:R-:W-:Y:S02]  /*19b0*/  FSEL R0, R6, R0, P0 ;  /* 0x0000000006007208 */ /* 0x000fe40000000000 */
[----:B------:R-:W-:-:S03]  /*19c0*/  ISETP.GT.AND P0, PT, R8, 0x1d, PT ;  /* 0x0000001d0800780c */ /* 0x000fc60003f04270 */
[----:B------:R-:W1:Y:S06]  /*19d0*/  SHFL.DOWN PT, R3, R0, 0x2, 0x1f ;  /* 0x08401f0000037f89 */ /* 0x000e6c00000e0000 */
[----:B0-----:R-:W0:Y:S01]  /*19e0*/  @!P1 S2R R5, SR_CgaCtaId ;  /* 0x0000000000059919 */ /* 0x001e220000008800 */
[----:B------:R-:W-:Y:S02]  /*19f0*/  @!P1 MOV R4, 0x400 ;  /* 0x0000040000049802 */ /* 0x000fe40000000f00 */
[----:B------:R-:W-:-:S04]  /*1a00*/  @!P1 SHF.R.U32.HI R2, RZ, 0x3, R7 ;  /* 0x00000003ff029819 */ /* 0x000fc80000011607 */
[----:B------:R-:W-:Y:S01]  /*1a10*/  @!P1 LOP3.LUT R2, R2, 0x7c, RZ, 0xc0, !PT ;  /* 0x0000007c02029812 */ /* 0x000fe200078ec0ff */
[----:B-1----:R-:W-:Y:S01]  /*1a20*/  @!P0 FMUL R0, R0, R3 ;  /* 0x0000000300008220 */ /* 0x002fe20000400000 */
[----:B------:R-:W-:-:S04]  /*1a30*/  ISETP.GT.AND P0, PT, R8, 0x1b, PT ;  /* 0x0000001b0800780c */ /* 0x000fc80003f04270 */
[----:B------:R-:W1:Y:S01]  /*1a40*/  SHFL.DOWN PT, R3, R0, 0x4, 0x1f ;  /* 0x08801f0000037f89 */ /* 0x000e6200000e0000 */
[----:B0-----:R-:W-:-:S05]  /*1a50*/  @!P1 LEA R5, R5, R4, 0x18 ;  /* 0x0000000405059211 */ /* 0x001fca00078ec0ff */
[----:B------:R-:W-:-:S03]  /*1a60*/  @!P1 IMAD.IADD R2, R2, 0x1, R5 ;  /* 0x0000000102029824 */ /* 0x000fc600078e0205 */
[----:B-1----:R-:W-:Y:S01]  /*1a70*/  @!P0 FMUL R0, R0, R3 ;  /* 0x0000000300008220 */ /* 0x002fe20000400000 */
[----:B------:R-:W-:-:S04]  /*1a80*/  ISETP.GT.AND P0, PT, R8, 0x17, PT ;  /* 0x000000170800780c */ /* 0x000fc80003f04270 */
[----:B------:R-:W0:Y:S09]  /*1a90*/  SHFL.DOWN PT, R3, R0, 0x8, 0x1f ;  /* 0x09001f0000037f89 */ /* 0x000e3200000e0000 */
[----:B0-----:R-:W-:Y:S01]  /*1aa0*/  @!P0 FMUL R0, R0, R3 ;  /* 0x0000000300008220 */ /* 0x001fe20000400000 */
[----:B------:R-:W-:-:S04]  /*1ab0*/  ISETP.GT.AND P0, PT, R8, 0xf, PT ;  /* 0x0000000f0800780c */ /* 0x000fc80003f04270 */
[----:B------:R-:W0:Y:S02]  /*1ac0*/  SHFL.DOWN PT, R3, R0, 0x10, 0x1f ;  /* 0x0a001f0000037f89 */ /* 0x000e2400000e0000 */
[----:B0-----:R-:W-:-:S05]  /*1ad0*/  FMUL R3, R0, R3 ;  /* 0x0000000300037220 */ /* 0x001fca0000400000 */
[----:B------:R1:W-:Y:S01]  /*1ae0*/  @!P1 STS [R2+0x8], R3 ;  /* 0x0000080302009388 */ /* 0x0003e20000000800 */
[----:B------:R-:W-:Y:S01]  /*1af0*/  FSEL R0, R0, R3, P0 ;  /* 0x0000000300007208 */ /* 0x000fe20000000000 */
[----:B------:R-:W-:Y:S06]  /*1b00*/  BAR.SYNC.DEFER_BLOCKING 0x0 ;  /* 0x0000000000007b1d */ /* 0x000fec0000010000 */
[----:B------:R-:W-:Y:S05]  /*1b10*/  @P5 BRA `(.L_x_104) ;  /* 0x0000003000e85947 */ /* 0x000fea0003800000 */
[----:B------:R-:W0:Y:S01]  /*1b20*/  S2UR UR5, SR_CgaCtaId ;  /* 0x00000000000579c3 */ /* 0x000e220000008800 */
[----:B------:R-:W-:Y:S02]  /*1b30*/  UMOV UR4, 0x400 ;  /* 0x0000040000047882 */ /* 0x000fe40000000000 */
[----:B0-----:R-:W-:-:S09]  /*1b40*/  ULEA UR4, UR5, UR4, 0x18 ;  /* 0x0000000405047291 */ /* 0x001fd2000f8ec0ff */
[----:B-1----:R-:W0:Y:S04]  /*1b50*/  LDS R3, [UR4+0xc] ;  /* 0x00000c04ff037984 */ /* 0x002e280008000800 */
        /* <DEDUP_REMOVED lines=10> */
.L_x_103:
[----:B0-----:R-:W0:Y:S01]  /*1c00*/  S2R R4, SR_LANEID ;  /* 0x0000000000047919 */ /* 0x001e220000000000 */
[C---:B------:R-:W-:Y:S02]  /*1c10*/  LOP3.LUT R0, R7.reuse, 0x3e0, RZ, 0xc0, !PT ;  /* 0x000003e007007812 */ /* 0x040fe400078ec0ff */
[----:B------:R-:W-:Y:S02]  /*1c20*/  ISETP.NE.AND P5, PT, R7, RZ, PT ;  /* 0x000000ff0700720c */ /* 0x000fe40003fa5270 */
[----:B------:R-:W-:Y:S02]  /*1c30*/  LOP3.LUT R5, RZ, R0, RZ, 0x33, !PT ;  /* 0x00000000ff057212 */ /* 0x000fe400078e33ff */
[----:B------:R-:W-:-:S03]  /*1c40*/  IADD3 R3, PT, PT, R0, 0x20, RZ ;  /* 0x0000002000037810 */ /* 0x000fc60007ffe0ff */
[----:B------:R-:W-:Y:S01]  /*1c50*/  IMAD.IADD R5, R5, 0x1, R46 ;  /* 0x0000000105057824 */ /* 0x000fe200078e022e */
[----:B------:R-:W-:-:S04]  /*1c60*/  ISETP.GT.U32.AND P0, PT, R3, R46, PT ;  /* 0x0000002e0300720c */ /* 0x000fc80003f04070 */
[----:B------:R-:W-:-:S05]  /*1c70*/  SEL R5, R5, 0x1f, P0 ;  /* 0x0000001f05057807 */ /* 0x000fca0000000000 */
[----:B-----5:R-:W1:Y:S01]  /*1c80*/  SHFL.DOWN PT, R0, R6, 0x1, R5 ;  /* 0x0820000006007989 */ /* 0x020e6200000e0005 */
[C---:B0-----:R-:W-:Y:S02]  /*1c90*/  ISETP.GE.AND P0, PT, R4.reuse, R5, PT ;  /* 0x000000050400720c */ /* 0x041fe40003f06270 */
[C---:B------:R-:W-:Y:S02]  /*1ca0*/  IADD3 R2, PT, PT, R4.reuse, 0x2, RZ ;  /* 0x0000000204027810 */ /* 0x040fe40007ffe0ff */
[----:B------:R-:W-:-:S09]  /*1cb0*/  ISETP.NE.AND P1, PT, R4, RZ, PT ;  /* 0x000000ff0400720c */ /* 0x000fd20003f25270 */
[----:B-1----:R-:W-:Y:S01]  /*1cc0*/  @!P0 FMUL R6, R0, R6 ;  /* 0x0000000600068220 */ /* 0x002fe20000400000 */
[-C--:B------:R-:W-:Y:S01]  /*1cd0*/  ISETP.GT.AND P0, PT, R2, R5.reuse, PT ;  /* 0x000000050200720c */ /* 0x080fe20003f04270 */
[----:B------:R-:W-:Y:S02]  /*1ce0*/  VIADD R2, R4, 0x4 ;  /* 0x0000000404027836 */ /* 0x000fe40000000000 */
        /* <DEDUP_REMOVED lines=18> */
[----:B0-----:R-:W-:-:S04]  /*1e10*/  @!P0 FMUL R6, R6, R0 ;  /* 0x0000000006068220 */ /* 0x001fc80000400000 */
[----:B------:R-:W-:-:S05]  /*1e20*/  IMAD.MOV.U32 R0, RZ, RZ, R6 ;  /* 0x000000ffff007224 */ /* 0x000fca00078e0006 */
[----:B------:R2:W-:Y:S01]  /*1e30*/  @!P1 STS [R3+0x8], R0 ;  /* 0x0000080003009388 */ /* 0x0005e20000000800 */
[----:B------:R-:W-:Y:S06]  /*1e40*/  BAR.SYNC.DEFER_BLOCKING 0x0 ;  /* 0x0000000000007b1d */ /* 0x000fec0000010000 */
[----:B------:R-:W-:Y:S05]  /*1e50*/  @P5 BRA `(.L_x_104) ;  /* 0x0000003000185947 */ /* 0x000fea0003800000 */
[----:B------:R-:W0:Y:S01]  /*1e60*/  S2UR UR5, SR_CgaCtaId ;  /* 0x00000000000579c3 */ /* 0x000e220000008800 */
[----:B------:R-:W-:Y:S01]  /*1e70*/  UMOV UR4, 0x400 ;  /* 0x0000040000047882 */ /* 0x000fe20000000000 */
[C---:B------:R-:W-:Y:S02]  /*1e80*/  ISETP.GT.U32.AND P3, PT, R46.reuse, 0x20, PT ;  /* 0x000000202e00780c */ /* 0x040fe40003f64070 */
[C---:B------:R-:W-:Y:S02]  /*1e90*/  ISETP.GT.U32.AND P2, PT, R46.reuse, 0x40, PT ;  /* 0x000000402e00780c */ /* 0x040fe40003f44070 */
[C---:B------:R-:W-:Y:S02]  /*1ea0*/  ISETP.GT.U32.AND.EX P3, PT, R47.reuse, RZ, PT, P3 ;  /* 0x000000ff2f00720c */ /* 0x040fe40003f64130 */
[----:B------:R-:W-:Y:S02]  /*1eb0*/  ISETP.GT.U32.AND P1, PT, R46, 0x60, PT ;  /* 0x000000602e00780c */ /* 0x000fe40003f24070 */
[----:B------:R-:W-:-:S02]  /*1ec0*/  ISETP.GT.U32.AND.EX P2, PT, R47, RZ, PT, P2 ;  /* 0x000000ff2f00720c */ /* 0x000fc40003f44120 */
[C---:B------:R-:W-:Y:S02]  /*1ed0*/  ISETP.GT.U32.AND P0, PT, R46.reuse, 0x80, PT ;  /* 0x000000802e00780c */ /* 0x040fe40003f04070 */
[C---:B------:R-:W-:Y:S02]  /*1ee0*/  ISETP.GT.U32.AND.EX P1, PT, R47.reuse, RZ, PT, P1 ;  /* 0x000000ff2f00720c */ /* 0x040fe40003f24110 */
[C---:B------:R-:W-:Y:S02]  /*1ef0*/  ISETP.GT.U32.AND P4, PT, R46.reuse, 0xa0, PT ;  /* 0x000000a02e00780c */ /* 0x040fe40003f84070 */
[----:B------:R-:W-:Y:S02]  /*1f00*/  ISETP.GT.U32.AND.EX P0, PT, R47, RZ, PT, P0 ;  /* 0x000000ff2f00720c */ /* 0x000fe40003f04100 */
[----:B------:R-:W-:Y:S01]  /*1f10*/  ISETP.GT.U32.AND P6, PT, R46, 0xc0, PT ;  /* 0x000000c02e00780c */ /* 0x000fe20003fc4070 */
[----:B0-----:R-:W-:-:S03]  /*1f20*/  ULEA UR4, UR5, UR4, 0x18 ;  /* 0x0000000405047291 */ /* 0x001fc6000f8ec0ff */
[----:B------:R-:W-:-:S06]  /*1f30*/  ISETP.GT.U32.AND.EX P6, PT, R47, RZ, PT, P6 ;  /* 0x000000ff2f00720c */ /* 0x000fcc0003fc4160 */
[----:B--2---:R-:W0:Y:S04]  /*1f40*/  LDS R3, [UR4+0xc] ;  /* 0x00000c04ff037984 */ /* 0x004e280008000800 */
[----:B------:R-:W1:Y:S04]  /*1f50*/  LDS.128 R4, [UR4+0x10] ;  /* 0x00001004ff047984 */ /* 0x000e680008000c00 */
[----:B------:R-:W2:Y:S01]  /*1f60*/  LDS.64 R8, [UR4+0x20] ;  /* 0x00002004ff087984 */ /* 0x000ea20008000a00 */
[----:B0-----:R-:W-:Y:S01]  /*1f70*/  @P3 FMUL R0, R0, R3 ;  /* 0x0000000300003220 */ /* 0x001fe20000400000 */
[----:B------:R-:W-:-:S03]  /*1f80*/  ISETP.GT.U32.AND.EX P3, PT, R47, RZ, PT, P4 ;  /* 0x000000ff2f00720c */ /* 0x000fc60003f64140 */
[----:B-1----:R-:W-:Y:S01]  /*1f90*/  @P2 FMUL R0, R0, R4 ;  /* 0x0000000400002220 */ /* 0x002fe20000400000 */
[----:B------:R-:W-:-:S03]  /*1fa0*/  ISETP.GT.U32.AND P2, PT, R46, 0xe0, PT ;  /* 0x000000e02e00780c */ /* 0x000fc60003f44070 */
[----:B------:R-:W-:Y:S01]  /*1fb0*/  @P1 FMUL R0, R0, R5 ;  /* 0x0000000500001220 */ /* 0x000fe20000400000 */
[----:B------:R-:W-:-:S03]  /*1fc0*/  ISETP.GT.U32.AND.EX P1, PT, R47, RZ, PT, P2 ;  /* 0x000000ff2f00720c */ /* 0x000fc60003f24120 */
[----:B------:R-:W-:-:S04]  /*1fd0*/  @P0 FMUL R0, R0, R6 ;  /* 0x0000000600000220 */ /* 0x000fc80000400000 */
[----:B------:R-:W-:-:S04]  /*1fe0*/  @P3 FMUL R0, R0, R7 ;  /* 0x0000000700003220 */ /* 0x000fc80000400000 */
[----:B--2---:R-:W-:-:S04]  /*1ff0*/  @P6 FMUL R0, R0, R8 ;  /* 0x0000000800006220 */ /* 0x004fc80000400000 */
[----:B------:R-:W-:Y:S01]  /*2000*/  @P1 FMUL R0, R0, R9 ;  /* 0x0000000900001220 */ /* 0x000fe20000400000 */
[----:B------:R-:W-:Y:S06]  /*2010*/  BRA `(.L_x_104) ;  /* 0x0000002c00a87947 */ /* 0x000fec0003800000 */
.L_x_89:
[----:B------:R-:W0:Y:S01]  /*2020*/  S2R R0, SR_TID.X ;  /* 0x0000000000007919 */ /* 0x000e220000002100 */
[----:B------:R-:W1:Y:S01]  /*2030*/  LDCU.128 UR12, c[0x0][0x380] ;  /* 0x00007000ff0c77ac */ /* 0x000e620008000c00 */
[----:B------:R-:W2:Y:S01]  /*2040*/  LDCU.64 UR6, c[0x0][0x390] ;  /* 0x00007200ff0677ac */ /* 0x000ea20008000a00 */
[----:B-1----:R-:W-:Y:S02]  /*2050*/  IMAD.U32 R8, RZ, RZ, UR14 ;  /* 0x0000000eff087e24 */ /* 0x002fe4000f8e00ff */
[----:B------:R-:W-:Y:S01]  /*2060*/  IMAD.U32 R9, RZ, RZ, UR15 ;  /* 0x0000000fff097e24 */ /* 0x000fe2000f8e00ff */
[----:B0-----:R-:W-:-:S04]  /*2070*/  IADD3 R2, P0, PT, R0, UR12, RZ ;  /* 0x0000000c00027c10 */ /* 0x001fc8000ff1e0ff */
[----:B------:R-:W-:Y:S01]  /*2080*/  IADD3.X R3, PT, PT, RZ, UR13, RZ, P0, !PT ;  /* 0x0000000dff037c10 */ /* 0x000fe200087fe4ff */
[CC--:B------:R-:W-:Y:S01]  /*2090*/  IMAD.WIDE.U32 R14, R2.reuse, R8.reuse, RZ ;  /* 0x00000008020e7225 */ /* 0x0c0fe200078e00ff */
[C---:B------:R-:W-:Y:S02]  /*20a0*/  IADD3 R4, P0, PT, R2.reuse, 0x100, RZ ;  /* 0x0000010002047810 */ /* 0x040fe40007f1e0ff */
[----:B------:R-:W-:Y:S01]  /*20b0*/  IADD3 R20, P2, PT, R2, 0x400, RZ ;  /* 0x0000040002147810 */ /* 0x000fe20007f5e0ff */
[-C--:B------:R-:W-:Y:S01]  /*20c0*/  IMAD R12, R3, R8.reuse, RZ ;  /* 0x00000008030c7224 */ /* 0x080fe200078e02ff */
[-C--:B------:R-:W-:Y:S01]  /*20d0*/  IADD3.X R7, PT, PT, RZ, R3.reuse, RZ, P0, !PT ;  /* 0x00000003ff077210 */ /* 0x080fe200007fe4ff */
[-C--:B------:R-:W-:Y:S01]  /*20e0*/  IMAD.WIDE.U32 R10, R4, R8.reuse, RZ ;  /* 0x00000008040a7225 */ /* 0x080fe200078e00ff */
[C---:B------:R-:W-:Y:S02]  /*20f0*/  IADD3 R5, P0, PT, R2.reuse, 0x200, RZ ;  /* 0x0000020002057810 */ /* 0x040fe40007f1e0ff */
[C---:B------:R-:W-:Y:S01]  /*2100*/  IADD3 R22, P3, PT, R2.reuse, 0x500, RZ ;  /* 0x0000050002167810 */ /* 0x040fe20007f7e0ff */
[----:B------:R-:W-:Y:S01]  /*2110*/  IMAD R6, R7, R8, RZ ;  /* 0x0000000807067224 */ /* 0x000fe200078e02ff */
[----:B------:R-:W-:Y:S01]  /*2120*/  IADD3.X R7, PT, PT, RZ, R3, RZ, P0, !PT ;  /* 0x00000003ff077210 */ /* 0x000fe200007fe4ff */
[----:B------:R-:W-:-:S02]  /*2130*/  IMAD R17, R2, R9, R12 ;  /* 0x0000000902117224 */ /* 0x000fc400078e020c */
[----:B------:R-:W-:Y:S01]  /*2140*/  IMAD R13, R4, R9, R6 ;  /* 0x00000009040d7224 */ /* 0x000fe200078e0206 */
[----:B--2---:R-:W-:Y:S01]  /*2150*/  LEA R4, P1, R14, UR6, 0x2 ;  /* 0x000000060e047c11 */ /* 0x004fe2000f8210ff */
[-C--:B------:R-:W-:Y:S01]  /*2160*/  IMAD R16, R7, R8.reuse, RZ ;  /* 0x0000000807107224 */ /* 0x080fe200078e02ff */
[----:B------:R-:W-:Y:S01]  /*2170*/  LEA R6, P0, R10, UR6, 0x2 ;  /* 0x000000060a067c11 */ /* 0x000fe2000f8010ff */
[----:B------:R-:W-:Y:S01]  /*2180*/  IMAD.IADD R17, R15, 0x1, R17 ;  /* 0x000000010f117824 */ /* 0x000fe200078e0211 */
[----:B------:R-:W-:Y:S01]  /*2190*/  IADD3 R7, PT, PT, R11, R13, RZ ;  /* 0x0000000d0b077210 */ /* 0x000fe20007ffe0ff */
[----:B------:R-:W-:-:S03]  /*21a0*/  IMAD.WIDE.U32 R12, R5, R8, RZ ;  /* 0x00000008050c7225 */ /* 0x000fc600078e00ff */
[----:B------:R-:W-:Y:S01]  /*21b0*/  LEA.HI.X R7, R10, UR7, R7, 0x2, P0 ;  /* 0x000000070a077c11 */ /* 0x000fe200080f1407 */
[----:B------:R-:W-:Y:S01]  /*21c0*/  IMAD R11, R5, R9, R16 ;  /* 0x00000009050b7224 */ /* 0x000fe200078e0210 */
[----:B------:R-:W-:Y:S01]  /*21d0*/  LEA.HI.X R5, R14, UR7, R17, 0x2, P1 ;  /* 0x000000070e057c11 */ /* 0x000fe200088f1411 */
[----:B------:R-:W-:Y:S01]  /*21e0*/  IMAD.X R15, RZ, RZ, R3, P2 ;  /* 0x000000ffff0f7224 */ /* 0x000fe200010e0603 */
[----:B------:R-:W-:Y:S01]  /*21f0*/  IADD3 R18, P1, PT, R2, 0x300, RZ ;  /* 0x0000030002127810 */ /* 0x000fe20007f3e0ff */
[----:B------:R-:W-:Y:S01]  /*2200*/  IMAD.IADD R11, R13, 0x1, R11 ;  /* 0x000000010d0b7824 */ /* 0x000fe200078e020b */
[----:B------:R-:W-:Y:S01]  /*2210*/  LEA R10, P0, R12, UR6, 0x2 ;  /* 0x000000060c0a7c11 */ /* 0x000fe2000f8010ff */
[-C--:B------:R-:W-:Y:S01]  /*2220*/  IMAD R15, R15, R8.reuse, RZ ;  /* 0x000000080f0f7224 */ /* 0x080fe200078e02ff */
[-C--:B------:R-:W-:Y:S01]  /*2230*/  IADD3.X R17, PT, PT, RZ, R3.reuse, RZ, P1, !PT ;  /* 0x00000003ff117210 */ /* 0x080fe20000ffe4ff */
[----:B------:R-:W2:Y:S01]  /*2240*/  LDG.E R4, desc[UR8][R4.64] ;  /* 0x0000000804047981 */ /* 0x000ea2000c1e1900 */
[----:B------:R-:W-:Y:S01]  /*2250*/  IADD3.X R13, PT, PT, RZ, R3, RZ, P3, !PT ;  /* 0x00000003ff0d7210 */ /* 0x000fe20001ffe4ff */
[-C--:B------:R-:W-:Y:S01]  /*2260*/  IMAD R15, R20, R9.reuse, R15 ;  /* 0x00000009140f7224 */ /* 0x080fe200078e020f */
[----:B------:R-:W-:Y:S01]  /*2270*/  LEA.HI.X R11, R12, UR7, R11, 0x2, P0 ;  /* 0x000000070c0b7c11 */ /* 0x000fe200080f140b */
[-C--:B------:R-:W-:Y:S01]  /*2280*/  IMAD R17, R17, R8.reuse, RZ ;  /* 0x0000000811117224 */ /* 0x080fe200078e02ff */
[C---:B------:R-:W-:Y:S01]  /*2290*/  IADD3 R25, P0, PT, R2.reuse, 0x600, RZ ;  /* 0x0000060002197810 */ /* 0x040fe20007f1e0ff */
[-C--:B------:R-:W-:Y:S01]  /*22a0*/  IMAD R12, R13, R8.reuse, RZ ;  /* 0x000000080d0c7224 */ /* 0x080fe200078e02ff */
[----:B------:R-:W-:Y:S01]  /*22b0*/  IADD3 R24, P3, PT, R2, 0x700, RZ ;  /* 0x0000070002187810 */ /* 0x000fe20007f7e0ff */
[C---:B------:R-:W-:Y:S01]  /*22c0*/  IMAD R13, R18.reuse, R9, R17 ;  /* 0x00000009120d7224 */ /* 0x040fe200078e0211 */
[----:B------:R-:W2:Y:S01]  /*22d0*/  LDG.E R7, desc[UR8][R6.64] ;  /* 0x0000000806077981 */ /* 0x000ea2000c1e1900 */
[----:B------:R-:W-:-:S03]  /*22e0*/  IMAD.WIDE.U32 R18, R18, R8, RZ ;  /* 0x0000000812127225 */ /* 0x000fc600078e00ff */
[----:B------:R-:W3:Y:S01]  /*22f0*/  LDG.E R10, desc[UR8][R10.64] ;  /* 0x000000080a0a7981 */ /* 0x000ee2000c1e1900 */
[----:B------:R-:W-:Y:S01]  /*2300*/  IMAD.WIDE.U32 R20, R20, R8, RZ ;  /* 0x0000000814147225 */ /* 0x000fe200078e00ff */
[----:B------:R-:W-:-:S03]  /*2310*/  IADD3 R13, PT, PT, R19, R13, RZ ;  /* 0x0000000d130d7210 */ /* 0x000fc60007ffe0ff */
[----:B------:R-:W-:Y:S01]  /*2320*/  IMAD R17, R22, R9, R12 ;  /* 0x0000000916117224 */ /* 0x000fe200078e020c */
[----:B------:R-:W-:Y:S01]  /*2330*/  LEA R14, P1, R20, UR6, 0x2 ;  /* 0x00000006140e7c11 */ /* 0x000fe2000f8210ff */
[----:B------:R-:W-:-:S04]  /*2340*/  IMAD.WIDE.U32 R22, R22, R8, RZ ;  /* 0x0000000816167225 */ /* 0x000fc800078e00ff */
[----:B------:R-:W-:Y:S01]  /*2350*/  IMAD.X R27, RZ, RZ, R3, P0 ;  /* 0x000000ffff1b7224 */ /* 0x000fe200000e0603 */
[----:B------:R-:W-:Y:S01]  /*2360*/  LEA R12, P0, R18, UR6, 0x2 ;  /* 0x00000006120c7c11 */ /* 0x000fe2000f8010ff */
[----:B------:R-:W-:Y:S01]  /*2370*/  IMAD.IADD R15, R21, 0x1, R15 ;  /* 0x00000001150f7824 */ /* 0x000fe200078e020f */
[----:B------:R-:W-:Y:S01]  /*2380*/  LEA R16, P2, R22, UR6, 0x2 ;  /* 0x0000000616107c11 */ /* 0x000fe2000f8410ff */
[----:B------:R-:W-:Y:S01]  /*2390*/  IMAD.X R19, RZ, RZ, R3, P3 ;  /* 0x000000ffff137224 */ /* 0x000fe200018e0603 */
[----:B------:R-:W-:Y:S02]  /*23a0*/  IADD3 R17, PT, PT, R23, R17, RZ ;  /* 0x0000001117117210 */ /* 0x000fe40007ffe0ff */
[----:B------:R-:W-:Y:S01]  /*23b0*/  LEA.HI.X R13, R18, UR7, R13, 0x2, P0 ;  /* 0x00000007120d7c11 */ /* 0x000fe200080f140d */
[-C--:B------:R-:W-:Y:S01]  /*23c0*/  IMAD R18, R27, R8.reuse, RZ ;  /* 0x000000081b127224 */ /* 0x080fe200078e02ff */
[----:B------:R-:W-:Y:S01]  /*23d0*/  LEA.HI.X R15, R20, UR7, R15, 0x2, P1 ;  /* 0x00000007140f7c11 */ /* 0x000fe200088f140f */
[-C--:B------:R-:W-:Y:S01]  /*23e0*/  IMAD R20, R19, R8.reuse, RZ ;  /* 0x0000000813147224 */ /* 0x080fe200078e02ff */
[----:B------:R-:W-:Y:S01]  /*23f0*/  LEA.HI.X R17, R22, UR7, R17, 0x2, P2 ;  /* 0x0000000716117c11 */ /* 0x000fe200090f1411 */
[C---:B------:R-:W-:Y:S01]  /*2400*/  IMAD R19, R25.reuse, R9, R18 ;  /* 0x0000000919137224 */ /* 0x040fe200078e0212 */
[C---:B------:R-:W-:Y:S01]  /*2410*/  IADD3 R28, P0, PT, R2.reuse, 0x800, RZ ;  /* 0x00000800021c7810 */ /* 0x040fe20007f1e0ff */
[-C--:B------:R-:W-:Y:S01]  /*2420*/  IMAD.WIDE.U32 R22, R25, R8.reuse, RZ ;  /* 0x0000000819167225 */ /* 0x080fe200078e00ff */
[----:B------:R-:W-:Y:S01]  /*2430*/  IADD3 R30, P1, PT, R2, 0x900, RZ ;  /* 0x00000900021e7810 */ /* 0x000fe20007f3e0ff */
[----:B------:R-:W3:Y:S01]  /*2440*/  LDG.E R13, desc[UR8][R12.64] ;  /* 0x000000080c0d7981 */ /* 0x000ee2000c1e1900 */
[----:B------:R-:W-:Y:S01]  /*2450*/  IADD3.X R21, PT, PT, RZ, R3, RZ, P0, !PT ;  /* 0x00000003ff157210 */ /* 0x000fe200007fe4ff */
[----:B------:R-:W-:Y:S01]  /*2460*/  IMAD R29, R24, R9, R20 ;  /* 0x00000009181d7224 */ /* 0x000fe200078e0214 */
[----:B------:R-:W-:Y:S01]  /*2470*/  IADD3 R32, P2, PT, R2, 0xa00, RZ ;  /* 0x00000a0002207810 */ /* 0x000fe20007f5e0ff */
[-C--:B------:R-:W-:Y:S01]  /*2480*/  IMAD.WIDE.U32 R24, R24, R8.reuse, RZ ;  /* 0x0000000818187225 */ /* 0x080fe200078e00ff */
[----:B------:R-:W-:Y:S01]  /*2490*/  LEA R18, P0, R22, UR6, 0x2 ;  /* 0x0000000616127c11 */ /* 0x000fe2000f8010ff */
[----:B------:R-:W4:Y:S01]  /*24a0*/  LDG.E R14, desc[UR8][R14.64] ;  /* 0x000000080e0e7981 */ /* 0x000f22000c1e1900 */
[-C--:B------:R-:W-:Y:S01]  /*24b0*/  IADD3.X R27, PT, PT, RZ, R3.reuse, RZ, P1, !PT ;  /* 0x00000003ff1b7210 */ /* 0x080fe20000ffe4ff */
[----:B------:R-:W-:Y:S01]  /*24c0*/  IMAD.IADD R19, R23, 0x1, R19 ;  /* 0x0000000117137824 */ /* 0x000fe200078e0213 */
[----:B------:R-:W-:Y:S01]  /*24d0*/  LEA R20, P1, R24, UR6, 0x2 ;  /* 0x0000000618147c11 */ /* 0x000fe2000f8210ff */
[----:B------:R-:W-:Y:S01]  /*24e0*/  IMAD.IADD R25, R25, 0x1, R29 ;  /* 0x0000000119197824 */ /* 0x000fe200078e021d */
[----:B------:R-:W-:Y:S01]  /*24f0*/  IADD3.X R23, PT, PT, RZ, R3, RZ, P2, !PT ;  /* 0x00000003ff177210 */ /* 0x000fe200017fe4ff */
[-C--:B------:R-:W-:Y:S01]  /*2500*/  IMAD R27, R27, R8.reuse, RZ ;  /* 0x000000081b1b7224 */ /* 0x080fe200078e02ff */
[----:B------:R-:W-:Y:S01]  /*2510*/  LEA.HI.X R19, R22, UR7, R19, 0x2, P0 ;  /* 0x0000000716137c11 */ /* 0x000fe200080f1413 */
[-C--:B------:R-:W-:Y:S01]  /*2520*/  IMAD R22, R21, R8.reuse, RZ ;  /* 0x0000000815167224 */ /* 0x080fe200078e02ff */
[----:B------:R-:W-:Y:S01]  /*2530*/  LEA.HI.X R21, R24, UR7, R25, 0x2, P1 ;  /* 0x0000000718157c11 */ /* 0x000fe200088f1419 */
[-C--:B------:R-:W-:Y:S01]  /*2540*/  IMAD R23, R23, R8.reuse, RZ ;  /* 0x0000000817177224 */ /* 0x080fe200078e02ff */
[----:B------:R-:W-:Y:S01]  /*2550*/  IADD3 R38, P3, PT, R2, 0xb00, RZ ;  /* 0x00000b0002267810 */ /* 0x000fe20007f7e0ff */
[C---:B------:R-:W-:Y:S01]  /*2560*/  IMAD R25, R28.reuse, R9, R22 ;  /* 0x000000091c197224 */ /* 0x040fe200078e0216 */
[----:B------:R-:W4:Y:S01]  /*2570*/  LDG.E R17, desc[UR8][R16.64] ;  /* 0x0000000810117981 */ /* 0x000f22000c1e1900 */
[----:B------:R-:W-:-:S03]  /*2580*/  IMAD.WIDE.U32 R28, R28, R8, RZ ;  /* 0x000000081c1c7225 */ /* 0x000fc600078e00ff */
[----:B------:R-:W5:Y:S01]  /*2590*/  LDG.E R18, desc[UR8][R18.64] ;  /* 0x0000000812127981 */ /* 0x000f62000c1e1900 */
[-C--:B------:R-:W-:Y:S01]  /*25a0*/  IMAD R35, R32, R9.reuse, R23 ;  /* 0x0000000920237224 */ /* 0x080fe200078e0217 */
[----:B------:R-:W-:Y:S01]  /*25b0*/  LEA R22, P0, R28, UR6, 0x2 ;  /* 0x000000061c167c11 */ /* 0x000fe2000f8010ff */
[C---:B------:R-:W-:Y:S01]  /*25c0*/  IMAD R27, R30.reuse, R9, R27 ;  /* 0x000000091e1b7224 */ /* 0x040fe200078e021b */
[----:B------:R-:W5:Y:S01]  /*25d0*/  LDG.E R21, desc[UR8][R20.64] ;  /* 0x0000000814157981 */ /* 0x000f62000c1e1900 */
[----:B------:R-:W-:Y:S01]  /*25e0*/  IMAD.IADD R23, R29, 0x1, R25 ;  /* 0x000000011d177824 */ /* 0x000fe200078e0219 */
[----:B------:R-:W-:Y:S01]  /*25f0*/  IADD3.X R29, PT, PT, RZ, R3, RZ, P3, !PT ;  /* 0x00000003ff1d7210 */ /* 0x000fe20001ffe4ff */
[----:B------:R-:W-:-:S03]  /*2600*/  IMAD.WIDE.U32 R30, R30, R8, RZ ;  /* 0x000000081e1e7225 */ /* 0x000fc600078e00ff */
[----:B------:R-:W-:Y:S01]  /*2610*/  LEA.HI.X R23, R28, UR7, R23, 0x2, P0 ;  /* 0x000000071c177c11 */ /* 0x000fe200080f1417 */
[-C--:B------:R-:W-:Y:S01]  /*2620*/  IMAD.WIDE.U32 R32, R32, R8.reuse, RZ ;  /* 0x0000000820207225 */ /* 0x080fe200078e00ff */
[----:B------:R-:W-:Y:S02]  /*2630*/  IADD3 R25, PT, PT, R31, R27, RZ ;  /* 0x0000001b1f197210 */ /* 0x000fe40007ffe0ff */
[----:B------:R-:W-:Y:S01]  /*2640*/  IADD3 R28, P0, PT, R2, 0xc00, RZ ;  /* 0x00000c00021c7810 */ /* 0x000fe20007f1e0ff */
[----:B------:R-:W-:Y:S01]  /*2650*/  IMAD.IADD R27, R33, 0x1, R35 ;  /* 0x00000001211b7824 */ /* 0x000fe200078e0223 */
[----:B------:R-:W-:Y:S01]  /*2660*/  LEA R24, P1, R30, UR6, 0x2 ;  /* 0x000000061e187c11 */ /* 0x000fe2000f8210ff */
[-C--:B------:R-:W-:Y:S01]  /*2670*/  IMAD R33, R29, R8.reuse, RZ ;  /* 0x000000081d217224 */ /* 0x080fe200078e02ff */
[----:B------:R-:W-:Y:S01]  /*2680*/  LEA R26, P2, R32, UR6, 0x2 ;  /* 0x00000006201a7c11 */ /* 0x000fe2000f8410ff */
[----:B------:R-:W-:Y:S01]  /*2690*/  IMAD.X R31, RZ, RZ, R3, P0 ;  /* 0x000000ffff1f7224 */ /* 0x000fe200000e0603 */
[----:B------:R-:W-:Y:S01]  /*26a0*/  LEA.HI.X R25, R30, UR7, R25, 0x2, P1 ;  /* 0x000000071e197c11 */ /* 0x000fe200088f1419 */
[-C--:B------:R-:W-:Y:S01]  /*26b0*/  IMAD R33, R38, R9.reuse, R33 ;  /* 0x0000000926217224 */ /* 0x080fe200078e0221 */
[----:B------:R-:W-:Y:S01]  /*26c0*/  LEA.HI.X R27, R32, UR7, R27, 0x2, P2 ;  /* 0x00000007201b7c11 */ /* 0x000fe200090f141b */
[-C--:B------:R-:W-:Y:S01]  /*26d0*/  IMAD R45, R31, R8.reuse, RZ ;  /* 0x000000081f2d7224 */ /* 0x080fe200078e02ff */
[----:B------:R-:W-:Y:S01]  /*26e0*/  IADD3 R30, P1, PT, R2, 0xd00, RZ ;  /* 0x00000d00021e7810 */ /* 0x000fe20007f3e0ff */
[-C--:B------:R-:W-:Y:S01]  /*26f0*/  IMAD.WIDE.U32 R38, R38, R8.reuse, RZ ;  /* 0x0000000826267225 */ /* 0x080fe200078e00ff */
[C---:B------:R-:W-:Y:S01]  /*2700*/  IADD3 R36, P0, PT, R2.reuse, 0xf00, RZ ;  /* 0x00000f0002247810 */ /* 0x040fe20007f1e0ff */
[----:B------:R-:W5:Y:S01]  /*2710*/  LDG.E R22, desc[UR8][R22.64] ;  /* 0x0000000816167981 */ /* 0x000f62000c1e1900 */
[----:B------:R-:W-:Y:S01]  /*2720*/  IADD3 R34, P2, PT, R2, 0xe00, RZ ;  /* 0x00000e0002227810 */ /* 0x000fe20007f5e0ff */
[----:B------:R-:W-:Y:S01]  /*2730*/  IMAD R45, R28, R9, R45 ;  /* 0x000000091c2d7224 */ /* 0x000fe200078e022d */
[-C--:B------:R-:W-:Y:S01]  /*2740*/  IADD3.X R29, PT, PT, RZ, R3.reuse, RZ, P1, !PT ;  /* 0x00000003ff1d7210 */ /* 0x080fe20000ffe4ff */
[----:B------:R-:W-:Y:S01]  /*2750*/  IMAD.IADD R33, R39, 0x1, R33 ;  /* 0x0000000127217824 */ /* 0x000fe200078e0221 */
[----:B------:R-:W-:Y:S01]  /*2760*/  IADD3.X R35, PT, PT, RZ, R3, RZ, P0, !PT ;  /* 0x00000003ff237210 */ /* 0x000fe200007fe4ff */
[----:B------:R-:W-:Y:S01]  /*2770*/  IMAD.X R31, RZ, RZ, R3, P2 ;  /* 0x000000ffff1f7224 */ /* 0x000fe200010e0603 */
[C---:B------:R-:W-:Y:S01]  /*2780*/  LEA R32, P0, R38.reuse, UR6, 0x2 ;  /* 0x0000000626207c11 */ /* 0x040fe2000f8010ff */
[-C--:B------:R-:W-:Y:S01]  /*2790*/  IMAD R43, R29, R8.reuse, RZ ;  /* 0x000000081d2b7224 */ /* 0x080fe200078e02ff */
[----:B------:R-:W5:Y:S01]  /*27a0*/  LDG.E R25, desc[UR8][R24.64] ;  /* 0x0000000818197981 */ /* 0x000f62000c1e1900 */
[-C--:B------:R-:W-:Y:S01]  /*27b0*/  IMAD R37, R35, R8.reuse, RZ ;  /* 0x0000000823257224 */ /* 0x080fe200078e02ff */
[----:B------:R-:W-:Y:S01]  /*27c0*/  LEA.HI.X R33, R38, UR7, R33, 0x2, P0 ;  /* 0x0000000726217c11 */ /* 0x000fe200080f1421 */
[-C--:B------:R-:W-:Y:S01]  /*27d0*/  IMAD R41, R31, R8.reuse, RZ ;  /* 0x000000081f297224 */ /* 0x080fe200078e02ff */
[----:B------:R-:W5:Y:S01]  /*27e0*/  LDG.E R26, desc[UR8][R26.64] ;  /* 0x000000081a1a7981 */ /* 0x000f62000c1e1900 */
[----:B------:R-:W-:-:S03]  /*27f0*/  IMAD.WIDE.U32 R28, R28, R8, RZ ;  /* 0x000000081c1c7225 */ /* 0x000fc600078e00ff */
[----:B------:R-:W5:Y:S01]  /*2800*/  LDG.E R33, desc[UR8][R32.64] ;  /* 0x0000000820217981 */ /* 0x000f62000c1e1900 */
[----:B------:R-:W-:Y:S01]  /*2810*/  IMAD R43, R30, R9, R43 ;  /* 0x000000091e2b7224 */ /* 0x000fe200078e022b */
[----:B------:R-:W-:Y:S01]  /*2820*/  IADD3 R45, PT, PT, R29, R45, RZ ;  /* 0x0000002d1d2d7210 */ /* 0x000fe20007ffe0ff */
[----:B------:R-:W-:Y:S01]  /*2830*/  IMAD R39, R36, R9, R37 ;  /* 0x0000000924277224 */ /* 0x000fe200078e0225 */
[----:B------:R-:W-:Y:S01]  /*2840*/  LEA R38, P0, R28, UR6, 0x2 ;  /* 0x000000061c267c11 */ /* 0x000fe2000f8010ff */
[----:B------:R-:W-:-:S04]  /*2850*/  IMAD.WIDE.U32 R30, R30, R8, RZ ;  /* 0x000000081e1e7225 */ /* 0x000fc800078e00ff */
[----:B------:R-:W-:Y:S01]  /*2860*/  IMAD R41, R34, R9, R41 ;  /* 0x0000000922297224 */ /* 0x000fe200078e0229 */
[----:B------:R-:W-:Y:S01]  /*2870*/  LEA R40, P1, R30, UR6, 0x2 ;  /* 0x000000061e287c11 */ /* 0x000fe2000f8210ff */
[----:B------:R-:W-:-:S04]  /*2880*/  IMAD.WIDE.U32 R36, R36, R8, RZ ;  /* 0x0000000824247225 */ /* 0x000fc800078e00ff */
[----:B------:R-:W-:Y:S01]  /*2890*/  IMAD.WIDE.U32 R34, R34, R8, RZ ;  /* 0x0000000822227225 */ /* 0x000fe200078e00ff */
[----:B------:R-:W-:-:S03]  /*28a0*/  LEA R44, P3, R36, UR6, 0x2 ;  /* 0x00000006242c7c11 */ /* 0x000fc6000f8610ff */
[----:B------:R-:W-:Y:S01]  /*28b0*/  IMAD.IADD R43, R31, 0x1, R43 ;  /* 0x000000011f2b7824 */ /* 0x000fe200078e022b */
[----:B------:R-:W-:Y:S01]  /*28c0*/  LEA R42, P2, R34, UR6, 0x2 ;  /* 0x00000006222a7c11 */ /* 0x000fe2000f8410ff */
[----:B------:R-:W-:Y:S01]  /*28d0*/  IMAD.IADD R29, R37, 0x1, R39 ;  /* 0x00000001251d7824 */ /* 0x000fe200078e0227 */
[----:B------:R-:W-:Y:S02]  /*28e0*/  IADD3 R31, PT, PT, R35, R41, RZ ;  /* 0x00000029231f7210 */ /* 0x000fe40007ffe0ff */
[----:B------:R-:W-:Y:S02]  /*28f0*/  LEA.HI.X R39, R28, UR7, R45, 0x2, P0 ;  /* 0x000000071c277c11 */ /* 0x000fe400080f142d */
[----:B------:R-:W-:Y:S02]  /*2900*/  LEA.HI.X R41, R30, UR7, R43, 0x2, P1 ;  /* 0x000000071e297c11 */ /* 0x000fe400088f142b */
[----:B------:R-:W-:Y:S01]  /*2910*/  LEA.HI.X R45, R36, UR7, R29, 0x2, P3 ;  /* 0x00000007242d7c11 */ /* 0x000fe200098f141d */
[----:B------:R-:W5:Y:S01]  /*2920*/  LDG.E R38, desc[UR8][R38.64] ;  /* 0x0000000826267981 */ /* 0x000f62000c1e1900 */
[----:B------:R-:W-:-:S03]  /*2930*/  LEA.HI.X R43, R34, UR7, R31, 0x2, P2 ;  /* 0x00000007222b7c11 */ /* 0x000fc600090f141f */
[----:B------:R-:W5:Y:S04]  /*2940*/  LDG.E R41, desc[UR8][R40.64] ;  /* 0x0000000828297981 */ /* 0x000f68000c1e1900 */
[----:B------:R-:W5:Y:S04]  /*2950*/  LDG.E R42, desc[UR8][R42.64] ;  /* 0x000000082a2a7981 */ /* 0x000f68000c1e1900 */
[----:B------:R-:W5:Y:S01]  /*2960*/  LDG.E R45, desc[UR8][R44.64] ;  /* 0x000000082c2d7981 */ /* 0x000f62000c1e1900 */
[----:B------:R-:W-:Y:S01]  /*2970*/  UMOV UR5, 0x1000 ;  /* 0x0000100000057882 */ /* 0x000fe20000000000 */
[----:B------:R-:W-:Y:S01]  /*2980*/  UMOV UR4, URZ ;  /* 0x000000ff00047c82 */ /* 0x000fe20008000000 */
[----:B--2---:R-:W-:Y:S01]  /*2990*/  FMUL R4, R4, R7 ;  /* 0x0000000704047220 */ /* 0x004fe20000400000 */
[----:B---3--:R-:W-:-:S04]  /*29a0*/  FMUL R13, R10, R13 ;  /* 0x0000000d0a0d7220 */ /* 0x008fc80000400000 */
[----:B------:R-:W-:Y:S01]  /*29b0*/  FMUL R13, R4, R13 ;  /* 0x0000000d040d7220 */ /* 0x000fe20000400000 */
[----:B------:R-:W-:-:S04]  /*29c0*/  IADD3 R4, P1, PT, R46, -0x1000, RZ ;  /* 0xfffff0002e047810 */ /* 0x000fc80007f3e0ff */
[----:B------:R-:W-:Y:S02]  /*29d0*/  ISETP.GE.U32.AND P0, PT, R4, 0x1000, PT ;  /* 0x000010000400780c */ /* 0x000fe40003f06070 */
[----:B------:R-:W-:-:S04]  /*29e0*/  IADD3.X R5, PT, PT, R47, -0x1, RZ, P1, !PT ;  /* 0xffffffff2f057810 */ /* 0x000fc80000ffe4ff */
[----:B------:R-:W-:Y:S01]  /*29f0*/  ISETP.GE.U32.AND.EX P0, PT, R5, RZ, PT, P0 ;  /* 0x000000ff0500720c */ /* 0x000fe20003f06100 */
[----:B----4-:R-:W-:Y:S01]  /*2a00*/  FMUL R14, R14, R17 ;  /* 0x000000110e0e7220 */ /* 0x010fe20000400000 */
[----:B-----5:R-:W-:-:S04]  /*2a10*/  FMUL R21, R18, R21 ;  /* 0x0000001512157220 */ /* 0x020fc80000400000 */
[----:B------:R-:W-:-:S04]  /*2a20*/  FMUL R14, R14, R21 ;  /* 0x000000150e0e7220 */ /* 0x000fc80000400000 */
[----:B------:R-:W-:Y:S01]  /*2a30*/  FMUL R13, R13, R14 ;  /* 0x0000000e0d0d7220 */ /* 0x000fe20000400000 */
[----:B------:R-:W-:Y:S01]  /*2a40*/  FMUL R22, R22, R25 ;  /* 0x0000001916167220 */ /* 0x000fe20000400000 */
[----:B------:R-:W-:-:S04]  /*2a50*/  FMUL R33, R26, R33 ;  /* 0x000000211a217220 */ /* 0x000fc80000400000 */
[----:B------:R-:W-:Y:S01]  /*2a60*/  FMUL R22, R22, R33 ;  /* 0x0000002116167220 */ /* 0x000fe20000400000 */
[----:B------:R-:W-:Y:S01]  /*2a70*/  FMUL R38, R38, R41 ;  /* 0x0000002926267220 */ /* 0x000fe20000400000 */
[----:B------:R-:W-:-:S04]  /*2a80*/  FMUL R45, R42, R45 ;  /* 0x0000002d2a2d7220 */ /* 0x000fc80000400000 */
[----:B------:R-:W-:-:S04]  /*2a90*/  FMUL R45, R38, R45 ;  /* 0x0000002d262d7220 */ /* 0x000fc80000400000 */
[----:B------:R-:W-:-:S04]  /*2aa0*/  FMUL R22, R22, R45 ;  /* 0x0000002d16167220 */ /* 0x000fc80000400000 */
[----:B------:R-:W-:Y:S01]  /*2ab0*/  FMUL R6, R13, R22 ;  /* 0x000000160d067220 */ /* 0x000fe20000400000 */
[----:B------:R-:W-:Y:S06]  /*2ac0*/  @!P0 BRA `(.L_x_105) ;  /* 0x0000000800c88947 */ /* 0x000fec0003800000 */
[----:B------:R-:W0:Y:S01]  /*2ad0*/  LDC.64 R8, c[0x0][0x388] ;  /* 0x0000e200ff087b82 */ /* 0x000e220000000a00 */
[----:B------:R-:W1:Y:S01]  /*2ae0*/  LDCU.64 UR6, c[0x0][0x390] ;  /* 0x00007200ff0677ac */ /* 0x000e620008000a00 */
[----:B------:R-:W-:Y:S01]  /*2af0*/  UMOV UR5, 0x1000 ;  /* 0x0000100000057882 */ /* 0x000fe20000000000 */
[----:B------:R-:W-:-:S05]  /*2b00*/  UMOV UR4, URZ ;  /* 0x000000ff00047c82 */ /* 0x000fca0008000000 */
[----:B------:R-:W2:Y:S02]  /*2b10*/  LDC.64 R10, c[0x0][0x3a0] ;  /* 0x0000e800ff0a7b82 */ /* 0x000ea40000000a00 */
.L_x_107:
[----:B------:R-:W-:-:S04]  /*2b20*/  IADD3 R7, P0, PT, R2, UR5, RZ ;  /* 0x0000000502077c10 */ /* 0x000fc8000ff1e0ff */
[----:B------:R-:W-:Y:S01]  /*2b30*/  IADD3.X R46, PT, PT, R3, UR4, RZ, P0, !PT ;  /* 0x00000004032e7c10 */ /* 0x000fe200087fe4ff */
[CC--:B0-----:R-:W-:Y:S01]  /*2b40*/  IMAD.WIDE.U32 R12, R7.reuse, R8.reuse, RZ ;  /* 0x00000008070c7225 */ /* 0x0c1fe200078e00ff */
[C---:B------:R-:W-:Y:S02]  /*2b50*/  IADD3 R14, P0, PT, R7.reuse, 0x100, RZ ;  /* 0x00000100070e7810 */ /* 0x040fe40007f1e0ff */
[C---:B------:R-:W-:Y:S01]  /*2b60*/  IADD3 R18, P1, PT, R7.reuse, 0x200, RZ ;  /* 0x0000020007127810 */ /* 0x040fe20007f3e0ff */
[----:B------:R-:W-:Y:S01]  /*2b70*/  IMAD R16, R46, R8, RZ ;  /* 0x000000082e107224 */ /* 0x000fe200078e02ff */
[----:B------:R-:W-:Y:S02]  /*2b80*/  IADD3.X R15, PT, PT, RZ, R46, RZ, P0, !PT ;  /* 0x0000002eff0f7210 */ /* 0x000fe400007fe4ff */
[----:B-1----:R-:W-:Y:S01]  /*2b90*/  LEA R50, P0, R12, UR6, 0x2 ;  /* 0x000000060c327c11 */ /* 0x002fe2000f8010ff */
[C---:B------:R-:W-:Y:S01]  /*2ba0*/  IMAD R17, R7.reuse, R9, R16 ;  /* 0x0000000907117224 */ /* 0x040fe200078e0210 */
[----:B------:R-:W-:Y:S01]  /*2bb0*/  IADD3 R20, P3, PT, R7, 0x400, RZ ;  /* 0x0000040007147810 */ /* 0x000fe20007f7e0ff */
[----:B------:R-:W-:Y:S01]  /*2bc0*/  IMAD R15, R15, R8, RZ ;  /* 0x000000080f0f7224 */ /* 0x000fe200078e02ff */
[----:B------:R-:W-:Y:S01]  /*2bd0*/  IADD3 R22, P2, PT, R7, 0x300, RZ ;  /* 0x0000030007167810 */ /* 0x000fe20007f5e0ff */
[----:B------:R-:W-:-:S02]  /*2be0*/  IMAD.IADD R13, R13, 0x1, R17 ;  /* 0x000000010d0d7824 */ /* 0x000fc400078e0211 */
[C---:B------:R-:W-:Y:S02]  /*2bf0*/  IMAD R17, R14.reuse, R9, R15 ;  /* 0x000000090e117224 */ /* 0x040fe400078e020f */
[----:B------:R-:W-:Y:S01]  /*2c00*/  IMAD.WIDE.U32 R14, R14, R8, RZ ;  /* 0x000000080e0e7225 */ /* 0x000fe200078e00ff */
[----:B------:R-:W-:Y:S02]  /*2c10*/  LEA.HI.X R51, R12, UR7, R13, 0x2, P0 ;  /* 0x000000070c337c11 */ /* 0x000fe400080f140d */
[C---:B------:R-:W-:Y:S02]  /*2c20*/  LEA R48, P0, R14.reuse, UR6, 0x2 ;  /* 0x000000060e307c11 */ /* 0x040fe4000f8010ff */
[----:B------:R-:W-:Y:S01]  /*2c30*/  IADD3 R13, PT, PT, R15, R17, RZ ;  /* 0x000000110f0d7210 */ /* 0x000fe20007ffe0ff */
[--C-:B------:R-:W-:Y:S01]  /*2c40*/  IMAD.X R17, RZ, RZ, R46.reuse, P1 ;  /* 0x000000ffff117224 */ /* 0x100fe200008e062e */
[----:B------:R-:W-:Y:S01]  /*2c50*/  IADD3.X R15, PT, PT, RZ, R46, RZ, P2, !PT ;  /* 0x0000002eff0f7210 */ /* 0x000fe200017fe4ff */
[----:B------:R-:W3:Y:S01]  /*2c60*/  LDG.E R51, desc[UR8][R50.64] ;  /* 0x0000000832337981 */ /* 0x000ee2000c1e1900 */
[----:B------:R-:W-:Y:S01]  /*2c70*/  LEA.HI.X R49, R14, UR7, R13, 0x2, P0 ;  /* 0x000000070e317c11 */ /* 0x000fe200080f140d */
[----:B------:R-:W-:Y:S01]  /*2c80*/  IMAD.X R13, RZ, RZ, R46, P3 ;  /* 0x000000ffff0d7224 */ /* 0x000fe200018e062e */
[----:B------:R-:W-:Y:S01]  /*2c90*/  IADD3 R24, P0, PT, R7, 0x500, RZ ;  /* 0x0000050007187810 */ /* 0x000fe20007f1e0ff */
[-C--:B------:R-:W-:Y:S01]  /*2ca0*/  IMAD R17, R17, R8.reuse, RZ ;  /* 0x0000000811117224 */ /* 0x080fe200078e02ff */
[----:B------:R-:W-:Y:S01]  /*2cb0*/  IADD3 R26, P3, PT, R7, 0x600, RZ ;  /* 0x00000600071a7810 */ /* 0x000fe20007f7e0ff */
[----:B------:R-:W-:Y:S01]  /*2cc0*/  IMAD R12, R13, R8, RZ ;  /* 0x000000080d0c7224 */ /* 0x000fe200078e02ff */
[----:B------:R-:W-:Y:S01]  /*2cd0*/  IADD3.X R25, PT, PT, RZ, R46, RZ, P0, !PT ;  /* 0x0000002eff197210 */ /* 0x000fe200007fe4ff */
[----:B------:R-:W-:Y:S01]  /*2ce0*/  IMAD R15, R15, R8, RZ ;  /* 0x000000080f0f7224 */ /* 0x000fe200078e02ff */
[----:B------:R-:W4:Y:S01]  /*2cf0*/  LDG.E R48, desc[UR8][R48.64] ;  /* 0x0000000830307981 */ /* 0x000f22000c1e1900 */
[----:B------:R-:W-:-:S02]  /*2d00*/  IMAD R13, R18, R9, R17 ;  /* 0x00000009120d7224 */ /* 0x000fc400078e0211 */
[----:B------:R-:W-:-:S04]  /*2d10*/  IMAD.WIDE.U32 R18, R18, R8, RZ ;  /* 0x0000000812127225 */ /* 0x000fc800078e00ff */
[C---:B------:R-:W-:Y:S02]  /*2d20*/  IMAD R15, R22.reuse, R9, R15 ;  /* 0x00000009160f7224 */ /* 0x040fe400078e020f */
[----:B------:R-:W-:-:S04]  /*2d30*/  IMAD.WIDE.U32 R22, R22, R8, RZ ;  /* 0x0000000816167225 */ /* 0x000fc800078e00ff */
[----:B------:R-:W-:Y:S01]  /*2d40*/  IMAD R17, R20, R9, R12 ;  /* 0x0000000914117224 */ /* 0x000fe200078e020c */
[----:B------:R-:W-:Y:S01]  /*2d50*/  LEA R12, P0, R18, UR6, 0x2 ;  /* 0x00000006120c7c11 */ /* 0x000fe2000f8010ff */
[----:B------:R-:W-:Y:S01]  /*2d60*/  IMAD.IADD R13, R19, 0x1, R13 ;  /* 0x00000001130d7824 */ /* 0x000fe200078e020d */
[----:B------:R-:W-:Y:S01]  /*2d70*/  IADD3.X R19, PT, PT, RZ, R46, RZ, P3, !PT ;  /* 0x0000002eff137210 */ /* 0x000fe20001ffe4ff */
[-C--:B------:R-:W-:Y:S01]  /*2d80*/  IMAD R25, R25, R8.reuse, RZ ;  /* 0x0000000819197224 */ /* 0x080fe200078e02ff */
[----:B------:R-:W-:Y:S01]  /*2d90*/  LEA R14, P1, R22, UR6, 0x2 ;  /* 0x00000006160e7c11 */ /* 0x000fe2000f8210ff */
[-C--:B------:R-:W-:Y:S01]  /*2da0*/  IMAD.WIDE.U32 R20, R20, R8.reuse, RZ ;  /* 0x0000000814147225 */ /* 0x080fe200078e00ff */
[----:B------:R-:W-:Y:S02]  /*2db0*/  IADD3 R15, PT, PT, R23, R15, RZ ;  /* 0x0000000f170f7210 */ /* 0x000fe40007ffe0ff */
[----:B------:R-:W-:Y:S01]  /*2dc0*/  LEA.HI.X R13, R18, UR7, R13, 0x2, P0 ;  /* 0x00000007120d7c11 */ /* 0x000fe200080f140d */
[-C--:B------:R-:W-:Y:S01]  /*2dd0*/  IMAD R18, R19, R8.reuse, RZ ;  /* 0x0000000813127224 */ /* 0x080fe200078e02ff */
[----:B------:R-:W-:Y:S01]  /*2de0*/  IADD3 R28, P0, PT, R7, 0x700, RZ ;  /* 0x00000700071c7810 */ /* 0x000fe20007f1e0ff */
[-C--:B------:R-:W-:Y:S01]  /*2df0*/  IMAD R19, R24, R9.reuse, R25 ;  /* 0x0000000918137224 */ /* 0x080fe200078e0219 */
[----:B------:R-:W-:Y:S01]  /*2e00*/  LEA R16, P2, R20, UR6, 0x2 ;  /* 0x0000000614107c11 */ /* 0x000fe2000f8410ff */
[----:B------:R-:W-:Y:S01]  /*2e10*/  IMAD.IADD R17, R21, 0x1, R17 ;  /* 0x0000000115117824 */ /* 0x000fe200078e0211 */
[----:B------:R-:W-:Y:S01]  /*2e20*/  LEA.HI.X R15, R22, UR7, R15, 0x2, P1 ;  /* 0x00000007160f7c11 */ /* 0x000fe200088f140f */
[-C--:B------:R-:W-:Y:S01]  /*2e30*/  IMAD.WIDE.U32 R24, R24, R8.reuse, RZ ;  /* 0x0000000818187225 */ /* 0x080fe200078e00ff */
[----:B------:R-:W-:Y:S01]  /*2e40*/  IADD3 R30, P1, PT, R7, 0x800, RZ ;  /* 0x00000800071e7810 */ /* 0x000fe20007f3e0ff */
[----:B------:R0:W4:Y:S01]  /*2e50*/  LDG.E R13, desc[UR8][R12.64] ;  /* 0x000000080c0d7981 */ /* 0x000122000c1e1900 */
[----:B------:R-:W-:Y:S01]  /*2e60*/  LEA.HI.X R17, R20, UR7, R17, 0x2, P2 ;  /* 0x0000000714117c11 */ /* 0x000fe200090f1411 */
[C---:B------:R-:W-:Y:S01]  /*2e70*/  IMAD R27, R26.reuse, R9, R18 ;  /* 0x000000091a1b7224 */ /* 0x040fe200078e0212 */
[----:B------:R-:W-:Y:S01]  /*2e80*/  IADD3 R19, PT, PT, R25, R19, RZ ;  /* 0x0000001319137210 */ /* 0x000fe20007ffe0ff */
[----:B------:R-:W-:Y:S01]  /*2e90*/  IMAD.WIDE.U32 R22, R26, R8, RZ ;  /* 0x000000081a167225 */ /* 0x000fe200078e00ff */
[C---:B------:R-:W-:Y:S01]  /*2ea0*/  IADD3 R32, P2, PT, R7.reuse, 0x900, RZ ;  /* 0x0000090007207810 */ /* 0x040fe20007f5e0ff */
[----:B------:R-:W5:Y:S01]  /*2eb0*/  LDG.E R14, desc[UR8][R14.64] ;  /* 0x000000080e0e7981 */ /* 0x000f62000c1e1900 */
[----:B------:R-:W-:Y:S01]  /*2ec0*/  IADD3 R40, P3, PT, R7, 0xa00, RZ ;  /* 0x00000a0007287810 */ /* 0x000fe20007f7e0ff */
[--C-:B------:R-:W-:Y:S01]  /*2ed0*/  IMAD.X R21, RZ, RZ, R46.reuse, P0 ;  /* 0x000000ffff157224 */ /* 0x100fe200000e062e */
[----:B------:R-:W-:Y:S01]  /*2ee0*/  LEA R18, P0, R24, UR6, 0x2 ;  /* 0x0000000618127c11 */ /* 0x000fe2000f8010ff */
[----:B------:R-:W-:Y:S01]  /*2ef0*/  IMAD.X R25, RZ, RZ, R46, P1 ;  /* 0x000000ffff197224 */ /* 0x000fe200008e062e */
[----:B------:R-:W-:-:S02]  /*2f00*/  LEA R20, P1, R22, UR6, 0x2 ;  /* 0x0000000616147c11 */ /* 0x000fc4000f8210ff */
[----:B------:R-:W-:Y:S01]  /*2f10*/  IADD3 R27, PT, PT, R23, R27, RZ ;  /* 0x0000001b171b7210 */ /* 0x000fe20007ffe0ff */
[----:B------:R-:W-:Y:S01]  /*2f20*/  IMAD.X R23, RZ, RZ, R46, P2 ;  /* 0x000000ffff177224 */ /* 0x000fe200010e062e */
[----:B------:R-:W-:Y:S01]  /*2f30*/  LEA.HI.X R19, R24, UR7, R19, 0x2, P0 ;  /* 0x0000000718137c11 */ /* 0x000fe200080f1413 */
[-C--:B------:R-:W-:Y:S01]  /*2f40*/  IMAD R24, R21, R8.reuse, RZ ;  /* 0x0000000815187224 */ /* 0x080fe200078e02ff */
[----:B------:R-:W-:Y:S01]  /*2f50*/  LEA.HI.X R21, R22, UR7, R27, 0x2, P1 ;  /* 0x0000000716157c11 */ /* 0x000fe200088f141b */
[-C--:B------:R-:W-:Y:S02]  /*2f60*/  IMAD R22, R25, R8.reuse, RZ ;  /* 0x0000000819167224 */ /* 0x080fe400078e02ff */
[C---:B------:R-:W-:Y:S02]  /*2f70*/  IMAD R25, R28.reuse, R9, R24 ;  /* 0x000000091c197224 */ /* 0x040fe400078e0218 */
[-C--:B------:R-:W-:Y:S01]  /*2f80*/  IMAD.WIDE.U32 R28, R28, R8.reuse, RZ ;  /* 0x000000081c1c7225 */ /* 0x080fe200078e00ff */
[----:B------:R-:W5:Y:S03]  /*2f90*/  LDG.E R21, desc[UR8][R20.64] ;  /* 0x0000000814157981 */ /* 0x000f66000c1e1900 */
[----:B------:R-:W-:-:S02]  /*2fa0*/  IMAD R23, R23, R8, RZ ;  /* 0x0000000817177224 */ /* 0x000fc400078e02ff */
[-C--:B------:R-:W-:Y:S01]  /*2fb0*/  IMAD R27, R30, R9.reuse, R22 ;  /* 0x000000091e1b7224 */ /* 0x080fe200078e0216 */
[----:B------:R-:W-:Y:S01]  /*2fc0*/  LEA R22, P0, R28, UR6, 0x2 ;  /* 0x000000061c167c11 */ /* 0x000fe2000f8010ff */
[----:B------:R-:W-:Y:S01]  /*2fd0*/  IMAD R35, R32, R9, R23 ;  /* 0x0000000920237224 */ /* 0x000fe200078e0217 */
[----:B------:R-:W-:Y:S01]  /*2fe0*/  IADD3 R23, PT, PT, R29, R25, RZ ;  /* 0x000000191d177210 */ /* 0x000fe20007ffe0ff */
[----:B------:R-:W-:-:S03]  /*2ff0*/  IMAD.WIDE.U32 R30, R30, R8, RZ ;  /* 0x000000081e1e7225 */ /* 0x000fc600078e00ff */
[----:B------:R-:W-:Y:S01]  /*3000*/  LEA.HI.X R23, R28, UR7, R23, 0x2, P0 ;  /* 0x000000071c177c11 */ /* 0x000fe200080f1417 */
[----:B------:R-:W-:Y:S01]  /*3010*/  IMAD.WIDE.U32 R32, R32, R8, RZ ;  /* 0x0000000820207225 */ /* 0x000fe200078e00ff */
[----:B------:R-:W-:Y:S02]  /*3020*/  IADD3 R28, P0, PT, R7, 0xb00, RZ ;  /* 0x00000b00071c7810 */ /* 0x000fe40007f1e0ff */
[----:B------:R-:W-:Y:S01]  /*3030*/  LEA R24, P1, R30, UR6, 0x2 ;  /* 0x000000061e187c11 */ /* 0x000fe2000f8210ff */
[----:B------:R-:W-:Y:S01]  /*3040*/  IMAD.IADD R25, R31, 0x1, R27 ;  /* 0x000000011f197824 */ /* 0x000fe200078e021b */
[----:B------:R-:W-:Y:S01]  /*3050*/  LEA R26, P2, R32, UR6, 0x2 ;  /* 0x00000006201a7c11 */ /* 0x000fe2000f8410ff */
[----:B------:R-:W-:Y:S01]  /*3060*/  IMAD.X R29, RZ, RZ, R46, P3 ;  /* 0x000000ffff1d7224 */ /* 0x000fe200018e062e */
[----:B------:R-:W-:Y:S01]  /*3070*/  IADD3 R27, PT, PT, R33, R35, RZ ;  /* 0x00000023211b7210 */ /* 0x000fe20007ffe0ff */
[----:B------:R-:W5:Y:S01]  /*3080*/  LDG.E R22, desc[UR8][R22.64] ;  /* 0x0000000816167981 */ /* 0x000f62000c1e1900 */
[----:B------:R-:W-:Y:S01]  /*3090*/  IADD3.X R31, PT, PT, RZ, R46, RZ, P0, !PT ;  /* 0x0000002eff1f7210 */ /* 0x000fe200007fe4ff */
[----:B------:R-:W-:Y:S01]  /*30a0*/  IMAD R33, R29, R8, RZ ;  /* 0x000000081d217224 */ /* 0x000fe200078e02ff */
[----:B------:R-:W-:-:S02]  /*30b0*/  LEA.HI.X R25, R30, UR7, R25, 0x2, P1 ;  /* 0x000000071e197c11 */ /* 0x000fc400088f1419 */
[----:B------:R-:W-:Y:S01]  /*30c0*/  LEA.HI.X R27, R32, UR7, R27, 0x2, P2 ;  /* 0x00000007201b7c11 */ /* 0x000fe200090f141b */
[-C--:B------:R-:W-:Y:S01]  /*30d0*/  IMAD R45, R31, R8.reuse, RZ ;  /* 0x000000081f2d7224 */ /* 0x080fe200078e02ff */
[C---:B------:R-:W-:Y:S01]  /*30e0*/  IADD3 R30, P1, PT, R7.reuse, 0xc00, RZ ;  /* 0x00000c00071e7810 */ /* 0x040fe20007f3e0ff */
[C---:B------:R-:W-:Y:S01]  /*30f0*/  IMAD R33, R40.reuse, R9, R33 ;  /* 0x0000000928217224 */ /* 0x040fe200078e0221 */
[C---:B------:R-:W-:Y:S01]  /*3100*/  IADD3 R34, P2, PT, R7.reuse, 0xd00, RZ ;  /* 0x00000d0007227810 */ /* 0x040fe20007f5e0ff */
[----:B------:R-:W-:Y:S01]  /*3110*/  IMAD.WIDE.U32 R40, R40, R8, RZ ;  /* 0x0000000828287225 */ /* 0x000fe200078e00ff */
[----:B------:R-:W-:Y:S01]  /*3120*/  IADD3 R36, P0, PT, R7, 0xe00, RZ ;  /* 0x00000e0007247810 */ /* 0x000fe20007f1e0ff */
[----:B------:R-:W5:Y:S01]  /*3130*/  LDG.E R25, desc[UR8][R24.64] ;  /* 0x0000000818197981 */ /* 0x000f62000c1e1900 */
[----:B------:R-:W-:Y:S01]  /*3140*/  IADD3.X R31, PT, PT, RZ, R46, RZ, P2, !PT ;  /* 0x0000002eff1f7210 */ /* 0x000fe200017fe4ff */
[--C-:B------:R-:W-:Y:S01]  /*3150*/  IMAD.X R29, RZ, RZ, R46.reuse, P1 ;  /* 0x000000ffff1d7224 */ /* 0x100fe200008e062e */
[----:B------:R-:W-:Y:S01]  /*3160*/  IADD3 R33, PT, PT, R41, R33, RZ ;  /* 0x0000002129217210 */ /* 0x000fe20007ffe0ff */
[----:B------:R-:W-:Y:S01]  /*3170*/  IMAD.X R35, RZ, RZ, R46, P0 ;  /* 0x000000ffff237224 */ /* 0x000fe200000e062e */
[----:B------:R-:W-:Y:S01]  /*3180*/  LEA R32, P0, R40, UR6, 0x2 ;  /* 0x0000000628207c11 */ /* 0x000fe2000f8010ff */
[-C--:B------:R-:W-:Y:S01]  /*3190*/  IMAD R43, R29, R8.reuse, RZ ;  /* 0x000000081d2b7224 */ /* 0x080fe200078e02ff */
[----:B------:R-:W5:Y:S01]  /*31a0*/  LDG.E R26, desc[UR8][R26.64] ;  /* 0x000000081a1a7981 */ /* 0x000f62000c1e1900 */
[----:B------:R-:W-:Y:S01]  /*31b0*/  IMAD R45, R28, R9, R45 ;  /* 0x000000091c2d7224 */ /* 0x000fe200078e022d */
[----:B------:R-:W-:Y:S01]  /*31c0*/  LEA.HI.X R33, R40, UR7, R33, 0x2, P0 ;  /* 0x0000000728217c11 */ /* 0x000fe200080f1421 */
[----:B------:R-:W-:-:S02]  /*31d0*/  IMAD R39, R31, R8, RZ ;  /* 0x000000081f277224 */ /* 0x000fc400078e02ff */
[----:B------:R-:W-:-:S03]  /*31e0*/  IMAD.WIDE.U32 R28, R28, R8, RZ ;  /* 0x000000081c1c7225 */ /* 0x000fc600078e00ff */
[----:B------:R-:W5:Y:S01]  /*31f0*/  LDG.E R33, desc[UR8][R32.64] ;  /* 0x0000000820217981 */ /* 0x000f62000c1e1900 */
[-C--:B------:R-:W-:Y:S01]  /*3200*/  IMAD R37, R35, R8.reuse, RZ ;  /* 0x0000000823257224 */ /* 0x080fe200078e02ff */
[----:B------:R-:W-:Y:S01]  /*3210*/  LEA R38, P0, R28, UR6, 0x2 ;  /* 0x000000061c267c11 */ /* 0x000fe2000f8010ff */
[-C--:B------:R-:W-:Y:S02]  /*3220*/  IMAD R39, R34, R9.reuse, R39 ;  /* 0x0000000922277224 */ /* 0x080fe400078e0227 */
[----:B------:R-:W-:Y:S02]  /*3230*/  IMAD R43, R30, R9, R43 ;  /* 0x000000091e2b7224 */ /* 0x000fe400078e022b */
[----:B------:R-:W-:-:S04]  /*3240*/  IMAD.WIDE.U32 R34, R34, R8, RZ ;  /* 0x0000000822227225 */ /* 0x000fc800078e00ff */
[----:B------:R-:W-:Y:S01]  /*3250*/  IMAD.IADD R29, R29, 0x1, R45 ;  /* 0x000000011d1d7824 */ /* 0x000fe200078e022d */
[----:B------:R-:W-:Y:S01]  /*3260*/  LEA R42, P2, R34, UR6, 0x2 ;  /* 0x00000006222a7c11 */ /* 0x000fe2000f8410ff */
[----:B------:R-:W-:-:S04]  /*3270*/  IMAD.WIDE.U32 R30, R30, R8, RZ ;  /* 0x000000081e1e7225 */ /* 0x000fc800078e00ff */
[----:B------:R-:W-:Y:S01]  /*3280*/  IMAD R41, R36, R9, R37 ;  /* 0x0000000924297224 */ /* 0x000fe200078e0225 */
[----:B------:R-:W-:Y:S01]  /*3290*/  LEA R40, P1, R30, UR6, 0x2 ;  /* 0x000000061e287c11 */ /* 0x000fe2000f8210ff */
[----:B------:R-:W-:Y:S01]  /*32a0*/  IMAD.WIDE.U32 R36, R36, R8, RZ ;  /* 0x0000000824247225 */ /* 0x000fe200078e00ff */
[----:B------:R-:W-:-:S03]  /*32b0*/  IADD3 R31, PT, PT, R31, R43, RZ ;  /* 0x0000002b1f1f7210 */ /* 0x000fc60007ffe0ff */
[----:B------:R-:W-:Y:S01]  /*32c0*/  IMAD.IADD R35, R35, 0x1, R39 ;  /* 0x0000000123237824 */ /* 0x000fe200078e0227 */
[----:B------:R-:W-:Y:S02]  /*32d0*/  LEA.HI.X R39, R28, UR7, R29, 0x2, P0 ;  /* 0x000000071c277c11 */ /* 0x000fe400080f141d */
[----:B------:R-:W-:Y:S01]  /*32e0*/  IADD3 R7, P0, PT, R7, 0xf00, RZ ;  /* 0x00000f0007077810 */ /* 0x000fe20007f1e0ff */
[----:B------:R1:W5:Y:S01]  /*32f0*/  LDG.E R29, desc[UR8][R16.64] ;  /* 0x00000008101d7981 */ /* 0x000362000c1e1900 */
[----:B------:R-:W-:Y:S02]  /*3300*/  LEA R44, P3, R36, UR6, 0x2 ;  /* 0x00000006242c7c11 */ /* 0x000fe4000f8610ff */
[----:B------:R-:W-:Y:S01]  /*3310*/  IADD3 R37, PT, PT, R37, R41, RZ ;  /* 0x0000002925257210 */ /* 0x000fe20007ffe0ff */
[----:B------:R2:W5:Y:S01]  /*3320*/  LDG.E R28, desc[UR8][R18.64] ;  /* 0x00000008121c7981 */ /* 0x000562000c1e1900 */
[----:B------:R-:W-:Y:S01]  /*3330*/  LEA.HI.X R41, R30, UR7, R31, 0x2, P1 ;  /* 0x000000071e297c11 */ /* 0x000fe200088f141f */
[----:B------:R-:W-:Y:S01]  /*3340*/  IMAD.X R31, RZ, RZ, R46, P0 ;  /* 0x000000ffff1f7224 */ /* 0x000fe200000e062e */
[----:B------:R-:W-:Y:S01]  /*3350*/  LEA.HI.X R45, R36, UR7, R37, 0x2, P3 ;  /* 0x00000007242d7c11 */ /* 0x000fe200098f1425 */
[----:B------:R-:W5:Y:S01]  /*3360*/  LDG.E R38, desc[UR8][R38.64] ;  /* 0x0000000826267981 */ /* 0x000f62000c1e1900 */
[----:B------:R-:W-:Y:S01]  /*3370*/  LEA.HI.X R43, R34, UR7, R35, 0x2, P2 ;  /* 0x00000007222b7c11 */ /* 0x000fe200090f1423 */
[----:B0-----:R-:W-:-:S02]  /*3380*/  IMAD R12, R31, R8, RZ ;  /* 0x000000081f0c7224 */ /* 0x001fc400078e02ff */
[----:B------:R-:W5:Y:S01]  /*3390*/  LDG.E R41, desc[UR8][R40.64] ;  /* 0x0000000828297981 */ /* 0x000f62000c1e1900 */
[----:B-1----:R-:W-:-:S03]  /*33a0*/  IMAD.WIDE.U32 R16, R7, R8, RZ ;  /* 0x0000000807107225 */ /* 0x002fc600078e00ff */
[----:B------:R-:W5:Y:S01]  /*33b0*/  LDG.E R42, desc[UR8][R42.64] ;  /* 0x000000082a2a7981 */ /* 0x000f62000c1e1900 */
[----:B------:R-:W-:-:S03]  /*33c0*/  IMAD R7, R7, R9, R12 ;  /* 0x0000000907077224 */ /* 0x000fc600078e020c */
[----:B------:R-:W5:Y:S01]  /*33d0*/  LDG.E R45, desc[UR8][R44.64] ;  /* 0x000000082c2d7981 */ /* 0x000f62000c1e1900 */
[----:B--2---:R-:W-:Y:S02]  /*33e0*/  LEA R18, P0, R16, UR6, 0x2 ;  /* 0x0000000610127c11 */ /* 0x004fe4000f8010ff */
[----:B------:R-:W-:-:S04]  /*33f0*/  IADD3 R7, PT, PT, R17, R7, RZ ;  /* 0x0000000711077210 */ /* 0x000fc80007ffe0ff */
[----:B------:R-:W-:-:S05]  /*3400*/  LEA.HI.X R19, R16, UR7, R7, 0x2, P0 ;  /* 0x0000000710137c11 */ /* 0x000fca00080f1407 */
[----:B------:R-:W2:Y:S01]  /*3410*/  LDG.E R18, desc[UR8][R18.64] ;  /* 0x0000000812127981 */ /* 0x000ea2000c1e1900 */
[----:B------:R-:W-:Y:S01]  /*3420*/  IMAD.MOV.U32 R46, RZ, RZ, R10 ;  /* 0x000000ffff2e7224 */ /* 0x000fe200078e000a */
[----:B------:R-:W-:Y:S01]  /*3430*/  MOV R47, R11 ;  /* 0x0000000b002f7202 */ /* 0x000fe20000000f00 */
[----:B---3--:R-:W-:-:S03]  /*3440*/  FMUL R51, R51, R6 ;  /* 0x0000000633337220 */ /* 0x008fc60000400000 */
[----:B------:R-:W-:-:S04]  /*3450*/  IADD3 R6, P1, PT, R46, -UR5, RZ ;  /* 0x800000052e067c10 */ /* 0x000fc8000ff3e0ff */
[----:B------:R-:W-:Y:S02]  /*3460*/  ISETP.GE.U32.AND P0, PT, R6, 0x1000, PT ;  /* 0x000010000600780c */ /* 0x000fe40003f06070 */
[----:B------:R-:W-:-:S04]  /*3470*/  IADD3.X R6, PT, PT, R47, ~UR4, RZ, P1, !PT ;  /* 0x800000042f067c10 */ /* 0x000fc80008ffe4ff */
[----:B------:R-:W-:Y:S01]  /*3480*/  ISETP.GE.U32.AND.EX P0, PT, R6, RZ, PT, P0 ;  /* 0x000000ff0600720c */ /* 0x000fe20003f06100 */
[----:B----4-:R-:W-:-:S04]  /*3490*/  FMUL R48, R48, R13 ;  /* 0x0000000d30307220 */ /* 0x010fc80000400000 */
[----:B------:R-:W-:Y:S01]  /*34a0*/  FMUL R48, R51, R48 ;  /* 0x0000003033307220 */ /* 0x000fe20000400000 */
[----:B-----5:R-:W-:Y:S01]  /*34b0*/  FMUL R22, R22, R25 ;  /* 0x0000001916167220 */ /* 0x020fe20000400000 */
[----:B------:R-:W-:-:S04]  /*34c0*/  FMUL R33, R26, R33 ;  /* 0x000000211a217220 */ /* 0x000fc80000400000 */
        /* <DEDUP_REMOVED lines=10> */
[----:B--2---:R-:W-:Y:S01]  /*3570*/  FMUL R6, R18, R21 ;  /* 0x0000001512067220 */ /* 0x004fe20000400000 */
[----:B------:R-:W-:Y:S06]  /*3580*/  @!P0 BRA `(.L_x_106) ;  /* 0x0000001400a48947 */ /* 0x000fec0003800000 */
[----:B------:R-:W-:-:S04]  /*3590*/  UIADD3 UR5, UP0, UPT, UR5, 0x1000, URZ ;  /* 0x0000100005057890 */ /* 0x000fc8000ff1e0ff */
[----:B------:R-:W-:Y:S02]  /*35a0*/  UIADD3.X UR4, UPT, UPT, URZ, UR4, URZ, UP0, !UPT ;  /* 0x00000004ff047290 */ /* 0x000fe400087fe4ff */
[----:B------:R-:W-:-:S04]  /*35b0*/  ISETP.LT.U32.AND P0, PT, R4, UR5, PT ;  /* 0x0000000504007c0c */ /* 0x000fc8000bf01070 */
[----:B------:R-:W-:-:S05]  /*35c0*/  IMAD.U32 R12, RZ, RZ, UR4 ;  /* 0x00000004ff0c7e24 */ /* 0x000fca000f8e00ff */
[----:B------:R-:W-:-:S13]  /*35d0*/  ISETP.GT.U32.AND.EX P0, PT, R12, R5, PT, P0 ;  /* 0x000000050c00720c */ /* 0x000fda0003f04100 */
[----:B------:R-:W-:Y:S05]  /*35e0*/  @!P0 BRA `(.L_x_107) ;  /* 0xfffffff4004c8947 */ /* 0x000fea000383ffff */
.L_x_105:
[C---:B------:R-:W-:Y:S01]  /*35f0*/  IADD3 R3, PT, PT, R46.reuse, -UR5, RZ ;  /* 0x800000052e037c10 */ /* 0x040fe2000fffe0ff */
[----:B------:R-:W-:Y:S01]  /*3600*/  IMAD.U32 R2, RZ, RZ, UR4 ;  /* 0x00000004ff027e24 */ /* 0x000fe2000f8e00ff */
[----:B------:R-:W-:Y:S01]  /*3610*/  ISETP.LE.U32.AND P1, PT, R46, UR5, PT ;  /* 0x000000052e007c0c */ /* 0x000fe2000bf23070 */
[----:B------:R-:W-:Y:S01]  /*3620*/  BSSY.RECONVERGENT B1, `(.L_x_106) ;  /* 0x000015f000017945 */ /* 0x000fe20003800200 */
[----:B------:R-:W-:-:S04]  /*3630*/  ISETP.GE.AND P0, PT, R0, R3, PT ;  /* 0x000000030000720c */ /* 0x000fc80003f06270 */
[----:B------:R-:W-:-:S13]  /*3640*/  ISETP.GE.U32.OR.EX P0, PT, R2, R47, P0, P1 ;  /* 0x0000002f0200720c */ /* 0x000fda0000706510 */
[----:B------:R-:W-:Y:S05]  /*3650*/  @P0 BRA `(.L_x_108) ;  /* 0x00000014006c0947 */ /* 0x000fea0003800000 */
[----:B------:R-:W0:Y:S01]  /*3660*/  LDC.64 R36, c[0x0][0x380] ;  /* 0x0000e000ff247b82 */ /* 0x000e220000000a00 */
[-C--:B------:R-:W-:Y:S01]  /*3670*/  LOP3.LUT R3, RZ, R0.reuse, RZ, 0x33, !PT ;  /* 0x00000000ff037212 */ /* 0x080fe200078e33ff */
[----:B------:R-:W-:Y:S01]  /*3680*/  BSSY.RECONVERGENT B2, `(.L_x_109) ;  /* 0x00000b1000027945 */ /* 0x000fe20003800200 */
[----:B------:R-:W-:Y:S02]  /*3690*/  MOV R39, R0 ;  /* 0x0000000000277202 */ /* 0x000fe40000000f00 */
[----:B------:R-:W-:-:S04]  /*36a0*/  IADD3 R3, PT, PT, R46, -UR5, R3 ;  /* 0x800000052e037c10 */ /* 0x000fc8000fffe003 */
[C---:B------:R-:W-:Y:S02]  /*36b0*/  ISETP.GE.U32.AND P1, PT, R3.reuse, 0xf00, PT ;  /* 0x00000f000300780c */ /* 0x040fe40003f26070 */
[----:B------:R-:W-:-:S04]  /*36c0*/  LEA.HI R7, R3, 0x1, RZ, 0x18 ;  /* 0x0000000103077811 */ /* 0x000fc800078fc0ff */
[----:B------:R-:W-:-:S04]  /*36d0*/  LOP3.LUT R42, R7, 0xf, RZ, 0xc0, !PT ;  /* 0x0000000f072a7812 */ /* 0x000fc800078ec0ff */
[----:B------:R-:W-:Y:S02]  /*36e0*/  ISETP.NE.AND P0, PT, R42, RZ, PT ;  /* 0x000000ff2a00720c */ /* 0x000fe40003f05270 */
[----:B0-----:R-:W-:-:S04]  /*36f0*/  IADD3 R36, P2, PT, R36, UR5, RZ ;  /* 0x0000000524247c10 */ /* 0x001fc8000ff5e0ff */
[----:B------:R-:W-:Y:S01]  /*3700*/  IADD3.X R37, PT, PT, R37, UR4, RZ, P2, !PT ;  /* 0x0000000425257c10 */ /* 0x000fe200097fe4ff */
[----:B------:R-:W-:Y:S08]  /*3710*/  @!P1 BRA `(.L_x_110) ;  /* 0x00000008009c9947 */ /* 0x000ff00003800000 */
[----:B------:R-:W-:Y:S01]  /*3720*/  LOP3.LUT R38, R7, 0x1fffff0, RZ, 0xc0, !PT ;  /* 0x01fffff007267812 */ /* 0x000fe200078ec0ff */
[----:B------:R-:W-:-:S03]  /*3730*/  IMAD.MOV.U32 R39, RZ, RZ, R0 ;  /* 0x000000ffff277224 */ /* 0x000fc600078e0000 */
[----:B------:R-:W-:-:S07]  /*3740*/  IADD3 R38, PT, PT, -R38, RZ, RZ ;  /* 0x000000ff26267210 */ /* 0x000fce0007ffe1ff */
.L_x_111:
[----:B------:R-:W-:-:S04]  /*3750*/  IADD3 R40, P1, PT, R39, R36, RZ ;  /* 0x0000002427287210 */ /* 0x000fc80007f3e0ff */
[C---:B------:R-:W-:Y:S01]  /*3760*/  IADD3 R12, P2, PT, R40.reuse, 0x200, RZ ;  /* 0x00000200280c7810 */ /* 0x040fe20007f5e0ff */
[----:B------:R-:W-:Y:S01]  /*3770*/  IMAD.X R41, RZ, RZ, R37, P1 ;  /* 0x000000ffff297224 */ /* 0x000fe200008e0625 */
[C---:B------:R-:W-:Y:S01]  /*3780*/  IADD3 R2, P1, PT, R40.reuse, 0x100, RZ ;  /* 0x0000010028027810 */ /* 0x040fe20007f3e0ff */
[----:B------:R-:W-:-:S03]  /*3790*/  IMAD.WIDE.U32 R10, R40, R8, RZ ;  /* 0x00000008280a7225 */ /* 0x000fc600078e00ff */
[----:B------:R-:W-:Y:S01]  /*37a0*/  IADD3.X R5, PT, PT, RZ, R41, RZ, P1, !PT ;  /* 0x00000029ff057210 */ /* 0x000fe20000ffe4ff */
[-C--:B------:R-:W-:Y:S01]  /*37b0*/  IMAD R4, R41, R8.reuse, RZ ;  /* 0x0000000829047224 */ /* 0x080fe200078e02ff */
[----:B------:R-:W-:Y:S01]  /*37c0*/  LEA R28, P1, R10, UR6, 0x2 ;  /* 0x000000060a1c7c11 */ /* 0x000fe2000f8210ff */
[----:B------:R-:W-:Y:S02]  /*37d0*/  IMAD.X R3, RZ, RZ, R41, P2 ;  /* 0x000000ffff037224 */ /* 0x000fe400010e0629 */
[----:B------:R-:W-:Y:S02]  /*37e0*/  IMAD R13, R40, R9, R4 ;  /* 0x00000009280d7224 */ /* 0x000fe400078e0204 */
[-C--:B------:R-:W-:Y:S02]  /*37f0*/  IMAD R5, R5, R8.reuse, RZ ;  /* 0x0000000805057224 */ /* 0x080fe400078e02ff */
[----:B------:R-:W-:Y:S01]  /*3800*/  IMAD R14, R3, R8, RZ ;  /* 0x00000008030e7224 */ /* 0x000fe200078e02ff */
[----:B------:R-:W-:Y:S01]  /*3810*/  IADD3 R11, PT, PT, R11, R13, RZ ;  /* 0x0000000d0b0b7210 */ /* 0x000fe20007ffe0ff */
[----:B------:R-:W-:-:S02]  /*3820*/  IMAD R13, R2, R9, R5 ;  /* 0x00000009020d7224 */ /* 0x000fc400078e0205 */
[-C--:B------:R-:W-:Y:S01]  /*3830*/  IMAD.WIDE.U32 R4, R12, R8.reuse, RZ ;  /* 0x000000080c047225 */ /* 0x080fe200078e00ff */
[----:B------:R-:W-:Y:S02]  /*3840*/  LEA.HI.X R29, R10, UR7, R11, 0x2, P1 ;  /* 0x000000070a1d7c11 */ /* 0x000fe400088f140b */
[----:B------:R-:W-:Y:S01]  /*3850*/  IADD3 R10, P3, PT, R40, 0x300, RZ ;  /* 0x00000300280a7810 */ /* 0x000fe20007f7e0ff */
[----:B------:R-:W-:Y:S01]  /*3860*/  IMAD R15, R12, R9, R14 ;  /* 0x000000090c0f7224 */ /* 0x000fe200078e020e */
[----:B------:R-:W-:Y:S01]  /*3870*/  LEA R18, P2, R4, UR6, 0x2 ;  /* 0x0000000604127c11 */ /* 0x000fe2000f8410ff */
[----:B------:R-:W-:Y:S01]  /*3880*/  IMAD.WIDE.U32 R2, R2, R8, RZ ;  /* 0x0000000802027225 */ /* 0x000fe200078e00ff */
[----:B------:R-:W2:Y:S02]  /*3890*/  LDG.E R29, desc[UR8][R28.64] ;  /* 0x000000081c1d7981 */ /* 0x000ea4000c1e1900 */
[----:B------:R-:W-:Y:S01]  /*38a0*/  IADD3 R5, PT, PT, R5, R15, RZ ;  /* 0x0000000f05057210 */ /* 0x000fe20007ffe0ff */
[----:B------:R-:W-:Y:S01]  /*38b0*/  IMAD.IADD R13, R3, 0x1, R13 ;  /* 0x00000001030d7824 */ /* 0x000fe200078e020d */
[----:B------:R-:W-:Y:S01]  /*38c0*/  IADD3 R3, P4, PT, R40, 0x400, RZ ;  /* 0x0000040028037810 */ /* 0x000fe20007f9e0ff */
[----:B------:R-:W-:Y:S01]  /*38d0*/  IMAD.X R11, RZ, RZ, R41, P3 ;  /* 0x000000ffff0b7224 */ /* 0x000fe200018e0629 */
[----:B------:R-:W-:-:S02]  /*38e0*/  LEA R20, P1, R2, UR6, 0x2 ;  /* 0x0000000602147c11 */ /* 0x000fc4000f8210ff */
[----:B------:R-:W-:Y:S01]  /*38f0*/  LEA.HI.X R19, R4, UR7, R5, 0x2, P2 ;  /* 0x0000000704137c11 */ /* 0x000fe200090f1405 */
[-C--:B------:R-:W-:Y:S01]  /*3900*/  IMAD R11, R11, R8.reuse, RZ ;  /* 0x000000080b0b7224 */ /* 0x080fe200078e02ff */
[----:B------:R-:W-:Y:S02]  /*3910*/  IADD3.X R5, PT, PT, RZ, R41, RZ, P4, !PT ;  /* 0x00000029ff057210 */ /* 0x000fe400027fe4ff */
[----:B------:R-:W-:Y:S01]  /*3920*/  LEA.HI.X R21, R2, UR7, R13, 0x2, P1 ;  /* 0x0000000702157c11 */ /* 0x000fe200088f140d */
[----:B------:R-:W-:Y:S01]  /*3930*/  IMAD R17, R10, R9, R11 ;  /* 0x000000090a117224 */ /* 0x000fe200078e020b */
[C---:B------:R-:W-:Y:S01]  /*3940*/  IADD3 R4, P1, PT, R40.reuse, 0x500, RZ ;  /* 0x0000050028047810 */ /* 0x040fe20007f3e0ff */
[-C--:B------:R-:W-:Y:S01]  /*3950*/  IMAD R2, R5, R8.reuse, RZ ;  /* 0x0000000805027224 */ /* 0x080fe200078e02ff */
[----:B------:R-:W-:Y:S01]  /*3960*/  IADD3 R22, P2, PT, R40, 0x600, RZ ;  /* 0x0000060028167810 */ /* 0x000fe20007f5e0ff */
[-C--:B------:R-:W-:Y:S01]  /*3970*/  IMAD.WIDE.U32 R10, R10, R8.reuse, RZ ;  /* 0x000000080a0a7225 */ /* 0x080fe200078e00ff */
[----:B------:R-:W-:Y:S01]  /*3980*/  IADD3 R13, P3, PT, R40, 0x700, RZ ;  /* 0x00000700280d7810 */ /* 0x000fe20007f7e0ff */
[----:B------:R0:W3:Y:S01]  /*3990*/  LDG.E R20, desc[UR8][R20.64] ;  /* 0x0000000814147981 */ /* 0x0000e2000c1e1900 */
[----:B------:R-:W-:Y:S01]  /*39a0*/  IADD3.X R15, PT, PT, RZ, R41, RZ, P2, !PT ;  /* 0x00000029ff0f7210 */ /* 0x000fe200017fe4ff */
[----:B------:R-:W-:Y:S01]  /*39b0*/  IMAD.X R5, RZ, RZ, R41, P1 ;  /* 0x000000ffff057224 */ /* 0x000fe200008e0629 */
[----:B------:R-:W-:Y:S01]  /*39c0*/  LEA R16, P1, R10, UR6, 0x2 ;  /* 0x000000060a107c11 */ /* 0x000fe2000f8210ff */
[----:B------:R-:W-:Y:S01]  /*39d0*/  IMAD R25, R3, R9, R2 ;  /* 0x0000000903197224 */ /* 0x000fe200078e0202 */
[----:B------:R-:W-:Y:S01]  /*39e0*/  IADD3 R11, PT, PT, R11, R17, RZ ;  /* 0x000000110b0b7210 */ /* 0x000fe20007ffe0ff */
[-C--:B------:R-:W-:Y:S01]  /*39f0*/  IMAD.WIDE.U32 R2, R3, R8.reuse, RZ ;  /* 0x0000000803027225 */ /* 0x080fe200078e00ff */
[----:B------:R-:W-:Y:S01]  /*3a00*/  IADD3 R30, P4, PT, R40, 0x900, RZ ;  /* 0x00000900281e7810 */ /* 0x000fe20007f9e0ff */
[----:B------:R1:W4:Y:S01]  /*3a10*/  LDG.E R18, desc[UR8][R18.64] ;  /* 0x0000000812127981 */ /* 0x000322000c1e1900 */
[----:B------:R-:W-:Y:S01]  /*3a20*/  LEA.HI.X R17, R10, UR7, R11, 0x2, P1 ;  /* 0x000000070a117c11 */ /* 0x000fe200088f140b */
[----:B------:R-:W-:Y:S01]  /*3a30*/  IMAD R5, R5, R8, RZ ;  /* 0x0000000805057224 */ /* 0x000fe200078e02ff */
[----:B------:R-:W-:Y:S01]  /*3a40*/  LEA R14, P2, R2, UR6, 0x2 ;  /* 0x00000006020e7c11 */ /* 0x000fe2000f8410ff */
[----:B------:R-:W-:-:S02]  /*3a50*/  IMAD.IADD R3, R3, 0x1, R25 ;  /* 0x0000000103037824 */ /* 0x000fc400078e0219 */
[----:B------:R-:W-:Y:S01]  /*3a60*/  IMAD.X R23, RZ, RZ, R41, P3 ;  /* 0x000000ffff177224 */ /* 0x000fe200018e0629 */
[----:B------:R-:W-:Y:S01]  /*3a70*/  IADD3 R24, P3, PT, R40, 0x800, RZ ;  /* 0x0000080028187810 */ /* 0x000fe20007f7e0ff */
[C---:B------:R-:W-:Y:S01]  /*3a80*/  IMAD R27, R4.reuse, R9, R5 ;  /* 0x00000009041b7224 */ /* 0x040fe200078e0205 */
[----:B------:R-:W5:Y:S01]  /*3a90*/  LDG.E R16, desc[UR8][R16.64] ;  /* 0x0000000810107981 */ /* 0x000f62000c1e1900 */
[----:B------:R-:W-:-:S04]  /*3aa0*/  IMAD.WIDE.U32 R4, R4, R8, RZ ;  /* 0x0000000804047225 */ /* 0x000fc800078e00ff */
[-C--:B------:R-:W-:Y:S01]  /*3ab0*/  IMAD R10, R15, R8.reuse, RZ ;  /* 0x000000080f0a7224 */ /* 0x080fe200078e02ff */
[----:B------:R-:W-:Y:S01]  /*3ac0*/  LEA.HI.X R15, R2, UR7, R3, 0x2, P2 ;  /* 0x00000007020f7c11 */ /* 0x000fe200090f1403 */
[-C--:B------:R-:W-:Y:S01]  /*3ad0*/  IMAD R2, R23, R8.reuse, RZ ;  /* 0x0000000817027224 */ /* 0x080fe200078e02ff */
[----:B------:R-:W-:Y:S01]  /*3ae0*/  LEA R12, P1, R4, UR6, 0x2 ;  /* 0x00000006040c7c11 */ /* 0x000fe2000f8210ff */
[C---:B------:R-:W-:Y:S01]  /*3af0*/  IMAD R11, R22.reuse, R9, R10 ;  /* 0x00000009160b7224 */ /* 0x040fe200078e020a */
[----:B------:R-:W-:Y:S01]  /*3b00*/  IADD3 R5, PT, PT, R5, R27, RZ ;  /* 0x0000001b05057210 */ /* 0x000fe20007ffe0ff */
[----:B------:R-:W-:-:S04]  /*3b10*/  IMAD.WIDE.U32 R22, R22, R8, RZ ;  /* 0x0000000816167225 */ /* 0x000fc800078e00ff */
[C---:B------:R-:W-:Y:S02]  /*3b20*/  IMAD R25, R13.reuse, R9, R2 ;  /* 0x000000090d197224 */ /* 0x040fe400078e0202 */
[-C--:B------:R-:W-:Y:S01]  /*3b30*/  IMAD.WIDE.U32 R2, R13, R8.reuse, RZ ;  /* 0x000000080d027225 */ /* 0x080fe200078e00ff */
[----:B------:R-:W-:Y:S02]  /*3b40*/  LEA.HI.X R13, R4, UR7, R5, 0x2, P1 ;  /* 0x00000007040d7c11 */ /* 0x000fe400088f1405 */
[----:B------:R-:W-:Y:S01]  /*3b50*/  LEA R10, P1, R22, UR6, 0x2 ;  /* 0x00000006160a7c11 */ /* 0x000fe2000f8210ff */
[----:B------:R-:W-:Y:S01]  /*3b60*/  IMAD.IADD R5, R23, 0x1, R11 ;  /* 0x0000000117057824 */ /* 0x000fe200078e020b */
[----:B------:R-:W-:Y:S01]  /*3b70*/  LEA R4, P2, R2, UR6, 0x2 ;  /* 0x0000000602047c11 */ /* 0x000fe2000f8410ff */
[----:B------:R-:W-:Y:S01]  /*3b80*/  IMAD.X R23, RZ, RZ, R41, P3 ;  /* 0x000000ffff177224 */ /* 0x000fe200018e0629 */
[----:B------:R-:W-:Y:S02]  /*3b90*/  IADD3 R3, PT, PT, R3, R25, RZ ;  /* 0x0000001903037210 */ /* 0x000fe40007ffe0ff */
[----:B------:R-:W-:Y:S01]  /*3ba0*/  LEA.HI.X R11, R22, UR7, R5, 0x2, P1 ;  /* 0x00000007160b7c11 */ /* 0x000fe200088f1405 */
[----:B------:R-:W-:Y:S01]  /*3bb0*/  IMAD R23, R23, R8, RZ ;  /* 0x0000000817177224 */ /* 0x000fe200078e02ff */
[----:B------:R-:W-:-:S02]  /*3bc0*/  LEA.HI.X R5, R2, UR7, R3, 0x2, P2 ;  /* 0x0000000702057c11 */ /* 0x000fc400090f1403 */
[----:B------:R-:W-:Y:S01]  /*3bd0*/  IADD3.X R3, PT, PT, RZ, R41, RZ, P4, !PT ;  /* 0x00000029ff037210 */ /* 0x000fe200027fe4ff */
[----:B------:R-:W-:Y:S01]  /*3be0*/  IMAD R33, R24, R9, R23 ;  /* 0x0000000918217224 */ /* 0x000fe200078e0217 */
[----:B------:R-:W-:Y:S01]  /*3bf0*/  IADD3 R32, P1, PT, R40, 0xa00, RZ ;  /* 0x00000a0028207810 */ /* 0x000fe20007f3e0ff */
[-C--:B------:R-:W-:Y:S01]  /*3c00*/  IMAD.WIDE.U32 R22, R24, R8.reuse, RZ ;  /* 0x0000000818167225 */ /* 0x080fe200078e00ff */
[C---:B------:R-:W-:Y:S01]  /*3c10*/  IADD3 R26, P2, PT, R40.reuse, 0xb00, RZ ;  /* 0x00000b00281a7810 */ /* 0x040fe20007f5e0ff */
[----:B------:R-:W5:Y:S01]  /*3c20*/  LDG.E R28, desc[UR8][R4.64] ;  /* 0x00000008041c7981 */ /* 0x000f62000c1e1900 */
[----:B------:R-:W-:Y:S01]  /*3c30*/  IADD3 R34, P3, PT, R40, 0xc00, RZ ;  /* 0x00000c0028227810 */ /* 0x000fe20007f7e0ff */
[----:B------:R-:W-:Y:S01]  /*3c40*/  IMAD R25, R3, R8, RZ ;  /* 0x0000000803197224 */ /* 0x000fe200078e02ff */
[----:B------:R-:W-:Y:S01]  /*3c50*/  IADD3.X R27, PT, PT, RZ, R41, RZ, P2, !PT ;  /* 0x00000029ff1b7210 */ /* 0x000fe200017fe4ff */
[----:B------:R-:W-:Y:S01]  /*3c60*/  IMAD.X R3, RZ, RZ, R41, P1 ;  /* 0x000000ffff037224 */ /* 0x000fe200008e0629 */
[----:B------:R-:W-:Y:S01]  /*3c70*/  LEA R2, P1, R22, UR6, 0x2 ;  /* 0x0000000616027c11 */ /* 0x000fe2000f8210ff */
[----:B------:R-:W-:-:S02]  /*3c80*/  IMAD R25, R30, R9, R25 ;  /* 0x000000091e197224 */ /* 0x000fc400078e0219 */
[-C--:B------:R-:W-:Y:S02]  /*3c90*/  IMAD R24, R3, R8.reuse, RZ ;  /* 0x0000000803187224 */ /* 0x080fe400078e02ff */
[----:B------:R-:W-:Y:S01]  /*3ca0*/  IMAD.IADD R3, R23, 0x1, R33 ;  /* 0x0000000117037824 */ /* 0x000fe200078e0221 */
[----:B------:R-:W-:Y:S01]  /*3cb0*/  IADD3.X R23, PT, PT, RZ, R41, RZ, P3, !PT ;  /* 0x00000029ff177210 */ /* 0x000fe20001ffe4ff */
[----:B------:R-:W-:Y:S02]  /*3cc0*/  IMAD R35, R32, R9, R24 ;  /* 0x0000000920237224 */ /* 0x000fe400078e0218 */
[----:B------:R-:W-:Y:S01]  /*3cd0*/  IMAD.WIDE.U32 R30, R30, R8, RZ ;  /* 0x000000081e1e7225 */ /* 0x000fe200078e00ff */
[----:B------:R-:W-:-:S03]  /*3ce0*/  LEA.HI.X R3, R22, UR7, R3, 0x2, P1 ;  /* 0x0000000716037c11 */ /* 0x000fc600088f1403 */
[----:B------:R-:W-:Y:S01]  /*3cf0*/  IMAD.WIDE.U32 R32, R32, R8, RZ ;  /* 0x0000000820207225 */ /* 0x000fe200078e00ff */
[----:B------:R-:W-:-:S03]  /*3d00*/  LEA R22, P1, R30, UR6, 0x2 ;  /* 0x000000061e167c11 */ /* 0x000fc6000f8210ff */
[-C--:B------:R-:W-:Y:S01]  /*3d10*/  IMAD R27, R27, R8.reuse, RZ ;  /* 0x000000081b1b7224 */ /* 0x080fe200078e02ff */
[----:B------:R-:W-:Y:S01]  /*3d20*/  LEA R24, P2, R32, UR6, 0x2 ;  /* 0x0000000620187c11 */ /* 0x000fe2000f8410ff */
[-C--:B------:R-:W-:Y:S02]  /*3d30*/  IMAD R43, R23, R8.reuse, RZ ;  /* 0x00000008172b7224 */ /* 0x080fe400078e02ff */
[----:B------:R-:W-:Y:S01]  /*3d40*/  IMAD.IADD R23, R31, 0x1, R25 ;  /* 0x000000011f177824 */ /* 0x000fe200078e0219 */
[----:B------:R-:W-:Y:S01]  /*3d50*/  IADD3 R25, PT, PT, R33, R35, RZ ;  /* 0x0000002321197210 */ /* 0x000fe20007ffe0ff */
[CC--:B------:R-:W-:Y:S02]  /*3d60*/  IMAD R33, R26.reuse, R9.reuse, R27 ;  /* 0x000000091a217224 */ /* 0x0c0fe400078e021b */
[-C--:B------:R-:W-:Y:S01]  /*3d70*/  IMAD.WIDE.U32 R26, R26, R8.reuse, RZ ;  /* 0x000000081a1a7225 */ /* 0x080fe200078e00ff */
[----:B------:R-:W-:Y:S02]  /*3d80*/  LEA.HI.X R23, R30, UR7, R23, 0x2, P1 ;  /* 0x000000071e177c11 */ /* 0x000fe400088f1417 */
[----:B------:R-:W-:Y:S01]  /*3d90*/  LEA.HI.X R25, R32, UR7, R25, 0x2, P2 ;  /* 0x0000000720197c11 */ /* 0x000fe200090f1419 */
[----:B------:R-:W-:Y:S01]  /*3da0*/  IMAD R43, R34, R9, R43 ;  /* 0x00000009222b7224 */ /* 0x000fe200078e022b */
[----:B------:R-:W-:Y:S01]  /*3db0*/  LEA R32, P1, R26, UR6, 0x2 ;  /* 0x000000061a207c11 */ /* 0x000fe2000f8210ff */
[----:B------:R-:W-:Y:S01]  /*3dc0*/  IMAD.WIDE.U32 R30, R34, R8, RZ ;  /* 0x00000008221e7225 */ /* 0x000fe200078e00ff */
[----:B------:R-:W5:Y:S03]  /*3dd0*/  LDG.E R22, desc[UR8][R22.64] ;  /* 0x0000000816167981 */ /* 0x000f66000c1e1900 */
[----:B------:R-:W-:Y:S01]  /*3de0*/  IMAD.IADD R33, R27, 0x1, R33 ;  /* 0x000000011b217824 */ /* 0x000fe200078e0221 */
[----:B------:R-:W-:Y:S01]  /*3df0*/  IADD3 R27, PT, PT, R31, R43, RZ ;  /* 0x0000002b1f1b7210 */ /* 0x000fe20007ffe0ff */
[----:B------:R-:W5:Y:S01]  /*3e00*/  LDG.E R24, desc[UR8][R24.64] ;  /* 0x0000000818187981 */ /* 0x000f62000c1e1900 */
[----:B------:R-:W-:-:S02]  /*3e10*/  LEA R34, P2, R30, UR6, 0x2 ;  /* 0x000000061e227c11 */ /* 0x000fc4000f8410ff */
[----:B------:R-:W-:Y:S01]  /*3e20*/  LEA.HI.X R33, R26, UR7, R33, 0x2, P1 ;  /* 0x000000071a217c11 */ /* 0x000fe200088f1421 */
[----:B------:R-:W5:Y:S01]  /*3e30*/  LDG.E R31, desc[UR8][R2.64] ;  /* 0x00000008021f7981 */ /* 0x000f62000c1e1900 */
[----:B------:R-:W-:-:S03]  /*3e40*/  LEA.HI.X R35, R30, UR7, R27, 0x2, P2 ;  /* 0x000000071e237c11 */ /* 0x000fc600090f141b */
[----:B------:R-:W5:Y:S04]  /*3e50*/  LDG.E R26, desc[UR8][R14.64] ;  /* 0x000000080e1a7981 */ /* 0x000f68000c1e1900 */
[----:B------:R-:W5:Y:S01]  /*3e60*/  LDG.E R27, desc[UR8][R12.64] ;  /* 0x000000080c1b7981 */ /* 0x000f62000c1e1900 */
[----:B------:R-:W-:-:S03]  /*3e70*/  IADD3 R44, P1, PT, R40, 0xd00, RZ ;  /* 0x00000d00282c7810 */ /* 0x000fc60007f3e0ff */
[----:B------:R1:W5:Y:S01]  /*3e80*/  LDG.E R30, desc[UR8][R10.64] ;  /* 0x000000080a1e7981 */ /* 0x000362000c1e1900 */
[C---:B------:R-:W-:Y:S01]  /*3e90*/  IADD3 R43, P2, PT, R40.reuse, 0xe00, RZ ;  /* 0x00000e00282b7810 */ /* 0x040fe20007f5e0ff */
[--C-:B0-----:R-:W-:Y:S01]  /*3ea0*/  IMAD.X R21, RZ, RZ, R41.reuse, P1 ;  /* 0x000000ffff157224 */ /* 0x101fe200008e0629 */
[----:B------:R-:W-:Y:S01]  /*3eb0*/  IADD3 R40, P1, PT, R40, 0xf00, RZ ;  /* 0x00000f0028287810 */ /* 0x000fe20007f3e0ff */
[----:B------:R-:W5:Y:S01]  /*3ec0*/  LDG.E R32, desc[UR8][R32.64] ;  /* 0x0000000820207981 */ /* 0x000f62000c1e1900 */
[----:B-1----:R-:W-:Y:S01]  /*3ed0*/  IADD3.X R19, PT, PT, RZ, R41, RZ, P2, !PT ;  /* 0x00000029ff137210 */ /* 0x002fe200017fe4ff */
[-C--:B------:R-:W-:Y:S02]  /*3ee0*/  IMAD R21, R21, R8.reuse, RZ ;  /* 0x0000000815157224 */ /* 0x080fe400078e02ff */
[----:B------:R-:W-:Y:S01]  /*3ef0*/  IMAD.X R41, RZ, RZ, R41, P1 ;  /* 0x000000ffff297224 */ /* 0x000fe200008e0629 */
[----:B------:R-:W5:Y:S01]  /*3f00*/  LDG.E R34, desc[UR8][R34.64] ;  /* 0x0000000822227981 */ /* 0x000f62000c1e1900 */
[----:B------:R-:W-:-:S02]  /*3f10*/  IMAD R10, R19, R8, RZ ;  /* 0x00000008130a7224 */ /* 0x000fc400078e02ff */
[C---:B------:R-:W-:Y:S02]  /*3f20*/  IMAD R11, R44.reuse, R9, R21 ;  /* 0x000000092c0b7224 */ /* 0x040fe400078e0215 */
[----:B------:R-:W-:-:S04]  /*3f30*/  IMAD.WIDE.U32 R2, R44, R8, RZ ;  /* 0x000000082c027225 */ /* 0x000fc800078e00ff */
[C---:B------:R-:W-:Y:S02]  /*3f40*/  IMAD R13, R43.reuse, R9, R10 ;  /* 0x000000092b0d7224 */ /* 0x040fe400078e020a */
[----:B------:R-:W-:Y:S01]  /*3f50*/  IMAD.WIDE.U32 R4, R43, R8, RZ ;  /* 0x000000082b047225 */ /* 0x000fe200078e00ff */
[----:B------:R-:W-:-:S03]  /*3f60*/  LEA R10, P1, R2, UR6, 0x2 ;  /* 0x00000006020a7c11 */ /* 0x000fc6000f8210ff */
[-C--:B------:R-:W-:Y:S01]  /*3f70*/  IMAD R41, R41, R8.reuse, RZ ;  /* 0x0000000829297224 */ /* 0x080fe200078e02ff */
[----:B------:R-:W-:Y:S01]  /*3f80*/  IADD3 R11, PT, PT, R3, R11, RZ ;  /* 0x0000000b030b7210 */ /* 0x000fe20007ffe0ff */
[----:B------:R-:W-:Y:S01]  /*3f90*/  IMAD.IADD R3, R5, 0x1, R13 ;  /* 0x0000000105037824 */ /* 0x000fe200078e020d */
[----:B------:R-:W-:Y:S01]  /*3fa0*/  LEA R12, P2, R4, UR6, 0x2 ;  /* 0x00000006040c7c11 */ /* 0x000fe2000f8410ff */
[C---:B------:R-:W-:Y:S02]  /*3fb0*/  IMAD R41, R40.reuse, R9, R41 ;  /* 0x0000000928297224 */ /* 0x040fe400078e0229 */
[----:B------:R-:W-:Y:S01]  /*3fc0*/  IMAD.WIDE.U32 R14, R40, R8, RZ ;  /* 0x00000008280e7225 */ /* 0x000fe200078e00ff */
[----:B------:R-:W-:Y:S02]  /*3fd0*/  LEA.HI.X R11, R2, UR7, R11, 0x2, P1 ;  /* 0x00000007020b7c11 */ /* 0x000fe400088f140b */
[----:B------:R-:W-:Y:S02]  /*3fe0*/  LEA.HI.X R13, R4, UR7, R3, 0x2, P2 ;  /* 0x00000007040d7c11 */ /* 0x000fe400090f1403 */
[----:B------:R-:W-:Y:S01]  /*3ff0*/  LEA R2, P1, R14, UR6, 0x2 ;  /* 0x000000060e027c11 */ /* 0x000fe2000f8210ff */
[----:B------:R-:W5:Y:S01]  /*4000*/  LDG.E R10, desc[UR8][R10.64] ;  /* 0x000000080a0a7981 */ /* 0x000f62000c1e1900 */
[----:B------:R-:W-:-:S03]  /*4010*/  IADD3 R3, PT, PT, R15, R41, RZ ;  /* 0x000000290f037210 */ /* 0x000fc60007ffe0ff */
[----:B------:R-:W5:Y:S01]  /*4020*/  LDG.E R13, desc[UR8][R12.64] ;  /* 0x000000080c0d7981 */ /* 0x000f62000c1e1900 */
[----:B------:R-:W-:-:S06]  /*4030*/  LEA.HI.X R3, R14, UR7, R3, 0x2, P1 ;  /* 0x000000070e037c11 */ /* 0x000fcc00088f1403 */
[----:B------:R-:W5:Y:S01]  /*4040*/  LDG.E R3, desc[UR8][R2.64] ;  /* 0x0000000802037981 */ /* 0x000f62000c1e1900 */
[----:B------:R-:W-:-:S05]  /*4050*/  VIADD R38, R38, 0x10 ;  /* 0x0000001026267836 */ /* 0x000fca0000000000 */
[----:B------:R-:W-:Y:S02]  /*4060*/  ISETP.NE.AND P1, PT, R38, RZ, PT ;  /* 0x000000ff2600720c */ /* 0x000fe40003f25270 */
[----:B------:R-:W-:Y:S01]  /*4070*/  IADD3 R39, PT, PT, R39, 0x1000, RZ ;  /* 0x0000100027277810 */ /* 0x000fe20007ffe0ff */
[----:B--2---:R-:W-:-:S04]  /*4080*/  FMUL R29, R29, R6 ;  /* 0x000000061d1d7220 */ /* 0x004fc80000400000 */
        /* <DEDUP_REMOVED lines=16> */
.L_x_110:
[----:B------:R-:W-:Y:S05]  /*4190*/  BSYNC.RECONVERGENT B2 ;  /* 0x0000000000027941 */ /* 0x000fea0003800200 */
.L_x_109:
[----:B------:R-:W-:Y:S05]  /*41a0*/  @!P0 BRA `(.L_x_108) ;  /* 0x0000000800988947 */ /* 0x000fea0003800000 */
[----:B------:R-:W-:Y:S01]  /*41b0*/  ISETP.GE.U32.AND P1, PT, R42, 0x8, PT ;  /* 0x000000082a00780c */ /* 0x000fe20003f26070 */
[----:B------:R-:W-:Y:S01]  /*41c0*/  BSSY.RECONVERGENT B2, `(.L_x_112) ;  /* 0x000005c000027945 */ /* 0x000fe20003800200 */
[----:B------:R-:W-:-:S04]  /*41d0*/  LOP3.LUT R22, R7, 0x7, RZ, 0xc0, !PT ;  /* 0x0000000707167812 */ /* 0x000fc800078ec0ff */
[----:B------:R-:W-:-:S07]  /*41e0*/  ISETP.NE.AND P0, PT, R22, RZ, PT ;  /* 0x000000ff1600720c */ /* 0x000fce0003f05270 */
[----:B------:R-:W-:Y:S06]  /*41f0*/  @!P1 BRA `(.L_x_113) ;  /* 0x0000000400609947 */ /* 0x000fec0003800000 */
[CC--:B------:R-:W-:Y:S01]  /*4200*/  IADD3 R2, P1, PT, R39.reuse, R36.reuse, RZ ;  /* 0x0000002427027210 */ /* 0x0c0fe20007f3e0ff */
[C---:B------:R-:W-:Y:S01]  /*4210*/  VIADD R11, R39.reuse, 0x200 ;  /* 0x00000200270b7836 */ /* 0x040fe20000000000 */
[C---:B------:R-:W-:Y:S02]  /*4220*/  IADD3 R5, PT, PT, R39.reuse, 0x100, RZ ;  /* 0x0000010027057810 */ /* 0x040fe40007ffe0ff */
[----:B------:R-:W-:Y:S01]  /*4230*/  IADD3 R13, PT, PT, R39, 0x300, RZ ;  /* 0x00000300270d7810 */ /* 0x000fe20007ffe0ff */
[----:B------:R-:W-:Y:S01]  /*4240*/  IMAD.X R3, RZ, RZ, R37, P1 ;  /* 0x000000ffff037224 */ /* 0x000fe200008e0625 */
[-C--:B------:R-:W-:Y:S01]  /*4250*/  IADD3 R4, P2, PT, R5, R36.reuse, RZ ;  /* 0x0000002405047210 */ /* 0x080fe20007f5e0ff */
[----:B------:R-:W-:Y:S01]  /*4260*/  VIADD R5, R39, 0x400 ;  /* 0x0000040027057836 */ /* 0x000fe20000000000 */
[----:B------:R-:W-:Y:S01]  /*4270*/  IADD3 R16, P3, PT, R11, R36, RZ ;  /* 0x000000240b107210 */ /* 0x000fe20007f7e0ff */
[----:B------:R-:W-:Y:S01]  /*4280*/  IMAD R3, R3, R8, RZ ;  /* 0x0000000803037224 */ /* 0x000fe200078e02ff */
[----:B------:R-:W-:-:S02]  /*4290*/  IADD3.X R11, PT, PT, RZ, R37, RZ, P2, !PT ;  /* 0x00000025ff0b7210 */ /* 0x000fc400017fe4ff */
[-C--:B------:R-:W-:Y:S01]  /*42a0*/  IADD3 R18, P2, PT, R13, R36.reuse, RZ ;  /* 0x000000240d127210 */ /* 0x080fe20007f5e0ff */
[C---:B------:R-:W-:Y:S01]  /*42b0*/  IMAD R15, R2.reuse, R9, R3 ;  /* 0x00000009020f7224 */ /* 0x040fe200078e0203 */
[----:B------:R-:W-:Y:S01]  /*42c0*/  IADD3 R5, P4, PT, R5, R36, RZ ;  /* 0x0000002405057210 */ /* 0x000fe20007f9e0ff */
[----:B------:R-:W-:-:S04]  /*42d0*/  IMAD.WIDE.U32 R2, R2, R8, RZ ;  /* 0x0000000802027225 */ /* 0x000fc800078e00ff */
[----:B------:R-:W-:Y:S01]  /*42e0*/  IMAD.IADD R15, R3, 0x1, R15 ;  /* 0x00000001030f7824 */ /* 0x000fe200078e020f */
[C---:B------:R-:W-:Y:S01]  /*42f0*/  LEA R12, P1, R2.reuse, UR6, 0x2 ;  /* 0x00000006020c7c11 */ /* 0x040fe2000f8210ff */
[-C--:B------:R-:W-:Y:S01]  /*4300*/  IMAD.WIDE.U32 R20, R5, R8.reuse, RZ ;  /* 0x0000000805147225 */ /* 0x080fe200078e00ff */
[-C--:B------:R-:W-:Y:S02]  /*4310*/  IADD3.X R3, PT, PT, RZ, R37.reuse, RZ, P3, !PT ;  /* 0x00000025ff037210 */ /* 0x080fe40001ffe4ff */
[----:B------:R-:W-:Y:S01]  /*4320*/  LEA.HI.X R13, R2, UR7, R15, 0x2, P1 ;  /* 0x00000007020d7c11 */ /* 0x000fe200088f140f */
[-C--:B------:R-:W-:Y:S01]  /*4330*/  IMAD R2, R11, R8.reuse, RZ ;  /* 0x000000080b027224 */ /* 0x080fe200078e02ff */
[----:B------:R-:W-:Y:S01]  /*4340*/  IADD3.X R11, PT, PT, RZ, R37, RZ, P4, !PT ;  /* 0x00000025ff0b7210 */ /* 0x000fe200027fe4ff */
[----:B------:R-:W-:Y:S02]  /*4350*/  IMAD.X R15, RZ, RZ, R37, P2 ;  /* 0x000000ffff0f7224 */ /* 0x000fe400010e0625 */
[----:B------:R-:W-:-:S02]  /*4360*/  IMAD R10, R3, R8, RZ ;  /* 0x00000008030a7224 */ /* 0x000fc400078e02ff */
[C---:B------:R-:W-:Y:S02]  /*4370*/  IMAD R19, R4.reuse, R9, R2 ;  /* 0x0000000904137224 */ /* 0x040fe400078e0202 */
[----:B------:R-:W-:-:S04]  /*4380*/  IMAD.WIDE.U32 R2, R4, R8, RZ ;  /* 0x0000000804027225 */ /* 0x000fc800078e00ff */
[-C--:B------:R-:W-:Y:S01]  /*4390*/  IMAD R15, R15, R8.reuse, RZ ;  /* 0x000000080f0f7224 */ /* 0x080fe200078e02ff */
[----:B------:R-:W-:Y:S01]  /*43a0*/  LEA R14, P1, R2, UR6, 0x2 ;  /* 0x00000006020e7c11 */ /* 0x000fe2000f8210ff */
[-C--:B------:R-:W-:Y:S02]  /*43b0*/  IMAD R4, R11, R8.reuse, RZ ;  /* 0x000000080b047224 */ /* 0x080fe400078e02ff */
[C---:B------:R-:W-:Y:S02]  /*43c0*/  IMAD R23, R16.reuse, R9, R10 ;  /* 0x0000000910177224 */ /* 0x040fe400078e020a */
[----:B------:R-:W-:-:S04]  /*43d0*/  IMAD.WIDE.U32 R16, R16, R8, RZ ;  /* 0x0000000810107225 */ /* 0x000fc800078e00ff */
[C---:B------:R-:W-:Y:S01]  /*43e0*/  IMAD R25, R18.reuse, R9, R15 ;  /* 0x0000000912197224 */ /* 0x040fe200078e020f */
[----:B------:R-:W-:Y:S01]  /*43f0*/  IADD3 R11, PT, PT, R17, R23, RZ ;  /* 0x00000017110b7210 */ /* 0x000fe20007ffe0ff */
[----:B------:R-:W-:Y:S02]  /*4400*/  IMAD.IADD R3, R3, 0x1, R19 ;  /* 0x0000000103037824 */ /* 0x000fe400078e0213 */
[----:B------:R-:W-:-:S03]  /*4410*/  IMAD.WIDE.U32 R18, R18, R8, RZ ;  /* 0x0000000812127225 */ /* 0x000fc600078e00ff */
[----:B------:R-:W-:Y:S01]  /*4420*/  LEA.HI.X R15, R2, UR7, R3, 0x2, P1 ;  /* 0x00000007020f7c11 */ /* 0x000fe200088f1403 */
[----:B------:R-:W-:Y:S01]  /*4430*/  IMAD R27, R5, R9, R4 ;  /* 0x00000009051b7224 */ /* 0x000fe200078e0204 */
[----:B------:R-:W-:Y:S01]  /*4440*/  LEA R10, P1, R16, UR6, 0x2 ;  /* 0x00000006100a7c11 */ /* 0x000fe2000f8210ff */
[----:B------:R-:W-:Y:S01]  /*4450*/  IMAD.IADD R5, R19, 0x1, R25 ;  /* 0x0000000113057824 */ /* 0x000fe200078e0219 */
[----:B------:R-:W-:Y:S01]  /*4460*/  LEA R4, P2, R18, UR6, 0x2 ;  /* 0x0000000612047c11 */ /* 0x000fe2000f8410ff */
[----:B------:R-:W-:Y:S01]  /*4470*/  VIADD R17, R39, 0x500 ;  /* 0x0000050027117836 */ /* 0x000fe20000000000 */
[----:B------:R-:W-:Y:S01]  /*4480*/  IADD3 R3, PT, PT, R21, R27, RZ ;  /* 0x0000001b15037210 */ /* 0x000fe20007ffe0ff */
[----:B------:R0:W2:Y:S01]  /*4490*/  LDG.E R19, desc[UR8][R12.64] ;  /* 0x000000080c137981 */ /* 0x0000a2000c1e1900 */
[----:B------:R-:W-:Y:S02]  /*44a0*/  IADD3 R21, PT, PT, R39, 0x600, RZ ;  /* 0x0000060027157810 */ /* 0x000fe40007ffe0ff */
[----:B------:R-:W-:-:S02]  /*44b0*/  LEA.HI.X R11, R16, UR7, R11, 0x2, P1 ;  /* 0x00000007100b7c11 */ /* 0x000fc400088f140b */
[----:B------:R-:W-:Y:S02]  /*44c0*/  LEA.HI.X R5, R18, UR7, R5, 0x2, P2 ;  /* 0x0000000712057c11 */ /* 0x000fe400090f1405 */
[-C--:B------:R-:W-:Y:S01]  /*44d0*/  IADD3 R24, P1, PT, R17, R36.reuse, RZ ;  /* 0x0000002411187210 */ /* 0x080fe20007f3e0ff */
[----:B------:R1:W3:Y:S01]  /*44e0*/  LDG.E R18, desc[UR8][R14.64] ;  /* 0x000000080e127981 */ /* 0x0002e2000c1e1900 */
[-C--:B------:R-:W-:Y:S02]  /*44f0*/  IADD3 R16, P2, PT, R21, R36.reuse, RZ ;  /* 0x0000002415107210 */ /* 0x080fe40007f5e0ff */
[C---:B------:R-:W-:Y:S02]  /*4500*/  LEA R2, P3, R20.reuse, UR6, 0x2 ;  /* 0x0000000614027c11 */ /* 0x040fe4000f8610ff */
[----:B------:R-:W-:Y:S01]  /*4510*/  IADD3 R17, PT, PT, R39, 0x700, RZ ;  /* 0x0000070027117810 */ /* 0x000fe20007ffe0ff */
[----:B------:R-:W-:Y:S01]  /*4520*/  IMAD.X R23, RZ, RZ, R37, P1 ;  /* 0x000000ffff177224 */ /* 0x000fe200008e0625 */
[----:B------:R-:W-:Y:S01]  /*4530*/  LEA.HI.X R3, R20, UR7, R3, 0x2, P3 ;  /* 0x0000000714037c11 */ /* 0x000fe200098f1403 */
[----:B------:R-:W-:Y:S01]  /*4540*/  IMAD.X R21, RZ, RZ, R37, P2 ;  /* 0x000000ffff157224 */ /* 0x000fe200010e0625 */
[----:B------:R-:W-:Y:S01]  /*4550*/  IADD3 R20, P1, PT, R17, R36, RZ ;  /* 0x0000002411147210 */ /* 0x000fe20007f3e0ff */
[----:B------:R-:W-:-:S02]  /*4560*/  IMAD R25, R23, R8, RZ ;  /* 0x0000000817197224 */ /* 0x000fc400078e02ff */
[-C--:B------:R-:W-:Y:S01]  /*4570*/  IMAD R17, R21, R8.reuse, RZ ;  /* 0x0000000815117224 */ /* 0x080fe200078e02ff */
[----:B------:R-:W-:Y:S01]  /*4580*/  IADD3.X R21, PT, PT, RZ, R37, RZ, P1, !PT ;  /* 0x00000025ff157210 */ /* 0x000fe20000ffe4ff */
[C---:B------:R-:W-:Y:S01]  /*4590*/  IMAD R27, R24.reuse, R9, R25 ;  /* 0x00000009181b7224 */ /* 0x040fe200078e0219 */
[----:B------:R4:W5:Y:S01]  /*45a0*/  LDG.E R23, desc[UR8][R10.64] ;  /* 0x000000080a177981 */ /* 0x000962000c1e1900 */
[----:B0-----:R-:W-:-:S03]  /*45b0*/  IMAD.WIDE.U32 R12, R24, R8, RZ ;  /* 0x00000008180c7225 */ /* 0x001fc600078e00ff */
[----:B------:R0:W5:Y:S01]  /*45c0*/  LDG.E R25, desc[UR8][R4.64] ;  /* 0x0000000804197981 */ /* 0x000162000c1e1900 */
[C---:B------:R-:W-:Y:S02]  /*45d0*/  IMAD R29, R16.reuse, R9, R17 ;  /* 0x00000009101d7224 */ /* 0x040fe400078e0211 */
[-C--:B------:R-:W-:Y:S01]  /*45e0*/  IMAD.WIDE.U32 R16, R16, R8.reuse, RZ ;  /* 0x0000000810107225 */ /* 0x080fe200078e00ff */
[----:B-1----:R-:W-:Y:S01]  /*45f0*/  LEA R14, P1, R12, UR6, 0x2 ;  /* 0x000000060c0e7c11 */ /* 0x002fe2000f8210ff */
[----:B------:R-:W5:Y:S02]  /*4600*/  LDG.E R3, desc[UR8][R2.64] ;  /* 0x0000000802037981 */ /* 0x000f64000c1e1900 */
[-C--:B------:R-:W-:Y:S02]  /*4610*/  IMAD R21, R21, R8.reuse, RZ ;  /* 0x0000000815157224 */ /* 0x080fe400078e02ff */
[----:B------:R-:W-:Y:S01]  /*4620*/  IMAD.IADD R13, R13, 0x1, R27 ;  /* 0x000000010d0d7824 */ /* 0x000fe200078e021b */
[----:B----4-:R-:W-:Y:S01]  /*4630*/  IADD3 R11, PT, PT, R17, R29, RZ ;  /* 0x0000001d110b7210 */ /* 0x010fe20007ffe0ff */
[----:B------:R-:W-:Y:S01]  /*4640*/  IMAD R17, R20, R9, R21 ;  /* 0x0000000914117224 */ /* 0x000fe200078e0215 */
[----:B------:R-:W-:Y:S01]  /*4650*/  LEA R10, P2, R16, UR6, 0x2 ;  /* 0x00000006100a7c11 */ /* 0x000fe2000f8410ff */
[----:B------:R-:W-:Y:S01]  /*4660*/  IMAD.WIDE.U32 R20, R20, R8, RZ ;  /* 0x0000000814147225 */ /* 0x000fe200078e00ff */
[----:B------:R-:W-:-:S02]  /*4670*/  LEA.HI.X R15, R12, UR7, R13, 0x2, P1 ;  /* 0x000000070c0f7c11 */ /* 0x000fc400088f140d */
[----:B------:R-:W-:Y:S01]  /*4680*/  LEA.HI.X R11, R16, UR7, R11, 0x2, P2 ;  /* 0x00000007100b7c11 */ /* 0x000fe200090f140b */
[----:B0-----:R-:W-:Y:S01]  /*4690*/  IMAD.IADD R5, R21, 0x1, R17 ;  /* 0x0000000115057824 */ /* 0x001fe200078e0211 */
[C---:B------:R-:W-:Y:S01]  /*46a0*/  LEA R4, P1, R20.reuse, UR6, 0x2 ;  /* 0x0000000614047c11 */ /* 0x040fe2000f8210ff */
[----:B------:R-:W4:Y:S03]  /*46b0*/  LDG.E R14, desc[UR8][R14.64] ;  /* 0x000000080e0e7981 */ /* 0x000f26000c1e1900 */
[----:B------:R-:W-:Y:S01]  /*46c0*/  LEA.HI.X R5, R20, UR7, R5, 0x2, P1 ;  /* 0x0000000714057c11 */ /* 0x000fe200088f1405 */
[----:B------:R-:W4:Y:S04]  /*46d0*/  LDG.E R10, desc[UR8][R10.64] ;  /* 0x000000080a0a7981 */ /* 0x000f28000c1e1900 */
[----:B------:R-:W4:Y:S01]  /*46e0*/  LDG.E R4, desc[UR8][R4.64] ;  /* 0x0000000804047981 */ /* 0x000f22000c1e1900 */
[----:B------:R-:W-:Y:S01]  /*46f0*/  IADD3 R39, PT, PT, R39, 0x800, RZ ;  /* 0x0000080027277810 */ /* 0x000fe20007ffe0ff */
[----:B--2---:R-:W-:-:S04]  /*4700*/  FMUL R19, R6, R19 ;  /* 0x0000001306137220 */ /* 0x004fc80000400000 */
[----:B---3--:R-:W-:-:S04]  /*4710*/  FMUL R18, R19, R18 ;  /* 0x0000001213127220 */ /* 0x008fc80000400000 */
[----:B-----5:R-:W-:-:S04]  /*4720*/  FMUL R18, R18, R23 ;  /* 0x0000001712127220 */ /* 0x020fc80000400000 */
[----:B------:R-:W-:-:S04]  /*4730*/  FMUL R18, R18, R25 ;  /* 0x0000001912127220 */ /* 0x000fc80000400000 */
[----:B------:R-:W-:-:S04]  /*4740*/  FMUL R3, R18, R3 ;  /* 0x0000000312037220 */ /* 0x000fc80000400000 */
[----:B----4-:R-:W-:-:S04]  /*4750*/  FMUL R3, R3, R14 ;  /* 0x0000000e03037220 */ /* 0x010fc80000400000 */
[----:B------:R-:W-:-:S04]  /*4760*/  FMUL R3, R3, R10 ;  /* 0x0000000a03037220 */ /* 0x000fc80000400000 */
[----:B------:R-:W-:-:S07]  /*4770*/  FMUL R6, R3, R4 ;  /* 0x0000000403067220 */ /* 0x000fce0000400000 */
.L_x_113:
[----:B------:R-:W-:Y:S05]  /*4780*/  BSYNC.RECONVERGENT B2 ;  /* 0x0000000000027941 */ /* 0x000fea0003800200 */
.L_x_112:
        /* <DEDUP_REMOVED lines=10> */
[--C-:B------:R-:W-:Y:S01]  /*4830*/  IMAD.X R3, RZ, RZ, R37.reuse, P1 ;  /* 0x000000ffff037224 */ /* 0x100fe200008e0625 */
[----:B------:R-:W-:Y:S01]  /*4840*/  IADD3 R10, P1, PT, R5, R36, RZ ;  /* 0x00000024050a7210 */ /* 0x000fe20007f3e0ff */
[----:B------:R-:W-:Y:S01]  /*4850*/  IMAD.WIDE.U32 R4, R2, R8, RZ ;  /* 0x0000000802047225 */ /* 0x000fe200078e00ff */
[-C--:B------:R-:W-:Y:S02]  /*4860*/  IADD3 R14, P2, PT, R11, R36.reuse, RZ ;  /* 0x000000240b0e7210 */ /* 0x080fe40007f5e0ff */
[----:B------:R-:W-:Y:S01]  /*4870*/  IADD3 R16, P3, PT, R13, R36, RZ ;  /* 0x000000240d107210 */ /* 0x000fe20007f7e0ff */
[----:B------:R-:W-:Y:S01]  /*4880*/  IMAD R3, R3, R8, RZ ;  /* 0x0000000803037224 */ /* 0x000fe200078e02ff */
[----:B------:R-:W-:Y:S01]  /*4890*/  IADD3.X R13, PT, PT, RZ, R37, RZ, P2, !PT ;  /* 0x00000025ff0d7210 */ /* 0x000fe200017fe4ff */
[----:B------:R-:W-:-:S02]  /*48a0*/  IMAD.X R11, RZ, RZ, R37, P1 ;  /* 0x000000ffff0b7224 */ /* 0x000fc400008e0625 */
[----:B------:R-:W-:Y:S01]  /*48b0*/  IMAD R3, R2, R9, R3 ;  /* 0x0000000902037224 */ /* 0x000fe200078e0203 */
[----:B------:R-:W-:Y:S01]  /*48c0*/  LEA R2, P1, R4, UR6, 0x2 ;  /* 0x0000000604027c11 */ /* 0x000fe2000f8210ff */
[-C--:B------:R-:W-:Y:S02]  /*48d0*/  IMAD R11, R11, R8.reuse, RZ ;  /* 0x000000080b0b7224 */ /* 0x080fe400078e02ff */
[----:B------:R-:W-:Y:S01]  /*48e0*/  IMAD.X R17, RZ, RZ, R37, P3 ;  /* 0x000000ffff117224 */ /* 0x000fe200018e0625 */
[----:B------:R-:W-:Y:S01]  /*48f0*/  IADD3 R3, PT, PT, R5, R3, RZ ;  /* 0x0000000305037210 */ /* 0x000fe20007ffe0ff */
[----:B------:R-:W-:Y:S02]  /*4900*/  IMAD R5, R10, R9, R11 ;  /* 0x000000090a057224 */ /* 0x000fe400078e020b */
[-C--:B------:R-:W-:Y:S01]  /*4910*/  IMAD R15, R13, R8.reuse, RZ ;  /* 0x000000080d0f7224 */ /* 0x080fe200078e02ff */
[----:B------:R-:W-:Y:S01]  /*4920*/  LEA.HI.X R3, R4, UR7, R3, 0x2, P1 ;  /* 0x0000000704037c11 */ /* 0x000fe200088f1403 */
[----:B------:R-:W-:-:S04]  /*4930*/  IMAD.WIDE.U32 R10, R10, R8, RZ ;  /* 0x000000080a0a7225 */ /* 0x000fc800078e00ff */
[-C--:B------:R-:W-:Y:S01]  /*4940*/  IMAD R17, R17, R8.reuse, RZ ;  /* 0x0000000811117224 */ /* 0x080fe200078e02ff */
[----:B------:R-:W-:Y:S01]  /*4950*/  LEA R4, P1, R10, UR6, 0x2 ;  /* 0x000000060a047c11 */ /* 0x000fe2000f8210ff */
[CC--:B------:R-:W-:Y:S01]  /*4960*/  IMAD.WIDE.U32 R12, R14.reuse, R8.reuse, RZ ;  /* 0x000000080e0c7225 */ /* 0x0c0fe200078e00ff */
[----:B------:R-:W2:Y:S03]  /*4970*/  LDG.E R3, desc[UR8][R2.64] ;  /* 0x0000000802037981 */ /* 0x000ea6000c1e1900 */
[-C--:B------:R-:W-:Y:S01]  /*4980*/  IMAD R15, R14, R9.reuse, R15 ;  /* 0x000000090e0f7224 */ /* 0x080fe200078e020f */
[----:B------:R-:W-:Y:S01]  /*4990*/  LEA R14, P2, R12, UR6, 0x2 ;  /* 0x000000060c0e7c11 */ /* 0x000fe2000f8410ff */
[----:B------:R-:W-:Y:S02]  /*49a0*/  IMAD.IADD R5, R11, 0x1, R5 ;  /* 0x000000010b057824 */ /* 0x000fe400078e0205 */
[C---:B------:R-:W-:Y:S01]  /*49b0*/  IMAD R11, R16.reuse, R9, R17 ;  /* 0x00000009100b7224 */ /* 0x040fe200078e0211 */
[----:B------:R-:W-:Y:S01]  /*49c0*/  IADD3 R15, PT, PT, R13, R15, RZ ;  /* 0x0000000f0d0f7210 */ /* 0x000fe20007ffe0ff */
[----:B------:R-:W-:Y:S01]  /*49d0*/  IMAD.WIDE.U32 R16, R16, R8, RZ ;  /* 0x0000000810107225 */ /* 0x000fe200078e00ff */
[----:B------:R-:W-:-:S02]  /*49e0*/  LEA.HI.X R5, R10, UR7, R5, 0x2, P1 ;  /* 0x000000070a057c11 */ /* 0x000fc400088f1405 */
        /* <DEDUP_REMOVED lines=12> */
.L_x_115:
[----:B------:R-:W-:Y:S05]  /*4ab0*/  BSYNC.RECONVERGENT B2 ;  /* 0x0000000000027941 */ /* 0x000fea0003800200 */
.L_x_114:
[----:B------:R-:W-:Y:S05]  /*4ac0*/  @!P0 BRA `(.L_x_108) ;  /* 0x0000000000508947 */ /* 0x000fea0003800000 */
[----:B------:R-:W-:Y:S01]  /*4ad0*/  IADD3 R36, P0, PT, R39, R36, RZ ;  /* 0x0000002427247210 */ /* 0x000fe20007f1e0ff */
[----:B------:R-:W-:Y:S01]  /*4ae0*/  IMAD.MOV R7, RZ, RZ, -R7 ;  /* 0x000000ffff077224 */ /* 0x000fe200078e0a07 */
[----:B------:R-:W-:-:S03]  /*4af0*/  SHF.L.U64.HI R10, R8, 0xa, R9 ;  /* 0x0000000a080a7819 */ /* 0x000fc60000010209 */
[----:B------:R-:W-:Y:S02]  /*4b00*/  IMAD.X R37, RZ, RZ, R37, P0 ;  /* 0x000000ffff257224 */ /* 0x000fe400000e0625 */
[----:B------:R-:W-:-:S04]  /*4b10*/  IMAD.WIDE.U32 R2, R36, R8, RZ ;  /* 0x0000000824027225 */ /* 0x000fc800078e00ff */
[----:B------:R-:W-:Y:S01]  /*4b20*/  IMAD R37, R37, R8, RZ ;  /* 0x0000000825257224 */ /* 0x000fe200078e02ff */
[----:B------:R-:W-:-:S03]  /*4b30*/  LEA R4, P0, R2, UR6, 0x2 ;  /* 0x0000000602047c11 */ /* 0x000fc6000f8010ff */
[----:B------:R-:W-:Y:S01]  /*4b40*/  IMAD R5, R36, R9, R37 ;  /* 0x0000000924057224 */ /* 0x000fe200078e0225 */
[----:B------:R-:W-:-:S04]  /*4b50*/  SHF.L.U32 R9, R8, 0xa, RZ ;  /* 0x0000000a08097819 */ /* 0x000fc800000006ff */
[----:B------:R-:W-:-:S04]  /*4b60*/  IADD3 R5, PT, PT, R3, R5, RZ ;  /* 0x0000000503057210 */ /* 0x000fc80007ffe0ff */
[----:B------:R-:W-:-:S07]  /*4b70*/  LEA.HI.X R5, R2, UR7, R5, 0x2, P0 ;  /* 0x0000000702057c11 */ /* 0x000fce00080f1405 */
.L_x_116:
[----:B------:R-:W-:Y:S01]  /*4b80*/  MOV R3, R5 ;  /* 0x0000000500037202 */ /* 0x000fe20000000f00 */
[----:B------:R-:W-:-:S05]  /*4b90*/  IMAD.MOV.U32 R2, RZ, RZ, R4 ;  /* 0x000000ffff027224 */ /* 0x000fca00078e0004 */
[----:B------:R-:W2:Y:S01]  /*4ba0*/  LDG.E R3, desc[UR8][R2.64] ;  /* 0x0000000802037981 */ /* 0x000ea2000c1e1900 */
[----:B------:R-:W-:Y:S01]  /*4bb0*/  VIADD R7, R7, 0x1 ;  /* 0x0000000107077836 */ /* 0x000fe20000000000 */
[----:B------:R-:W-:-:S04]  /*4bc0*/  IADD3 R4, P1, PT, R4, R9, RZ ;  /* 0x0000000904047210 */ /* 0x000fc80007f3e0ff */
[----:B------:R-:W-:Y:S02]  /*4bd0*/  ISETP.NE.AND P0, PT, R7, RZ, PT ;  /* 0x000000ff0700720c */ /* 0x000fe40003f05270 */
[----:B------:R-:W-:Y:S01]  /*4be0*/  IADD3.X R5, PT, PT, R5, R10, RZ, P1, !PT ;  /* 0x0000000a05057210 */ /* 0x000fe20000ffe4ff */
[----:B--2---:R-:W-:-:S10]  /*4bf0*/  FMUL R6, R3, R6 ;  /* 0x0000000603067220 */ /* 0x004fd40000400000 */
[----:B------:R-:W-:Y:S05]  /*4c00*/  @P0 BRA `(.L_x_116) ;  /* 0xfffffffc00dc0947 */ /* 0x000fea000383ffff */
.L_x_108:
[----:B------:R-:W-:Y:S05]  /*4c10*/  BSYNC.RECONVERGENT B1 ;  /* 0x0000000000017941 */ /* 0x000fea0003800200 */
.L_x_106:
[----:B------:R-:W0:Y:S01]  /*4c20*/  S2R R7, SR_LANEID ;  /* 0x0000000000077919 */ /* 0x000e220000000000 */
[----:B------:R-:W-:Y:S01]  /*4c30*/  IMAD.MOV.U32 R3, RZ, RZ, R6 ;  /* 0x000000ffff037224 */ /* 0x000fe200078e0006 */
[----:B------:R-:W-:-:S04]  /*4c40*/  ISETP.NE.AND P5, PT, R0, RZ, PT ;  /* 0x000000ff0000720c */ /* 0x000fc80003fa5270 */
        /* <DEDUP_REMOVED lines=39> */
.L_x_104:
[----:B------:R-:W-:Y:S05]  /*4ec0*/  BSYNC.RECONVERGENT B0 ;  /* 0x0000000000007941 */ /* 0x000fea0003800200 */
.L_x_88:
[----:B------:R-:W-:Y:S05]  /*4ed0*/  @P5 EXIT ;  /* 0x000000000000594d */ /* 0x000fea0003800000 */
[----:B012---:R-:W0:Y:S01]  /*4ee0*/  LDC.64 R2, c[0x0][0x398] ;  /* 0x0000e600ff027b82 */ /* 0x007e220000000a00 */
[----:B------:R-:W1:Y:S02]  /*4ef0*/  LDCU UR4, c[0x0][0x3ac] ;  /* 0x00007580ff0477ac */ /* 0x000e640008000800 */
[----:B-1----:R-:W-:-:S05]  /*4f00*/  FMUL R5, R0, UR4 ;  /* 0x0000000400057c20 */ /* 0x002fca0008400000 */
[----:B0-----:R-:W-:Y:S01]  /*4f10*/  STG.E desc[UR8][R2.64], R5 ;  /* 0x0000000502007986 */ /* 0x001fe2000c101908 */
[----:B------:R-:W-:Y:S05]  /*4f20*/  EXIT ;  /* 0x000000000000794d */ /* 0x000fea0003800000 */
.L_x_117:
        /* <DEDUP_REMOVED lines=13> */
.L_x_240:


//--------------------- .text._ZN3cub18CUB_300001_SM_10006detail6reduce28DeviceReduceSingleTileKernelINS2_10policy_hubIfjN4cuda3std3__410multipliesIfEEE10Policy1000EPfSC_iS9_ffNS7_10__identityEEEvT0_T1_T2_T3_T4_T6_ --------------------------
	.section	.text._ZN3cub18CUB_300001_SM_10006detail6reduce28DeviceReduceSingleTileKernelINS2_10policy_hubIfjN4cuda3std3__410multipliesIfEEE10Policy1000EPfSC_iS9_ffNS7_10__identityEEEvT0_T1_T2_T3_T4_T6_,"ax",@progbits
	.align	128
        .global         _ZN3cub18CUB_300001_SM_10006detail6reduce28DeviceReduceSingleTileKernelINS2_10policy_hubIfjN4cuda3std3__410multipliesIfEEE10Policy1000EPfSC_iS9_ffNS7_10__identityEEEvT0_T1_T2_T3_T4_T6_
        .type           _ZN3cub18CUB_300001_SM_10006detail6reduce28DeviceReduceSingleTileKernelINS2_10policy_hubIfjN4cuda3std3__410multipliesIfEEE10Policy1000EPfSC_iS9_ffNS7_10__identityEEEvT0_T1_T2_T3_T4_T6_,@function
        .size           _ZN3cub18CUB_300001_SM_10006detail6reduce28DeviceReduceSingleTileKernelINS2_10policy_hubIfjN4cuda3std3__410multipliesIfEEE10Policy1000EPfSC_iS9_ffNS7_10__identityEEEvT0_T1_T2_T3_T4_T6_,(.L_x_241 - _ZN3cub18CUB_300001_SM_10006detail6reduce28DeviceReduceSingleTileKernelINS2_10policy_hubIfjN4cuda3std3__410multipliesIfEEE10Policy1000EPfSC_iS9_ffNS7_10__identityEEEvT0_T1_T2_T3_T4_T6_)
        .other          _ZN3cub18CUB_300001_SM_10006detail6reduce28DeviceReduceSingleTileKernelINS2_10policy_hubIfjN4cuda3std3__410multipliesIfEEE10Policy1000EPfSC_iS9_ffNS7_10__identityEEEvT0_T1_T2_T3_T4_T6_,@"STO_CUDA_ENTRY STV_DEFAULT"
_ZN3cub18CUB_300001_SM_10006detail6reduce28DeviceReduceSingleTileKernelINS2_10policy_hubIfjN4cuda3std3__410multipliesIfEEE10Policy1000EPfSC_iS9_ffNS7_10__identityEEEvT0_T1_T2_T3_T4_T6_:
.text._ZN3cub18CUB_300001_SM_10006detail6reduce28DeviceReduceSingleTileKernelINS2_10policy_hubIfjN4cuda3std3__410multipliesIfEEE10Policy1000EPfSC_iS9_ffNS7_10__identityEEEvT0_T1_T2_T3_T4_T6_:
        /* <DEDUP_REMOVED lines=13> */
.L_x_118:
        /* <DEDUP_REMOVED lines=16> */
.L_x_123:
[----:B------:R-:W-:Y:S05]  /*01d0*/  BSYNC.RECONVERGENT B1 ;  /* 0x0000000000017941 */ /* 0x000fea0003800200 */
.L_x_122:
        /* <DEDUP_REMOVED lines=16> */
.L_x_128:
        /* <DEDUP_REMOVED lines=9> */
.L_x_127:
[----:B------:R-:W-:Y:S05]  /*0370*/  BSYNC.RECONVERGENT B2 ;  /* 0x0000000000027941 */ /* 0x000fea0003800200 */
.L_x_126:
        /* <DEDUP_REMOVED lines=8> */
.L_x_131:
        /* <DEDUP_REMOVED lines=43> */
.L_x_130:
[----:B------:R-:W-:Y:S05]  /*06b0*/  BSYNC.RECONVERGENT B2 ;  /* 0x0000000000027941 */ /* 0x000fea0003800200 */
.L_x_129:
        /* <DEDUP_REMOVED lines=26> */
.L_x_133:
[----:B------:R-:W-:Y:S05]  /*0860*/  BSYNC.RECONVERGENT B2 ;  /* 0x0000000000027941 */ /* 0x000fea0003800200 */
.L_x_132:
        /* <DEDUP_REMOVED lines=12> */
.L_x_125:
[----:B------:R-:W-:Y:S05]  /*0930*/  BSYNC.RECONVERGENT B1 ;  /* 0x0000000000017941 */ /* 0x000fea0003800200 */
.L_x_124:
        /* <DEDUP_REMOVED lines=46> */
.L_x_134:
        /* <DEDUP_REMOVED lines=59> */
.L_x_121:
        /* <DEDUP_REMOVED lines=29> */
.L_x_138:
        /* <DEDUP_REMOVED lines=28> */
.L_x_136:
        /* <DEDUP_REMOVED lines=20> */
.L_x_142:
        /* <DEDUP_REMOVED lines=8> */
.L_x_141:
[----:B------:R-:W-:Y:S05]  /*1520*/  BSYNC.RECONVERGENT B2 ;  /* 0x0000000000027941 */ /* 0x000fea0003800200 */
.L_x_140:
        /* <DEDUP_REMOVED lines=16> */
.L_x_145:
        /* <DEDUP_REMOVED lines=46> */
.L_x_144:
[----:B------:R-:W-:Y:S05]  /*1910*/  BSYNC.RECONVERGENT B2 ;  /* 0x0000000000027941 */ /* 0x000fea0003800200 */
.L_x_143:
        /* <DEDUP_REMOVED lines=31> */
.L_x_147:
[----:B------:R-:W-:Y:S05]  /*1b10*/  BSYNC.RECONVERGENT B2 ;  /* 0x0000000000027941 */ /* 0x000fea0003800200 */
.L_x_146:
        /* <DEDUP_REMOVED lines=12> */
.L_x_139:
[----:B------:R-:W-:Y:S05]  /*1be0*/  BSYNC.RECONVERGENT B1 ;  /* 0x0000000000017941 */ /* 0x000fea0003800200 */
.L_x_137:
        /* <DEDUP_REMOVED lines=42> */
.L_x_120:
        /* <DEDUP_REMOVED lines=12> */
.L_x_150:
[----:B------:R-:W-:Y:S05]  /*1f50*/  BSYNC.RECONVERGENT B1 ;  /* 0x0000000000017941 */ /* 0x000fea0003800200 */
.L_x_149:
        /* <DEDUP_REMOVED lines=16> */
.L_x_155:
        /* <DEDUP_REMOVED lines=9> */
.L_x_154:
[----:B------:R-:W-:Y:S05]  /*20f0*/  BSYNC.RECONVERGENT B2 ;  /* 0x0000000000027941 */ /* 0x000fea0003800200 */
.L_x_153:
        /* <DEDUP_REMOVED lines=8> */
.L_x_158:
        /* <DEDUP_REMOVED lines=43> */
.L_x_157:
[----:B------:R-:W-:Y:S05]  /*2430*/  BSYNC.RECONVERGENT B2 ;  /* 0x0000000000027941 */ /* 0x000fea0003800200 */
.L_x_156:
        /* <DEDUP_REMOVED lines=26> */
.L_x_160:
[----:B------:R-:W-:Y:S05]  /*25e0*/  BSYNC.RECONVERGENT B2 ;  /* 0x0000000000027941 */ /* 0x000fea0003800200 */
.L_x_159:
        /* <DEDUP_REMOVED lines=12> */
.L_x_152:
[----:B------:R-:W-:Y:S05]  /*26b0*/  BSYNC.RECONVERGENT B1 ;  /* 0x0000000000017941 */ /* 0x000fea0003800200 */
.L_x_151:
        /* <DEDUP_REMOVED lines=46> */
.L_x_161:
        /* <DEDUP_REMOVED lines=59> */
.L_x_148:
        /* <DEDUP_REMOVED lines=40> */
.L_x_164:
        /* <DEDUP_REMOVED lines=40> */
.L_x_162:
        /* <DEDUP_REMOVED lines=20> */
.L_x_168:
        /* <DEDUP_REMOVED lines=8> */
.L_x_167:
[----:B------:R-:W-:Y:S05]  /*3410*/  BSYNC.RECONVERGENT B2 ;  /* 0x0000000000027941 */ /* 0x000fea0003800200 */
.L_x_166:
        /* <DEDUP_REMOVED lines=16> */
.L_x_171:
        /* <DEDUP_REMOVED lines=46> */
.L_x_170:
[----:B------:R-:W-:Y:S05]  /*3800*/  BSYNC.RECONVERGENT B2 ;  /* 0x0000000000027941 */ /* 0x000fea0003800200 */
.L_x_169:
        /* <DEDUP_REMOVED lines=31> */
.L_x_173:
[----:B------:R-:W-:Y:S05]  /*3a00*/  BSYNC.RECONVERGENT B2 ;  /* 0x0000000000027941 */ /* 0x000fea0003800200 */
.L_x_172:
        /* <DEDUP_REMOVED lines=12> */
.L_x_165:
[----:B------:R-:W-:Y:S05]  /*3ad0*/  BSYNC.RECONVERGENT B1 ;  /* 0x0000000000017941 */ /* 0x000fea0003800200 */
.L_x_163:
        /* <DEDUP_REMOVED lines=42> */
.L_x_135:
[----:B------:R-:W-:Y:S05]  /*3d80*/  BSYNC.RECONVERGENT B0 ;  /* 0x0000000000007941 */ /* 0x000fea0003800200 */
.L_x_119:
[----:B------:R-:W-:Y:S05]  /*3d90*/  @P0 EXIT ;  /* 0x000000000000094d */ /* 0x000fea0003800000 */
[----:B01234-:R-:W0:Y:S01]  /*3da0*/  LDC.64 R2, c[0x0][0x388] ;  /* 0x0000e200ff027b82 */ /* 0x01fe220000000a00 */
[----:B------:R-:W1:Y:S02]  /*3db0*/  LDCU UR4, c[0x0][0x398] ;  /* 0x00007300ff0477ac */ /* 0x000e640008000800 */
[----:B-1----:R-:W-:-:S05]  /*3dc0*/  FMUL R5, R0, UR4 ;  /* 0x0000000400057c20 */ /* 0x002fca0008400000 */
[----:B0-----:R-:W-:Y:S01]  /*3dd0*/  STG.E desc[UR6][R2.64], R5 ;  /* 0x0000000502007986 */ /* 0x001fe2000c101906 */
[----:B------:R-:W-:Y:S05]  /*3de0*/  EXIT ;  /* 0x000000000000794d */ /* 0x000fea0003800000 */
.L_x_174:
        /* <DEDUP_REMOVED lines=9> */
.L_x_241:


//--------------------- .text._ZN3cub18CUB_300001_SM_10006detail6reduce18DeviceReduceKernelINS2_10policy_hubIfjN4cuda3std3__410multipliesIfEEE10Policy1000EN6thrust24THRUST_300001_SM_1000_NS20permutation_iteratorINSD_6detail15normal_iteratorINSD_10device_ptrIfEEEENSD_18transform_iteratorIN13strided_rangeISJ_E14stride_functorENSD_17counting_iteratorIlNSD_11use_defaultESP_SP_EESP_SP_EEEEjS9_fNS7_10__identityEEEvT0_PT3_T1_NS0_13GridEvenShareISX_EET2_T4_ --------------------------
	.section	.text._ZN3cub18CUB_300001_SM_10006detail6reduce18DeviceReduceKernelINS2_10policy_hubIfjN4cuda3std3__410multipliesIfEEE10Policy1000EN6thrust24THRUST_300001_SM_1000_NS20permutation_iteratorINSD_6detail15normal_iteratorINSD_10device_ptrIfEEEENSD_18transform_iteratorIN13strided_rangeISJ_E14stride_functorENSD_17counting_iteratorIlNSD_11use_defaultESP_SP_EESP_SP_EEEEjS9_fNS7_10__identityEEEvT0_PT3_T1_NS0_13GridEvenShareISX_EET2_T4_,"ax",@progbits
	.align	128
        .global         _ZN3cub18CUB_300001_SM_10006detail6reduce18DeviceReduceKernelINS2_10policy_hubIfjN4cuda3std3__410multipliesIfEEE10Policy1000EN6thrust24THRUST_300001_SM_1000_NS20permutation_iteratorINSD_6detail15normal_iteratorINSD_10device_ptrIfEEEENSD_18transform_iteratorIN13strided_rangeISJ_E14stride_functorENSD_17counting_iteratorIlNSD_11use_defaultESP_SP_EESP_SP_EEEEjS9_fNS7_10__identityEEEvT0_PT3_T1_NS0_13GridEvenShareISX_EET2_T4_
        .type           _ZN3cub18CUB_300001_SM_10006detail6reduce18DeviceReduceKernelINS2_10policy_hubIfjN4cuda3std3__410multipliesIfEEE10Policy1000EN6thrust24THRUST_300001_SM_1000_NS20permutation_iteratorINSD_6detail15normal_iteratorINSD_10device_ptrIfEEEENSD_18transform_iteratorIN13strided_rangeISJ_E14stride_functorENSD_17counting_iteratorIlNSD_11use_defaultESP_SP_EESP_SP_EEEEjS9_fNS7_10__identityEEEvT0_PT3_T1_NS0_13GridEvenShareISX_EET2_T4_,@function
        .size           _ZN3cub18CUB_300001_SM_10006detail6reduce18DeviceReduceKernelINS2_10policy_hubIfjN4cuda3std3__410multipliesIfEEE10Policy1000EN6thrust24THRUST_300001_SM_1000_NS20permutation_iteratorINSD_6detail15normal_iteratorINSD_10device_ptrIfEEEENSD_18transform_iteratorIN13strided_rangeISJ_E14stride_functorENSD_17counting_iteratorIlNSD_11use_defaultESP_SP_EESP_SP_EEEEjS9_fNS7_10__identityEEEvT0_PT3_T1_NS0_13GridEvenShareISX_EET2_T4_,(.L_x_242 - _ZN3cub18CUB_300001_SM_10006detail6reduce18DeviceReduceKernelINS2_10policy_hubIfjN4cuda3std3__410multipliesIfEEE10Policy1000EN6thrust24THRUST_300001_SM_1000_NS20permutation_iteratorINSD_6detail15normal_iteratorINSD_10device_ptrIfEEEENSD_18transform_iteratorIN13strided_rangeISJ_E14stride_functorENSD_17counting_iteratorIlNSD_11use_defaultESP_SP_EESP_SP_EEEEjS9_fNS7_10__identityEEEvT0_PT3_T1_NS0_13GridEvenShareISX_EET2_T4_)
        .other          _ZN3cub18CUB_300001_SM_10006detail6reduce18DeviceReduceKernelINS2_10policy_hubIfjN4cuda3std3__410multipliesIfEEE10Policy1000EN6thrust24THRUST_300001_SM_1000_NS20permutation_iteratorINSD_6detail15normal_iteratorINSD_10device_ptrIfEEEENSD_18transform_iteratorIN13strided_rangeISJ_E14stride_functorENSD_17counting_iteratorIlNSD_11use_defaultESP_SP_EESP_SP_EEEEjS9_fNS7_10__identityEEEvT0_PT3_T1_NS0_13GridEvenShareISX_EET2_T4_,@"STO_CUDA_ENTRY STV_DEFAULT"
_ZN3cub18CUB_300001_SM_10006detail6reduce18DeviceReduceKernelINS2_10policy_hubIfjN4cuda3std3__410multipliesIfEEE10Policy1000EN6thrust24THRUST_300001_SM_1000_NS20permutation_iteratorINSD_6detail15normal_iteratorINSD_10device_ptrIfEEEENSD_18transform_iteratorIN13strided_rangeISJ_E14stride_functorENSD_17counting_iteratorIlNSD_11use_defaultESP_SP_EESP_SP_EEEEjS9_fNS7_10__identityEEEvT0_PT3_T1_NS0_13GridEvenShareISX_EET2_T4_:
.text._ZN3cub18CUB_300001_SM_10006detail6reduce18DeviceReduceKernelINS2_10policy_hubIfjN4cuda3std3__410multipliesIfEEE10Policy1000EN6thrust24THRUST_300001_SM_1000_NS20permutation_iteratorINSD_6detail15normal_iteratorINSD_10device_ptrIfEEEENSD_18transform_iteratorIN13strided_rangeISJ_E14stride_functorENSD_17counting_iteratorIlNSD_11use_defaultESP_SP_EESP_SP_EEEEjS9_fNS7_10__identityEEEvT0_PT3_T1_NS0_13GridEvenShareISX_EET2_T4_:
[----:B------:R-:W-:Y:S08]  /*0000*/  LDC R1, c[0x0][0x37c] ;  /* 0x0000df00ff017b82 */ /* 0x000ff00000000800 */
[----:B------:R-:W0:Y:S01]  /*0010*/  S2UR UR21, SR_CTAID.X ;  /* 0x00000000001579c3 */ /* 0x000e220000002500 */
[----:B------:R-:W1:Y:S01]  /*0020*/  LDCU.64 UR10, c[0x0][0x3b8] ;  /* 0x00007700ff0a77ac */ /* 0x000e620008000a00 */
[----:B------:R-:W-:Y:S01]  /*0030*/  BSSY.RECONVERGENT B0, `(.L_x_175) ;  /* 0x0000503000007945 */ /* 0x000fe20003800200 */
[----:B------:R-:W2:Y:S01]  /*0040*/  LDCU.64 UR18, c[0x0][0x358] ;  /* 0x00006b00ff1277ac */ /* 0x000ea20008000a00 */
[----:B-1----:R-:W-:-:S02]  /*0050*/  USHF.L.U32 UR5, UR11, 0xc, URZ ;  /* 0x0000000c0b057899 */ /* 0x002fc400080006ff */
[----:B0-----:R-:W-:-:S04]  /*0060*/  USHF.L.U32 UR7, UR21, 0xc, URZ ;  /* 0x0000000c15077899 */ /* 0x001fc800080006ff */
[----:B------:R-:W-:-:S04]  /*0070*/  UIADD3 UR9, UPT, UPT, -UR7, UR10, URZ ;  /* 0x0000000a07097290 */ /* 0x000fc8000fffe1ff */
[----:B------:R-:W-:-:S09]  /*0080*/  UISETP.GT.U32.AND UP0, UPT, UR9, 0xfff, UPT ;  /* 0x00000fff0900788c */ /* 0x000fd2000bf04070 */
[----:B--2---:R-:W-:Y:S05]  /*0090*/  BRA.U UP0, `(.L_x_176) ;  /* 0x0000001d00e87547 */ /* 0x004fea000b800000 */
[----:B------:R-:W0:Y:S01]  /*00a0*/  S2R R0, SR_TID.X ;  /* 0x0000000000007919 */ /* 0x000e220000002100 */
[----:B------:R-:W1:Y:S01]  /*00b0*/  LDCU.64 UR16, c[0x0][0x390] ;  /* 0x00007200ff1077ac */ /* 0x000e620008000a00 */
[----:B------:R-:W-:Y:S01]  /*00c0*/  BSSY.RECONVERGENT B1, `(.L_x_177) ;  /* 0x0000013000017945 */ /* 0x000fe20003800200 */
[----:B------:R-:W-:Y:S01]  /*00d0*/  HFMA2 R5, -RZ, RZ, 0, 0 ;  /* 0x00000000ff057431 */ /* 0x000fe200000001ff */
[----:B------:R-:W2:Y:S01]  /*00e0*/  LDCU.128 UR24, c[0x0][0x380] ;  /* 0x00007000ff1877ac */ /* 0x000ea20008000c00 */
[----:B0-----:R-:W-:Y:S01]  /*00f0*/  ISETP.GE.U32.AND P0, PT, R0, UR9, PT ;  /* 0x0000000900007c0c */ /* 0x001fe2000bf06070 */
        /* <DEDUP_REMOVED lines=12> */
[----:B------:R-:W-:-:S06]  /*01c0*/  LEA.HI.X R5, R2, UR5, R3, 0x2, P0 ;  /* 0x0000000502057c11 */ /* 0x000fcc00080f1403 */
[----:B------:R0:W5:Y:S01]  /*01d0*/  LDG.E R5, desc[UR18][R4.64] ;  /* 0x0000001204057981 */ /* 0x000162000c1e1900 */
[----:B------:R-:W-:-:S07]  /*01e0*/  VIADD R2, R0, 0x100 ;  /* 0x0000010000027836 */ /* 0x000fce0000000000 */
.L_x_178:
[----:B------:R-:W-:Y:S05]  /*01f0*/  BSYNC.RECONVERGENT B1 ;  /* 0x0000000000017941 */ /* 0x000fea0003800200 */
.L_x_177:
[----:B------:R-:W-:Y:S01]  /*0200*/  ISETP.GE.U32.AND P0, PT, R2, UR9, PT ;  /* 0x0000000902007c0c */ /* 0x000fe2000bf06070 */
[----:B------:R-:W-:-:S12]  /*0210*/  BSSY.RECONVERGENT B1, `(.L_x_179) ;  /* 0x0000172000017945 */ /* 0x000fd80003800200 */
[----:B------:R-:W-:Y:S05]  /*0220*/  @P0 BRA `(.L_x_180) ;  /* 0x0000001400c00947 */ /* 0x000fea0003800000 */
[----:B------:R-:W-:Y:S01]  /*0230*/  LOP3.LUT R3, RZ, R2, RZ, 0x33, !PT ;  /* 0x00000002ff037212 */ /* 0x000fe200078e33ff */
[----:B------:R-:W-:Y:S01]  /*0240*/  BSSY.RECONVERGENT B2, `(.L_x_181) ;  /* 0x00000c2000027945 */ /* 0x000fe20003800200 */
[----:B0-----:R-:W-:-:S04]  /*0250*/  MOV R4, UR7 ;  /* 0x0000000700047c02 */ /* 0x001fc80008000f00 */
[----:B------:R-:W-:-:S04]  /*0260*/  IADD3 R3, PT, PT, -R4, UR10, R3 ;  /* 0x0000000a04037c10 */ /* 0x000fc8000fffe103 */
[C---:B------:R-:W-:Y:S02]  /*0270*/  ISETP.GE.U32.AND P0, PT, R3.reuse, 0xf00, PT ;  /* 0x00000f000300780c */ /* 0x040fe40003f06070 */
[----:B------:R-:W-:-:S04]  /*0280*/  LEA.HI R3, R3, 0x1, RZ, 0x18 ;  /* 0x0000000103037811 */ /* 0x000fc800078fc0ff */
[----:B------:R-:W-:-:S07]  /*0290*/  LOP3.LUT R4, R3, 0xf, RZ, 0xc0, !PT ;  /* 0x0000000f03047812 */ /* 0x000fce00078ec0ff */
[----:B------:R-:W-:Y:S05]  /*02a0*/  @!P0 BRA `(.L_x_182) ;  /* 0x0000000800ec8947 */ /* 0x000fea0003800000 */
[----:B------:R-:W-:Y:S01]  /*02b0*/  LOP3.LUT R7, R3, 0x1fffff0, RZ, 0xc0, !PT ;  /* 0x01fffff003077812 */ /* 0x000fe200078ec0ff */
[----:B------:R-:W-:Y:S01]  /*02c0*/  BSSY.RECONVERGENT B3, `(.L_x_183) ;  /* 0x00000b8000037945 */ /* 0x000fe20003800200 */
[C---:B------:R-:W-:Y:S01]  /*02d0*/  LOP3.LUT R6, R2.reuse, 0x800, RZ, 0xfc, !PT ;  /* 0x0000080002067812 */ /* 0x040fe200078efcff */
[----:B------:R-:W-:Y:S01]  /*02e0*/  VIADD R2, R2, UR7 ;  /* 0x0000000702027c36 */ /* 0x000fe20008000000 */
[----:B------:R-:W-:-:S07]  /*02f0*/  IADD3 R7, PT, PT, -R7, RZ, RZ ;  /* 0x000000ff07077210 */ /* 0x000fce0007ffe1ff */
.L_x_184:
[C---:B------:R-:W-:Y:S01]  /*0300*/  IADD3 R12, P0, PT, R2.reuse, UR24, RZ ;  /* 0x00000018020c7c10 */ /* 0x040fe2000ff1e0ff */
[C---:B------:R-:W-:Y:S01]  /*0310*/  VIADD R11, R2.reuse, 0x200 ;  /* 0x00000200020b7836 */ /* 0x040fe20000000000 */
[C---:B------:R-:W-:Y:S01]  /*0320*/  IADD3 R10, PT, PT, R2.reuse, 0x100, RZ ;  /* 0x00000100020a7810 */ /* 0x040fe20007ffe0ff */
[C---:B------:R-:W-:Y:S01]  /*0330*/  VIADD R16, R2.reuse, 0x400 ;  /* 0x0000040002107836 */ /* 0x040fe20000000000 */
[----:B------:R-:W-:Y:S01]  /*0340*/  IADD3 R18, PT, PT, R2, 0x500, RZ ;  /* 0x0000050002127810 */ /* 0x000fe20007ffe0ff */
[----:B------:R-:W-:Y:S01]  /*0350*/  IMAD.X R8, RZ, RZ, UR25, P0 ;  /* 0x00000019ff087e24 */ /* 0x000fe200080e06ff */
[----:B------:R-:W-:-:S03]  /*0360*/  IADD3 R11, P2, PT, R11, UR24, RZ ;  /* 0x000000180b0b7c10 */ /* 0x000fc6000ff5e0ff */
[----:B------:R-:W-:Y:S02]  /*0370*/  IMAD R13, R8, UR26, RZ ;  /* 0x0000001a080d7c24 */ /* 0x000fe4000f8e02ff */
[----:B------:R-:W-:-:S04]  /*0380*/  IMAD.WIDE.U32 R8, R12, UR26, RZ ;  /* 0x0000001a0c087c25 */ /* 0x000fc8000f8e00ff */
[----:B------:R-:W-:Y:S01]  /*0390*/  IMAD R15, R12, UR27, R13 ;  /* 0x0000001b0c0f7c24 */ /* 0x000fe2000f8e020d */
[----:B------:R-:W-:Y:S02]  /*03a0*/  IADD3 R12, P1, PT, R10, UR24, RZ ;  /* 0x000000180a0c7c10 */ /* 0x000fe4000ff3e0ff */
[----:B------:R-:W-:Y:S01]  /*03b0*/  LEA R26, P0, R8, UR16, 0x2 ;  /* 0x00000010081a7c11 */ /* 0x000fe2000f8010ff */
[----:B------:R-:W-:Y:S01]  /*03c0*/  IMAD.IADD R15, R9, 0x1, R15 ;  /* 0x00000001090f7824 */ /* 0x000fe200078e020f */
[----:B------:R-:W-:Y:S02]  /*03d0*/  IADD3.X R13, PT, PT, RZ, UR25, RZ, P1, !PT ;  /* 0x00000019ff0d7c10 */ /* 0x000fe40008ffe4ff */
[----:B------:R-:W-:Y:S02]  /*03e0*/  IADD3 R9, PT, PT, R2, 0x300, RZ ;  /* 0x0000030002097810 */ /* 0x000fe40007ffe0ff */
[----:B------:R-:W-:Y:S01]  /*03f0*/  IADD3.X R10, PT, PT, RZ, UR25, RZ, P2, !PT ;  /* 0x00000019ff0a7c10 */ /* 0x000fe200097fe4ff */
[----:B------:R-:W-:Y:S01]  /*0400*/  IMAD R13, R13, UR26, RZ ;  /* 0x0000001a0d0d7c24 */ /* 0x000fe2000f8e02ff */
[----:B------:R-:W-:Y:S01]  /*0410*/  LEA.HI.X R27, R8, UR17, R15, 0x2, P0 ;  /* 0x00000011081b7c11 */ /* 0x000fe200080f140f */
[----:B------:R-:W-:Y:S01]  /*0420*/  IMAD.WIDE.U32 R14, R11, UR26, RZ ;  /* 0x0000001a0b0e7c25 */ /* 0x000fe2000f8e00ff */
[----:B------:R-:W-:-:S02]  /*0430*/  IADD3 R8, P0, PT, R9, UR24, RZ ;  /* 0x0000001809087c10 */ /* 0x000fc4000ff1e0ff */
[----:B------:R-:W-:Y:S01]  /*0440*/  IADD3 R16, P1, PT, R16, UR24, RZ ;  /* 0x0000001810107c10 */ /* 0x000fe2000ff3e0ff */
[----:B------:R-:W-:Y:S01]  /*0450*/  IMAD R10, R10, UR26, RZ ;  /* 0x0000001a0a0a7c24 */ /* 0x000fe2000f8e02ff */
[----:B------:R-:W2:Y:S01]  /*0460*/  LDG.E R26, desc[UR18][R26.64] ;  /* 0x000000121a1a7981 */ /* 0x000ea2000c1e1900 */
[C---:B------:R-:W-:Y:S02]  /*0470*/  IMAD R19, R12.reuse, UR27, R13 ;  /* 0x0000001b0c137c24 */ /* 0x040fe4000f8e020d */
[----:B------:R-:W-:-:S04]  /*0480*/  IMAD.WIDE.U32 R12, R12, UR26, RZ ;  /* 0x0000001a0c0c7c25 */ /* 0x000fc8000f8e00ff */
[----:B------:R-:W-:Y:S01]  /*0490*/  IMAD.X R9, RZ, RZ, UR25, P0 ;  /* 0x00000019ff097e24 */ /* 0x000fe200080e06ff */
[----:B------:R-:W-:Y:S01]  /*04a0*/  LEA R24, P0, R12, UR16, 0x2 ;  /* 0x000000100c187c11 */ /* 0x000fe2000f8010ff */
[----:B------:R-:W-:Y:S01]  /*04b0*/  IMAD R21, R11, UR27, R10 ;  /* 0x0000001b0b157c24 */ /* 0x000fe2000f8e020a */
[----:B------:R-:W-:Y:S01]  /*04c0*/  IADD3 R13, PT, PT, R13, R19, RZ ;  /* 0x000000130d0d7210 */ /* 0x000fe20007ffe0ff */
[----:B------:R-:W-:Y:S01]  /*04d0*/  IMAD.X R17, RZ, RZ, UR25, P1 ;  /* 0x00000019ff117e24 */ /* 0x000fe200088e06ff */
[----:B------:R-:W-:Y:S01]  /*04e0*/  LEA R10, P1, R14, UR16, 0x2 ;  /* 0x000000100e0a7c11 */ /* 0x000fe2000f8210ff */
[----:B------:R-:W-:Y:S01]  /*04f0*/  IMAD R9, R9, UR26, RZ ;  /* 0x0000001a09097c24 */ /* 0x000fe2000f8e02ff */
[----:B------:R-:W-:Y:S01]  /*0500*/  LEA.HI.X R25, R12, UR17, R13, 0x2, P0 ;  /* 0x000000110c197c11 */ /* 0x000fe200080f140d */
[----:B------:R-:W-:Y:S02]  /*0510*/  IMAD.IADD R11, R15, 0x1, R21 ;  /* 0x000000010f0b7824 */ /* 0x000fe400078e0215 */
[----:B------:R-:W-:-:S02]  /*0520*/  IMAD R15, R8, UR27, R9 ;  /* 0x0000001b080f7c24 */ /* 0x000fc4000f8e0209 */
[----:B------:R-:W-:Y:S01]  /*0530*/  IMAD.WIDE.U32 R8, R8, UR26, RZ ;  /* 0x0000001a08087c25 */ /* 0x000fe2000f8e00ff */
[----:B------:R-:W-:Y:S01]  /*0540*/  LEA.HI.X R11, R14, UR17, R11, 0x2, P1 ;  /* 0x000000110e0b7c11 */ /* 0x000fe200088f140b */
[----:B------:R-:W3:Y:S01]  /*0550*/  LDG.E R25, desc[UR18][R24.64] ;  /* 0x0000001218197981 */ /* 0x000ee2000c1e1900 */
[----:B------:R-:W-:Y:S01]  /*0560*/  IADD3 R13, P1, PT, R18, UR24, RZ ;  /* 0x00000018120d7c10 */ /* 0x000fe2000ff3e0ff */
[----:B------:R-:W-:Y:S01]  /*0570*/  IMAD R19, R17, UR26, RZ ;  /* 0x0000001a11137c24 */ /* 0x000fe2000f8e02ff */
[----:B------:R-:W-:Y:S02]  /*0580*/  LEA R22, P0, R8, UR16, 0x2 ;  /* 0x0000001008167c11 */ /* 0x000fe4000f8010ff */
[----:B------:R-:W-:Y:S01]  /*0590*/  IADD3 R17, PT, PT, R9, R15, RZ ;  /* 0x0000000f09117210 */ /* 0x000fe20007ffe0ff */
[----:B------:R-:W-:Y:S02]  /*05a0*/  IMAD.X R9, RZ, RZ, UR25, P1 ;  /* 0x00000019ff097e24 */ /* 0x000fe400088e06ff */
[----:B------:R-:W-:Y:S01]  /*05b0*/  IMAD R19, R16, UR27, R19 ;  /* 0x0000001b10137c24 */ /* 0x000fe2000f8e0213 */
[----:B------:R-:W-:Y:S01]  /*05c0*/  LEA.HI.X R23, R8, UR17, R17, 0x2, P0 ;  /* 0x0000001108177c11 */ /* 0x000fe200080f1411 */
[----:B------:R-:W-:Y:S01]  /*05d0*/  IMAD.WIDE.U32 R14, R16, UR26, RZ ;  /* 0x0000001a100e7c25 */ /* 0x000fe2000f8e00ff */
[----:B------:R-:W-:Y:S01]  /*05e0*/  IADD3 R16, PT, PT, R2, 0x600, RZ ;  /* 0x0000060002107810 */ /* 0x000fe20007ffe0ff */
[----:B------:R0:W4:Y:S02]  /*05f0*/  LDG.E R24, desc[UR18][R10.64] ;  /* 0x000000120a187981 */ /* 0x000124000c1e1900 */
[----:B------:R-:W-:Y:S01]  /*0600*/  IMAD R8, R9, UR26, RZ ;  /* 0x0000001a09087c24 */ /* 0x000fe2000f8e02ff */
[----:B------:R-:W-:Y:S01]  /*0610*/  IADD3 R16, P1, PT, R16, UR24, RZ ;  /* 0x0000001810107c10 */ /* 0x000fe2000ff3e0ff */
[----:B------:R-:W-:Y:S01]  /*0620*/  VIADD R17, R2, 0x700 ;  /* 0x0000070002117836 */ /* 0x000fe20000000000 */
[----:B------:R-:W-:Y:S01]  /*0630*/  LEA R12, P0, R14, UR16, 0x2 ;  /* 0x000000100e0c7c11 */ /* 0x000fe2000f8010ff */
[----:B------:R-:W4:Y:S01]  /*0640*/  LDG.E R23, desc[UR18][R22.64] ;  /* 0x0000001216177981 */ /* 0x000f22000c1e1900 */
[----:B------:R-:W-:Y:S01]  /*0650*/  IADD3 R19, PT, PT, R15, R19, RZ ;  /* 0x000000130f137210 */ /* 0x000fe20007ffe0ff */
[----:B------:R-:W-:-:S02]  /*0660*/  IMAD R15, R13, UR27, R8 ;  /* 0x0000001b0d0f7c24 */ /* 0x000fc4000f8e0208 */
[----:B------:R-:W-:Y:S01]  /*0670*/  IMAD.WIDE.U32 R8, R13, UR26, RZ ;  /* 0x0000001a0d087c25 */ /* 0x000fe2000f8e00ff */
[----:B------:R-:W-:-:S03]  /*0680*/  LEA.HI.X R13, R14, UR17, R19, 0x2, P0 ;  /* 0x000000110e0d7c11 */ /* 0x000fc600080f1413 */
[----:B------:R-:W-:Y:S01]  /*0690*/  IMAD.X R18, RZ, RZ, UR25, P1 ;  /* 0x00000019ff127e24 */ /* 0x000fe200088e06ff */
[----:B------:R-:W-:Y:S01]  /*06a0*/  IADD3 R14, P1, PT, R17, UR24, RZ ;  /* 0x00000018110e7c10 */ /* 0x000fe2000ff3e0ff */
[----:B------:R1:W4:Y:S01]  /*06b0*/  LDG.E R22, desc[UR18][R12.64] ;  /* 0x000000120c167981 */ /* 0x000322000c1e1900 */
[----:B------:R-:W-:Y:S01]  /*06c0*/  LEA R20, P0, R8, UR16, 0x2 ;  /* 0x0000001008147c11 */ /* 0x000fe2000f8010ff */
[----:B------:R-:W-:Y:S01]  /*06d0*/  IMAD R17, R18, UR26, RZ ;  /* 0x0000001a12117c24 */ /* 0x000fe2000f8e02ff */
[----:B------:R-:W-:Y:S01]  /*06e0*/  IADD3 R15, PT, PT, R9, R15, RZ ;  /* 0x0000000f090f7210 */ /* 0x000fe20007ffe0ff */
[----:B------:R-:W-:-:S03]  /*06f0*/  IMAD.X R9, RZ, RZ, UR25, P1 ;  /* 0x00000019ff097e24 */ /* 0x000fc600088e06ff */
[----:B------:R-:W-:Y:S01]  /*0700*/  LEA.HI.X R21, R8, UR17, R15, 0x2, P0 ;  /* 0x0000001108157c11 */ /* 0x000fe200080f140f */
[C---:B------:R-:W-:Y:S02]  /*0710*/  IMAD R15, R16.reuse, UR27, R17 ;  /* 0x0000001b100f7c24 */ /* 0x040fe4000f8e0211 */
[----:B------:R-:W-:Y:S02]  /*0720*/  IMAD R9, R9, UR26, RZ ;  /* 0x0000001a09097c24 */ /* 0x000fe4000f8e02ff */
[----:B------:R-:W-:Y:S01]  /*0730*/  IMAD.WIDE.U32 R16, R16, UR26, RZ ;  /* 0x0000001a10107c25 */ /* 0x000fe2000f8e00ff */
[----:B------:R-:W4:Y:S03]  /*0740*/  LDG.E R21, desc[UR18][R20.64] ;  /* 0x0000001214157981 */ /* 0x000f26000c1e1900 */
[C---:B------:R-:W-:Y:S01]  /*0750*/  IMAD R19, R14.reuse, UR27, R9 ;  /* 0x0000001b0e137c24 */ /* 0x040fe2000f8e0209 */
[----:B------:R-:W-:Y:S01]  /*0760*/  IADD3 R15, PT, PT, R17, R15, RZ ;  /* 0x0000000f110f7210 */ /* 0x000fe20007ffe0ff */
[----:B------:R-:W-:Y:S01]  /*0770*/  IMAD.WIDE.U32 R8, R14, UR26, RZ ;  /* 0x0000001a0e087c25 */ /* 0x000fe2000f8e00ff */
[----:B------:R-:W-:-:S03]  /*0780*/  LEA R14, P0, R16, UR16, 0x2 ;  /* 0x00000010100e7c11 */ /* 0x000fc6000f8010ff */
[----:B------:R-:W-:Y:S01]  /*0790*/  IMAD.IADD R9, R9, 0x1, R19 ;  /* 0x0000000109097824 */ /* 0x000fe200078e0213 */
[----:B------:R-:W-:Y:S02]  /*07a0*/  LEA.HI.X R15, R16, UR17, R15, 0x2, P0 ;  /* 0x00000011100f7c11 */ /* 0x000fe400080f140f */
[----:B------:R-:W-:-:S03]  /*07b0*/  LEA R18, P0, R8, UR16, 0x2 ;  /* 0x0000001008127c11 */ /* 0x000fc6000f8010ff */
[----:B------:R1:W4:Y:S01]  /*07c0*/  LDG.E R20, desc[UR18][R14.64] ;  /* 0x000000120e147981 */ /* 0x000322000c1e1900 */
[----:B------:R-:W-:Y:S02]  /*07d0*/  LEA.HI.X R19, R8, UR17, R9, 0x2, P0 ;  /* 0x0000001108137c11 */ /* 0x000fe400080f1409 */
[----:B------:R-:W-:-:S04]  /*07e0*/  IADD3 R8, PT, PT, R2, 0x800, RZ ;  /* 0x0000080002087810 */ /* 0x000fc80007ffe0ff */
[----:B------:R-:W-:Y:S01]  /*07f0*/  IADD3 R8, P0, PT, R8, UR24, RZ ;  /* 0x0000001808087c10 */ /* 0x000fe2000ff1e0ff */
[----:B------:R-:W4:Y:S04]  /*0800*/  LDG.E R19, desc[UR18][R18.64] ;  /* 0x0000001212137981 */ /* 0x000f28000c1e1900 */
[----:B------:R-:W-:-:S04]  /*0810*/  IMAD.X R9, RZ, RZ, UR25, P0 ;  /* 0x00000019ff097e24 */ /* 0x000fc800080e06ff */
        /* <DEDUP_REMOVED lines=8> */
[----:B------:R-:W-:-:S04]  /*08a0*/  IADD3 R8, P0, PT, R8, UR24, RZ ;  /* 0x0000001808087c10 */ /* 0x000fc8000ff1e0ff */
[----:B------:R-:W-:-:S05]  /*08b0*/  IADD3.X R9, PT, PT, RZ, UR25, RZ, P0, !PT ;  /* 0x00000019ff097c10 */ /* 0x000fca00087fe4ff */
[----:B------:R-:W-:-:S04]  /*08c0*/  IMAD R9, R9, UR26, RZ ;  /* 0x0000001a09097c24 */ /* 0x000fc8000f8e02ff */
[C---:B------:R-:W-:Y:S02]  /*08d0*/  IMAD R29, R8.reuse, UR27, R9 ;  /* 0x0000001b081d7c24 */ /* 0x040fe4000f8e0209 */
[----:B------:R-:W-:-:S04]  /*08e0*/  IMAD.WIDE.U32 R8, R8, UR26, RZ ;  /* 0x0000001a08087c25 */ /* 0x000fc8000f8e00ff */
[----:B------:R-:W-:Y:S01]  /*08f0*/  IMAD.IADD R9, R9, 0x1, R29 ;  /* 0x0000000109097824 */ /* 0x000fe200078e021d */
[----:B0-----:R-:W-:-:S04]  /*0900*/  LEA R10, P0, R8, UR16, 0x2 ;  /* 0x00000010080a7c11 */ /* 0x001fc8000f8010ff */
        /* <DEDUP_REMOVED lines=9> */
[----:B-1----:R-:W-:-:S04]  /*09a0*/  LEA R12, P0, R8, UR16, 0x2 ;  /* 0x00000010080c7c11 */ /* 0x002fc8000f8010ff */
        /* <DEDUP_REMOVED lines=9> */
[----:B------:R-:W-:-:S04]  /*0a40*/  LEA R14, P0, R8, UR16, 0x2 ;  /* 0x00000010080e7c11 */ /* 0x000fc8000f8010ff */
[----:B------:R-:W-:Y:S02]  /*0a50*/  LEA.HI.X R15, R8, UR17, R9, 0x2, P0 ;  /* 0x00000011080f7c11 */ /* 0x000fe400080f1409 */
[----:B------:R-:W-:-:S04]  /*0a60*/  IADD3 R8, PT, PT, R2, 0xc00, RZ ;  /* 0x00000c0002087810 */ /* 0x000fc80007ffe0ff */
[----:B------:R-:W-:-:S05]  /*0a70*/  IADD3 R8, P0, PT, R8, UR24, RZ ;  /* 0x0000001808087c10 */ /* 0x000fca000ff1e0ff */
[----:B------:R-:W-:-:S04]  /*0a80*/  IMAD.X R9, RZ, RZ, UR25, P0 ;  /* 0x00000019ff097e24 */ /* 0x000fc800080e06ff */
[----:B------:R-:W-:-:S04]  /*0a90*/  IMAD R9, R9, UR26, RZ ;  /* 0x0000001a09097c24 */ /* 0x000fc8000f8e02ff */
[C---:B------:R-:W-:Y:S02]  /*0aa0*/  IMAD R27, R8.reuse, UR27, R9 ;  /* 0x0000001b081b7c24 */ /* 0x040fe4000f8e0209 */
[----:B------:R-:W-:-:S05]  /*0ab0*/  IMAD.WIDE.U32 R8, R8, UR26, RZ ;  /* 0x0000001a08087c25 */ /* 0x000fca000f8e00ff */
[----:B------:R-:W-:Y:S02]  /*0ac0*/  IADD3 R9, PT, PT, R9, R27, RZ ;  /* 0x0000001b09097210 */ /* 0x000fe40007ffe0ff */
[----:B------:R-:W-:-:S04]  /*0ad0*/  LEA R16, P0, R8, UR16, 0x2 ;  /* 0x0000001008107c11 */ /* 0x000fc8000f8010ff */
[----:B------:R-:W-:Y:S01]  /*0ae0*/  LEA.HI.X R17, R8, UR17, R9, 0x2, P0 ;  /* 0x0000001108117c11 */ /* 0x000fe200080f1409 */
[----:B------:R-:W-:-:S05]  /*0af0*/  VIADD R8, R2, 0xd00 ;  /* 0x00000d0002087836 */ /* 0x000fca0000000000 */
        /* <DEDUP_REMOVED lines=9> */
[----:B------:R-:W-:-:S05]  /*0b90*/  IADD3 R8, P0, PT, R8, UR24, RZ ;  /* 0x0000001808087c10 */ /* 0x000fca000ff1e0ff */
[----:B------:R-:W-:-:S04]  /*0ba0*/  IMAD.X R9, RZ, RZ, UR25, P0 ;  /* 0x00000019ff097e24 */ /* 0x000fc800080e06ff */
[----:B------:R-:W-:Y:S02]  /*0bb0*/  IMAD R27, R9, UR26, RZ ;  /* 0x0000001a091b7c24 */ /* 0x000fe4000f8e02ff */
[----:B------:R0:W4:Y:S02]  /*0bc0*/  LDG.E R9, desc[UR18][R14.64] ;  /* 0x000000120e097981 */ /* 0x000124000c1e1900 */
[C---:B------:R-:W-:Y:S02]  /*0bd0*/  IMAD R27, R8.reuse, UR27, R27 ;  /* 0x0000001b081b7c24 */ /* 0x040fe4000f8e021b */
[----:B0-----:R-:W-:Y:S02]  /*0be0*/  IMAD.WIDE.U32 R14, R8, UR26, RZ ;  /* 0x0000001a080e7c25 */ /* 0x001fe4000f8e00ff */
[----:B------:R0:W4:Y:S03]  /*0bf0*/  LDG.E R8, desc[UR18][R16.64] ;  /* 0x0000001210087981 */ /* 0x000126000c1e1900 */
[----:B------:R-:W-:-:S02]  /*0c00*/  IADD3 R27, PT, PT, R15, R27, RZ ;  /* 0x0000001b0f1b7210 */ /* 0x000fc40007ffe0ff */
[----:B0-----:R-:W-:-:S04]  /*0c10*/  LEA R16, P0, R14, UR16, 0x2 ;  /* 0x000000100e107c11 */ /* 0x001fc8000f8010ff */
[----:B------:R-:W-:Y:S01]  /*0c20*/  LEA.HI.X R17, R14, UR17, R27, 0x2, P0 ;  /* 0x000000110e117c11 */ /* 0x000fe200080f141b */
[----:B------:R-:W-:-:S04]  /*0c30*/  VIADD R27, R2, 0xf00 ;  /* 0x00000f00021b7836 */ /* 0x000fc80000000000 */
[----:B------:R-:W4:Y:S01]  /*0c40*/  LDG.E R16, desc[UR18][R16.64] ;  /* 0x0000001210107981 */ /* 0x000f22000c1e1900 */
[----:B------:R-:W-:-:S04]  /*0c50*/  IADD3 R28, P0, PT, R27, UR24, RZ ;  /* 0x000000181b1c7c10 */ /* 0x000fc8000ff1e0ff */
[----:B------:R-:W-:-:S05]  /*0c60*/  IADD3.X R27, PT, PT, RZ, UR25, RZ, P0, !PT ;  /* 0x00000019ff1b7c10 */ /* 0x000fca00087fe4ff */
[----:B------:R-:W-:Y:S02]  /*0c70*/  IMAD R29, R27, UR26, RZ ;  /* 0x0000001a1b1d7c24 */ /* 0x000fe4000f8e02ff */
[----:B------:R0:W4:Y:S02]  /*0c80*/  LDG.E R27, desc[UR18][R12.64] ;  /* 0x000000120c1b7981 */ /* 0x000124000c1e1900 */
[C---:B------:R-:W-:Y:S02]  /*0c90*/  IMAD R15, R28.reuse, UR27, R29 ;  /* 0x0000001b1c0f7c24 */ /* 0x040fe4000f8e021d */
[----:B0-----:R-:W-:-:S04]  /*0ca0*/  IMAD.WIDE.U32 R12, R28, UR26, RZ ;  /* 0x0000001a1c0c7c25 */ /* 0x001fc8000f8e00ff */
[----:B------:R-:W-:Y:S01]  /*0cb0*/  IMAD.IADD R15, R13, 0x1, R15 ;  /* 0x000000010d0f7824 */ /* 0x000fe200078e020f */
[----:B------:R-:W-:-:S04]  /*0cc0*/  LEA R14, P0, R12, UR16, 0x2 ;  /* 0x000000100c0e7c11 */ /* 0x000fc8000f8010ff */
[----:B------:R-:W-:-:S05]  /*0cd0*/  LEA.HI.X R15, R12, UR17, R15, 0x2, P0 ;  /* 0x000000110c0f7c11 */ /* 0x000fca00080f140f */
[----:B------:R-:W4:Y:S01]  /*0ce0*/  LDG.E R14, desc[UR18][R14.64] ;  /* 0x000000120e0e7981 */ /* 0x000f22000c1e1900 */
[----:B--2--5:R-:W-:-:S04]  /*0cf0*/  FMUL R26, R26, R5 ;  /* 0x000000051a1a7220 */ /* 0x024fc80000400000 */
[----:B---3--:R-:W-:-:S04]  /*0d00*/  FMUL R25, R26, R25 ;  /* 0x000000191a197220 */ /* 0x008fc80000400000 */
[----:B----4-:R-:W-:-:S04]  /*0d10*/  FMUL R24, R25, R24 ;  /* 0x0000001819187220 */ /* 0x010fc80000400000 */
[----:B------:R-:W-:-:S04]  /*0d20*/  FMUL R23, R24, R23 ;  /* 0x0000001718177220 */ /* 0x000fc80000400000 */
[----:B------:R-:W-:-:S04]  /*0d30*/  FMUL R22, R23, R22 ;  /* 0x0000001617167220 */ /* 0x000fc80000400000 */
[----:B------:R-:W-:-:S04]  /*0d40*/  FMUL R21, R22, R21 ;  /* 0x0000001516157220 */ /* 0x000fc80000400000 */
[----:B------:R-:W-:-:S04]  /*0d50*/  FMUL R20, R21, R20 ;  /* 0x0000001415147220 */ /* 0x000fc80000400000 */
[----:B------:R-:W-:Y:S01]  /*0d60*/  FMUL R19, R20, R19 ;  /* 0x0000001314137220 */ /* 0x000fe20000400000 */
[----:B------:R-:W-:-:S04]  /*0d70*/  IADD3 R7, PT, PT, R7, 0x10, RZ ;  /* 0x0000001007077810 */ /* 0x000fc80007ffe0ff */
[----:B------:R-:W-:Y:S01]  /*0d80*/  ISETP.NE.AND P0, PT, R7, RZ, PT ;  /* 0x000000ff0700720c */ /* 0x000fe20003f05270 */
[----:B------:R-:W-:Y:S01]  /*0d90*/  FMUL R18, R19, R18 ;  /* 0x0000001213127220 */ /* 0x000fe20000400000 */
[----:B------:R-:W-:Y:S01]  /*0da0*/  VIADD R6, R6, 0x1000 ;  /* 0x0000100006067836 */ /* 0x000fe20000000000 */
[----:B------:R-:W-:Y:S02]  /*0db0*/  IADD3 R2, PT, PT, R2, 0x1000, RZ ;  /* 0x0000100002027810 */ /* 0x000fe40007ffe0ff */
        /* <DEDUP_REMOVED lines=9> */
.L_x_183:
[----:B------:R-:W-:-:S07]  /*0e50*/  VIADD R2, R6, 0xfffff800 ;  /* 0xfffff80006027836 */ /* 0x000fce0000000000 */
.L_x_182:
[----:B------:R-:W-:Y:S05]  /*0e60*/  BSYNC.RECONVERGENT B2 ;  /* 0x0000000000027941 */ /* 0x000fea0003800200 */
.L_x_181:
[----:B------:R-:W-:-:S13]  /*0e70*/  ISETP.NE.AND P0, PT, R4, RZ, PT ;  /* 0x000000ff0400720c */ /* 0x000fda0003f05270 */
[----:B------:R-:W-:Y:S05]  /*0e80*/  @!P0 BRA `(.L_x_180) ;  /* 0x0000000800a88947 */ /* 0x000fea0003800000 */
[----:B------:R-:W-:Y:S01]  /*0e90*/  ISETP.GE.U32.AND P1, PT, R4, 0x8, PT ;  /* 0x000000080400780c */ /* 0x000fe20003f26070 */
[----:B------:R-:W-:Y:S01]  /*0ea0*/  BSSY.RECONVERGENT B2, `(.L_x_185) ;  /* 0x000005f000027945 */ /* 0x000fe20003800200 */
[----:B------:R-:W-:-:S04]  /*0eb0*/  LOP3.LUT R24, R3, 0x7, RZ, 0xc0, !PT ;  /* 0x0000000703187812 */ /* 0x000fc800078ec0ff */
[----:B------:R-:W-:-:S07]  /*0ec0*/  ISETP.NE.AND P0, PT, R24, RZ, PT ;  /* 0x000000ff1800720c */ /* 0x000fce0003f05270 */
[----:B------:R-:W-:Y:S06]  /*0ed0*/  @!P1 BRA `(.L_x_186) ;  /* 0x00000004006c9947 */ /* 0x000fec0003800000 */
[----:B------:R-:W0:Y:S01]  /*0ee0*/  LDCU.128 UR12, c[0x0][0x380] ;  /* 0x00007000ff0c77ac */ /* 0x000e220008000c00 */
[----:B------:R-:W-:Y:S01]  /*0ef0*/  IADD3 R4, PT, PT, R2, UR7, RZ ;  /* 0x0000000702047c10 */ /* 0x000fe2000fffe0ff */
[----:B------:R-:W1:Y:S03]  /*0f00*/  LDCU.64 UR4, c[0x0][0x390] ;  /* 0x00007200ff0477ac */ /* 0x000e660008000a00 */
[C---:B------:R-:W-:Y:S01]  /*0f10*/  IADD3 R7, PT, PT, R4.reuse, 0x200, RZ ;  /* 0x0000020004077810 */ /* 0x040fe20007ffe0ff */
[C---:B------:R-:W-:Y:S01]  /*0f20*/  VIADD R6, R4.reuse, 0x100 ;  /* 0x0000010004067836 */ /* 0x040fe20000000000 */
[C---:B------:R-:W-:Y:S01]  /*0f30*/  IADD3 R13, PT, PT, R4.reuse, 0x300, RZ ;  /* 0x00000300040d7810 */ /* 0x040fe20007ffe0ff */
[C---:B------:R-:W-:Y:S02]  /*0f40*/  VIADD R12, R4.reuse, 0x400 ;  /* 0x00000400040c7836 */ /* 0x040fe40000000000 */
[C---:B------:R-:W-:Y:S01]  /*0f50*/  VIADD R20, R4.reuse, 0x500 ;  /* 0x0000050004147836 */ /* 0x040fe20000000000 */
[----:B0-----:R-:W-:-:S02]  /*0f60*/  IADD3 R10, P1, PT, R4, UR12, RZ ;  /* 0x0000000c040a7c10 */ /* 0x001fc4000ff3e0ff */
[----:B------:R-:W-:Y:S02]  /*0f70*/  IADD3 R8, P2, PT, R6, UR12, RZ ;  /* 0x0000000c06087c10 */ /* 0x000fe4000ff5e0ff */
[----:B------:R-:W-:Y:S01]  /*0f80*/  IADD3 R12, P4, PT, R12, UR12, RZ ;  /* 0x0000000c0c0c7c10 */ /* 0x000fe2000ff9e0ff */
[----:B------:R-:W-:Y:S01]  /*0f90*/  IMAD.X R6, RZ, RZ, UR13, P1 ;  /* 0x0000000dff067e24 */ /* 0x000fe200088e06ff */
[----:B------:R-:W-:Y:S02]  /*0fa0*/  IADD3 R7, P1, PT, R7, UR12, RZ ;  /* 0x0000000c07077c10 */ /* 0x000fe4000ff3e0ff */
[----:B------:R-:W-:Y:S01]  /*0fb0*/  IADD3.X R9, PT, PT, RZ, UR13, RZ, P2, !PT ;  /* 0x0000000dff097c10 */ /* 0x000fe200097fe4ff */
[----:B------:R-:W-:Y:S01]  /*0fc0*/  IMAD R11, R6, UR14, RZ ;  /* 0x0000000e060b7c24 */ /* 0x000fe2000f8e02ff */
[----:B------:R-:W-:Y:S01]  /*0fd0*/  IADD3 R13, P2, PT, R13, UR12, RZ ;  /* 0x0000000c0d0d7c10 */ /* 0x000fe2000ff5e0ff */
[----:B------:R-:W-:Y:S02]  /*0fe0*/  IMAD.X R6, RZ, RZ, UR13, P1 ;  /* 0x0000000dff067e24 */ /* 0x000fe400088e06ff */
[----:B------:R-:W-:Y:S01]  /*0ff0*/  IMAD R9, R9, UR14, RZ ;  /* 0x0000000e09097c24 */ /* 0x000fe2000f8e02ff */
[----:B------:R-:W-:Y:S01]  /*1000*/  IADD3.X R14, PT, PT, RZ, UR13, RZ, P2, !PT ;  /* 0x0000000dff0e7c10 */ /* 0x000fe200097fe4ff */
[----:B------:R-:W-:-:S02]  /*1010*/  IMAD R6, R6, UR14, RZ ;  /* 0x0000000e06067c24 */ /* 0x000fc4000f8e02ff */
[----:B------:R-:W-:Y:S02]  /*1020*/  IMAD R15, R10, UR15, R11 ;  /* 0x0000000f0a0f7c24 */ /* 0x000fe4000f8e020b */
[----:B------:R-:W-:Y:S02]  /*1030*/  IMAD R17, R8, UR15, R9 ;  /* 0x0000000f08117c24 */ /* 0x000fe4000f8e0209 */
[----:B------:R-:W-:-:S04]  /*1040*/  IMAD.WIDE.U32 R10, R10, UR14, RZ ;  /* 0x0000000e0a0a7c25 */ /* 0x000fc8000f8e00ff */
[----:B------:R-:W-:Y:S01]  /*1050*/  IMAD.WIDE.U32 R8, R8, UR14, RZ ;  /* 0x0000000e08087c25 */ /* 0x000fe2000f8e00ff */
[----:B-1----:R-:W-:-:S03]  /*1060*/  LEA R26, P1, R10, UR4, 0x2 ;  /* 0x000000040a1a7c11 */ /* 0x002fc6000f8210ff */
[C---:B------:R-:W-:Y:S01]  /*1070*/  IMAD R19, R7.reuse, UR15, R6 ;  /* 0x0000000f07137c24 */ /* 0x040fe2000f8e0206 */
[----:B------:R-:W-:Y:S01]  /*1080*/  LEA R16, P2, R8, UR4, 0x2 ;  /* 0x0000000408107c11 */ /* 0x000fe2000f8410ff */
[----:B------:R-:W-:-:S04]  /*1090*/  IMAD.WIDE.U32 R6, R7, UR14, RZ ;  /* 0x0000000e07067c25 */ /* 0x000fc8000f8e00ff */
[----:B------:R-:W-:Y:S01]  /*10a0*/  IMAD.IADD R15, R11, 0x1, R15 ;  /* 0x000000010b0f7824 */ /* 0x000fe200078e020f */
[----:B------:R-:W-:Y:S01]  /*10b0*/  IADD3 R11, PT, PT, R9, R17, RZ ;  /* 0x00000011090b7210 */ /* 0x000fe20007ffe0ff */
[----:B------:R-:W-:Y:S01]  /*10c0*/  IMAD.IADD R9, R7, 0x1, R19 ;  /* 0x0000000107097824 */ /* 0x000fe200078e0213 */
[----:B------:R-:W-:Y:S01]  /*10d0*/  IADD3.X R7, PT, PT, RZ, UR13, RZ, P4, !PT ;  /* 0x0000000dff077c10 */ /* 0x000fe2000a7fe4ff */
[----:B------:R-:W-:Y:S01]  /*10e0*/  IMAD R14, R14, UR14, RZ ;  /* 0x0000000e0e0e7c24 */ /* 0x000fe2000f8e02ff */
[----:B------:R-:W-:Y:S02]  /*10f0*/  LEA R18, P3, R6, UR4, 0x2 ;  /* 0x0000000406127c11 */ /* 0x000fe4000f8610ff */
[----:B------:R-:W-:Y:S01]  /*1100*/  LEA.HI.X R17, R8, UR5, R11, 0x2, P2 ;  /* 0x0000000508117c11 */ /* 0x000fe200090f140b */
[----:B------:R-:W-:Y:S01]  /*1110*/  IMAD R11, R7, UR14, RZ ;  /* 0x0000000e070b7c24 */ /* 0x000fe2000f8e02ff */
[----:B------:R-:W-:Y:S01]  /*1120*/  LEA.HI.X R19, R6, UR5, R9, 0x2, P3 ;  /* 0x0000000506137c11 */ /* 0x000fe200098f1409 */
[C---:B------:R-:W-:Y:S01]  /*1130*/  IMAD R9, R13.reuse, UR15, R14 ;  /* 0x0000000f0d097c24 */ /* 0x040fe2000f8e020e */
[----:B------:R-:W-:Y:S01]  /*1140*/  LEA.HI.X R27, R10, UR5, R15, 0x2, P1 ;  /* 0x000000050a1b7c11 */ /* 0x000fe200088f140f */
[----:B------:R-:W-:Y:S01]  /*1150*/  IMAD.WIDE.U32 R6, R13, UR14, RZ ;  /* 0x0000000e0d067c25 */ /* 0x000fe2000f8e00ff */
[----:B------:R-:W-:Y:S01]  /*1160*/  IADD3 R20, P3, PT, R20, UR12, RZ ;  /* 0x0000000c14147c10 */ /* 0x000fe2000ff7e0ff */
[----:B------:R-:W2:Y:S01]  /*1170*/  LDG.E R16, desc[UR18][R16.64] ;  /* 0x0000001210107981 */ /* 0x000ea2000c1e1900 */
[----:B------:R-:W-:Y:S01]  /*1180*/  IADD3 R15, PT, PT, R4, 0x600, RZ ;  /* 0x00000600040f7810 */ /* 0x000fe20007ffe0ff */
[C---:B------:R-:W-:Y:S01]  /*1190*/  IMAD R11, R12.reuse, UR15, R11 ;  /* 0x0000000f0c0b7c24 */ /* 0x040fe2000f8e020b */
[----:B------:R-:W-:Y:S01]  /*11a0*/  IADD3 R9, PT, PT, R7, R9, RZ ;  /* 0x0000000907097210 */ /* 0x000fe20007ffe0ff */
[----:B------:R-:W-:Y:S01]  /*11b0*/  IMAD.WIDE.U32 R12, R12, UR14, RZ ;  /* 0x0000000e0c0c7c25 */ /* 0x000fe2000f8e00ff */
[----:B------:R-:W-:Y:S01]  /*11c0*/  IADD3 R15, P4, PT, R15, UR12, RZ ;  /* 0x0000000c0f0f7c10 */ /* 0x000fe2000ff9e0ff */
[----:B------:R-:W3:Y:S01]  /*11d0*/  LDG.E R18, desc[UR18][R18.64] ;  /* 0x0000001212127981 */ /* 0x000ee2000c1e1900 */
[----:B------:R-:W-:Y:S01]  /*11e0*/  LEA R8, P1, R6, UR4, 0x2 ;  /* 0x0000000406087c11 */ /* 0x000fe2000f8210ff */
[----:B------:R-:W-:Y:S01]  /*11f0*/  VIADD R14, R4, 0x700 ;  /* 0x00000700040e7836 */ /* 0x000fe20000000000 */
[----:B------:R-:W-:Y:S01]  /*1200*/  IADD3.X R4, PT, PT, RZ, UR13, RZ, P3, !PT ;  /* 0x0000000dff047c10 */ /* 0x000fe20009ffe4ff */
[----:B------:R-:W-:Y:S01]  /*1210*/  IMAD.IADD R7, R13, 0x1, R11 ;  /* 0x000000010d077824 */ /* 0x000fe200078e020b */
[----:B------:R-:W-:-:S02]  /*1220*/  LEA R10, P2, R12, UR4, 0x2 ;  /* 0x000000040c0a7c11 */ /* 0x000fc4000f8410ff */
[----:B------:R-:W-:Y:S01]  /*1230*/  IADD3 R14, P5, PT, R14, UR12, RZ ;  /* 0x0000000c0e0e7c10 */ /* 0x000fe2000ffbe0ff */
[----:B------:R-:W-:Y:S01]  /*1240*/  IMAD R23, R4, UR14, RZ ;  /* 0x0000000e04177c24 */ /* 0x000fe2000f8e02ff */
[----:B------:R-:W-:Y:S01]  /*1250*/  LEA.HI.X R9, R6, UR5, R9, 0x2, P1 ;  /* 0x0000000506097c11 */ /* 0x000fe200088f1409 */
[----:B------:R-:W4:Y:S01]  /*1260*/  LDG.E R4, desc[UR18][R26.64] ;  /* 0x000000121a047981 */ /* 0x000f22000c1e1900 */
[----:B------:R-:W-:Y:S01]  /*1270*/  LEA.HI.X R11, R12, UR5, R7, 0x2, P2 ;  /* 0x000000050c0b7c11 */ /* 0x000fe200090f1407 */
[----:B------:R-:W-:Y:S01]  /*1280*/  IMAD.X R7, RZ, RZ, UR13, P4 ;  /* 0x0000000dff077e24 */ /* 0x000fe2000a0e06ff */
[----:B------:R-:W-:Y:S01]  /*1290*/  IADD3.X R6, PT, PT, RZ, UR13, RZ, P5, !PT ;  /* 0x0000000dff067c10 */ /* 0x000fe2000affe4ff */
[----:B------:R-:W-:Y:S01]  /*12a0*/  IMAD R23, R20, UR15, R23 ;  /* 0x0000000f14177c24 */ /* 0x000fe2000f8e0217 */
[----:B------:R-:W3:Y:S01]  /*12b0*/  LDG.E R8, desc[UR18][R8.64] ;  /* 0x0000001208087981 */ /* 0x000ee2000c1e1900 */
[----:B------:R-:W-:Y:S02]  /*12c0*/  IMAD R12, R7, UR14, RZ ;  /* 0x0000000e070c7c24 */ /* 0x000fe4000f8e02ff */
[----:B------:R-:W-:Y:S01]  /*12d0*/  IMAD R25, R6, UR14, RZ ;  /* 0x0000000e06197c24 */ /* 0x000fe2000f8e02ff */
[----:B------:R-:W3:Y:S01]  /*12e0*/  LDG.E R10, desc[UR18][R10.64] ;  /* 0x000000120a0a7981 */ /* 0x000ee2000c1e1900 */
[----:B------:R-:W-:-:S04]  /*12f0*/  IMAD.WIDE.U32 R6, R20, UR14, RZ ;  /* 0x0000000e14067c25 */ /* 0x000fc8000f8e00ff */
[C---:B------:R-:W-:Y:S02]  /*1300*/  IMAD R21, R15.reuse, UR15, R12 ;  /* 0x0000000f0f157c24 */ /* 0x040fe4000f8e020c */
[----:B------:R-:W-:Y:S01]  /*1310*/  IMAD.WIDE.U32 R12, R15, UR14, RZ ;  /* 0x0000000e0f0c7c25 */ /* 0x000fe2000f8e00ff */
[----:B------:R-:W-:-:S03]  /*1320*/  LEA R20, P1, R6, UR4, 0x2 ;  /* 0x0000000406147c11 */ /* 0x000fc6000f8210ff */
        /* <DEDUP_REMOVED lines=8> */
[C---:B------:R-:W-:Y:S01]  /*13b0*/  LEA R6, P1, R14.reuse, UR4, 0x2 ;  /* 0x000000040e067c11 */ /* 0x040fe2000f8210ff */
[----:B------:R-:W3:Y:S03]  /*13c0*/  LDG.E R20, desc[UR18][R20.64] ;  /* 0x0000001214147981 */ /* 0x000ee6000c1e1900 */
[----:B------:R-:W-:Y:S01]  /*13d0*/  LEA.HI.X R7, R14, UR5, R25, 0x2, P1 ;  /* 0x000000050e077c11 */ /* 0x000fe200088f1419 */
[----:B------:R-:W3:Y:S04]  /*13e0*/  LDG.E R22, desc[UR18][R22.64] ;  /* 0x0000001216167981 */ /* 0x000ee8000c1e1900 */
[----:B------:R-:W3:Y:S01]  /*13f0*/  LDG.E R6, desc[UR18][R6.64] ;  /* 0x0000001206067981 */ /* 0x000ee2000c1e1900 */
[----:B------:R-:W-:Y:S01]  /*1400*/  IADD3 R2, PT, PT, R2, 0x800, RZ ;  /* 0x0000080002027810 */ /* 0x000fe20007ffe0ff */
        /* <DEDUP_REMOVED lines=8> */
.L_x_186:
[----:B------:R-:W-:Y:S05]  /*1490*/  BSYNC.RECONVERGENT B2 ;  /* 0x0000000000027941 */ /* 0x000fea0003800200 */
.L_x_185:
[----:B------:R-:W-:Y:S05]  /*14a0*/  @!P0 BRA `(.L_x_180) ;  /* 0x0000000400208947 */ /* 0x000fea0003800000 */
[----:B------:R-:W-:Y:S01]  /*14b0*/  ISETP.GE.U32.AND P1, PT, R24, 0x4, PT ;  /* 0x000000041800780c */ /* 0x000fe20003f26070 */
[----:B------:R-:W-:Y:S01]  /*14c0*/  BSSY.RECONVERGENT B2, `(.L_x_187) ;  /* 0x0000033000027945 */ /* 0x000fe20003800200 */
[----:B------:R-:W-:-:S04]  /*14d0*/  LOP3.LUT R3, R3, 0x3, RZ, 0xc0, !PT ;  /* 0x0000000303037812 */ /* 0x000fc800078ec0ff */
[----:B------:R-:W-:-:S07]  /*14e0*/  ISETP.NE.AND P0, PT, R3, RZ, PT ;  /* 0x000000ff0300720c */ /* 0x000fce0003f05270 */
[----:B------:R-:W-:Y:S06]  /*14f0*/  @!P1 BRA `(.L_x_188) ;  /* 0x0000000000bc9947 */ /* 0x000fec0003800000 */
[----:B------:R-:W0:Y:S01]  /*1500*/  LDCU.128 UR12, c[0x0][0x380] ;  /* 0x00007000ff0c77ac */ /* 0x000e220008000c00 */
[----:B------:R-:W-:Y:S01]  /*1510*/  VIADD R4, R2, UR7 ;  /* 0x0000000702047c36 */ /* 0x000fe20008000000 */
[----:B------:R-:W1:Y:S03]  /*1520*/  LDCU.64 UR4, c[0x0][0x390] ;  /* 0x00007200ff0477ac */ /* 0x000e660008000a00 */
[C---:B------:R-:W-:Y:S01]  /*1530*/  VIADD R9, R4.reuse, 0x200 ;  /* 0x0000020004097836 */ /* 0x040fe20000000000 */
[C---:B------:R-:W-:Y:S02]  /*1540*/  IADD3 R8, PT, PT, R4.reuse, 0x100, RZ ;  /* 0x0000010004087810 */ /* 0x040fe40007ffe0ff */
[----:B0-----:R-:W-:Y:S02]  /*1550*/  IADD3 R6, P1, PT, R4, UR12, RZ ;  /* 0x0000000c04067c10 */ /* 0x001fe4000ff3e0ff */
[----:B------:R-:W-:-:S02]  /*1560*/  IADD3 R16, P2, PT, R9, UR12, RZ ;  /* 0x0000000c09107c10 */ /* 0x000fc4000ff5e0ff */
[----:B------:R-:W-:Y:S01]  /*1570*/  IADD3 R4, PT, PT, R4, 0x300, RZ ;  /* 0x0000030004047810 */ /* 0x000fe20007ffe0ff */
[----:B------:R-:W-:Y:S01]  /*1580*/  IMAD.X R7, RZ, RZ, UR13, P1 ;  /* 0x0000000dff077e24 */ /* 0x000fe200088e06ff */
[----:B------:R-:W-:Y:S01]  /*1590*/  IADD3 R14, P1, PT, R8, UR12, RZ ;  /* 0x0000000c080e7c10 */ /* 0x000fe2000ff3e0ff */
[----:B------:R-:W-:Y:S01]  /*15a0*/  IMAD.WIDE.U32 R8, R6, UR14, RZ ;  /* 0x0000000e06087c25 */ /* 0x000fe2000f8e00ff */
[----:B------:R-:W-:Y:S02]  /*15b0*/  IADD3 R4, P3, PT, R4, UR12, RZ ;  /* 0x0000000c04047c10 */ /* 0x000fe4000ff7e0ff */
[----:B------:R-:W-:Y:S01]  /*15c0*/  IADD3.X R10, PT, PT, RZ, UR13, RZ, P1, !PT ;  /* 0x0000000dff0a7c10 */ /* 0x000fe20008ffe4ff */
[----:B------:R-:W-:Y:S01]  /*15d0*/  IMAD R7, R7, UR14, RZ ;  /* 0x0000000e07077c24 */ /* 0x000fe2000f8e02ff */
[----:B------:R-:W-:Y:S01]  /*15e0*/  IADD3.X R18, PT, PT, RZ, UR13, RZ, P3, !PT ;  /* 0x0000000dff127c10 */ /* 0x000fe20009ffe4ff */
[----:B------:R-:W-:Y:S02]  /*15f0*/  IMAD.X R12, RZ, RZ, UR13, P2 ;  /* 0x0000000dff0c7e24 */ /* 0x000fe400090e06ff */
[----:B------:R-:W-:Y:S01]  /*1600*/  IMAD R7, R6, UR15, R7 ;  /* 0x0000000f06077c24 */ /* 0x000fe2000f8e0207 */
[----:B-1----:R-:W-:Y:S01]  /*1610*/  LEA R6, P1, R8, UR4, 0x2 ;  /* 0x0000000408067c11 */ /* 0x002fe2000f8210ff */
[----:B------:R-:W-:-:S02]  /*1620*/  IMAD R11, R10, UR14, RZ ;  /* 0x0000000e0a0b7c24 */ /* 0x000fc4000f8e02ff */
[----:B------:R-:W-:Y:S02]  /*1630*/  IMAD R17, R12, UR14, RZ ;  /* 0x0000000e0c117c24 */ /* 0x000fe4000f8e02ff */
[----:B------:R-:W-:Y:S02]  /*1640*/  IMAD.IADD R7, R9, 0x1, R7 ;  /* 0x0000000109077824 */ /* 0x000fe400078e0207 */
[C---:B------:R-:W-:Y:S02]  /*1650*/  IMAD R11, R14.reuse, UR15, R11 ;  /* 0x0000000f0e0b7c24 */ /* 0x040fe4000f8e020b */
        /* <DEDUP_REMOVED lines=8> */
[----:B------:R-:W-:Y:S02]  /*16e0*/  IMAD R9, R18, UR14, RZ ;  /* 0x0000000e12097c24 */ /* 0x000fe4000f8e02ff */
[----:B------:R-:W-:Y:S02]  /*16f0*/  IMAD.IADD R13, R13, 0x1, R17 ;  /* 0x000000010d0d7824 */ /* 0x000fe400078e0211 */
[----:B------:R-:W-:Y:S01]  /*1700*/  IMAD R15, R4, UR15, R9 ;  /* 0x0000000f040f7c24 */ /* 0x000fe2000f8e0209 */
[----:B------:R-:W-:Y:S01]  /*1710*/  LEA.HI.X R9, R14, UR5, R11, 0x2, P1 ;  /* 0x000000050e097c11 */ /* 0x000fe200088f140b */
[----:B------:R-:W-:Y:S01]  /*1720*/  IMAD.WIDE.U32 R16, R4, UR14, RZ ;  /* 0x0000000e04107c25 */ /* 0x000fe2000f8e00ff */
[----:B------:R-:W-:-:S03]  /*1730*/  LEA.HI.X R11, R12, UR5, R13, 0x2, P2 ;  /* 0x000000050c0b7c11 */ /* 0x000fc600090f140d */
[----:B------:R-:W3:Y:S01]  /*1740*/  LDG.E R8, desc[UR18][R8.64] ;  /* 0x0000001208087981 */ /* 0x000ee2000c1e1900 */
[C---:B------:R-:W-:Y:S02]  /*1750*/  LEA R12, P1, R16.reuse, UR4, 0x2 ;  /* 0x00000004100c7c11 */ /* 0x040fe4000f8210ff */
[----:B------:R-:W-:Y:S01]  /*1760*/  IADD3 R15, PT, PT, R17, R15, RZ ;  /* 0x0000000f110f7210 */ /* 0x000fe20007ffe0ff */
[----:B------:R-:W4:Y:S03]  /*1770*/  LDG.E R10, desc[UR18][R10.64] ;  /* 0x000000120a0a7981 */ /* 0x000f26000c1e1900 */
[----:B------:R-:W-:-:S05]  /*1780*/  LEA.HI.X R13, R16, UR5, R15, 0x2, P1 ;  /* 0x00000005100d7c11 */ /* 0x000fca00088f140f */
[----:B------:R-:W4:Y:S01]  /*1790*/  LDG.E R12, desc[UR18][R12.64] ;  /* 0x000000120c0c7981 */ /* 0x000f22000c1e1900 */
[----:B------:R-:W-:Y:S02]  /*17a0*/  VIADD R2, R2, 0x400 ;  /* 0x0000040002027836 */ /* 0x000fe40000000000 */
[----:B--2--5:R-:W-:-:S04]  /*17b0*/  FMUL R5, R5, R6 ;  /* 0x0000000605057220 */ /* 0x024fc80000400000 */
[----:B---3--:R-:W-:-:S04]  /*17c0*/  FMUL R5, R5, R8 ;  /* 0x0000000805057220 */ /* 0x008fc80000400000 */
[----:B----4-:R-:W-:-:S04]  /*17d0*/  FMUL R5, R5, R10 ;  /* 0x0000000a05057220 */ /* 0x010fc80000400000 */
[----:B------:R-:W-:-:S07]  /*17e0*/  FMUL R5, R5, R12 ;  /* 0x0000000c05057220 */ /* 0x000fce0000400000 */
.L_x_188:
[----:B------:R-:W-:Y:S05]  /*17f0*/  BSYNC.RECONVERGENT B2 ;  /* 0x0000000000027941 */ /* 0x000fea0003800200 */
.L_x_187:
[----:B------:R-:W-:Y:S05]  /*1800*/  @!P0 BRA `(.L_x_180) ;  /* 0x0000000000488947 */ /* 0x000fea0003800000 */
[----:B------:R-:W-:Y:S01]  /*1810*/  IADD3 R4, PT, PT, R2, UR7, RZ ;  /* 0x0000000702047c10 */ /* 0x000fe2000fffe0ff */
[----:B------:R-:W-:-:S07]  /*1820*/  IMAD.MOV R8, RZ, RZ, -R3 ;  /* 0x000000ffff087224 */ /* 0x000fce00078e0a03 */
.L_x_189:
[----:B------:R-:W0:Y:S01]  /*1830*/  LDCU.128 UR12, c[0x0][0x380] ;  /* 0x00007000ff0c77ac */ /* 0x000e220008000c00 */
[----:B------:R-:W1:Y:S01]  /*1840*/  LDCU.64 UR4, c[0x0][0x390] ;  /* 0x00007200ff0477ac */ /* 0x000e620008000a00 */
[----:B0-----:R-:W-:-:S04]  /*1850*/  IADD3 R6, P0, PT, R4, UR12, RZ ;  /* 0x0000000c04067c10 */ /* 0x001fc8000ff1e0ff */
[----:B------:R-:W-:-:S05]  /*1860*/  IADD3.X R2, PT, PT, RZ, UR13, RZ, P0, !PT ;  /* 0x0000000dff027c10 */ /* 0x000fca00087fe4ff */
[----:B------:R-:W-:Y:S02]  /*1870*/  IMAD R7, R2, UR14, RZ ;  /* 0x0000000e02077c24 */ /* 0x000fe4000f8e02ff */
[----:B------:R-:W-:-:S04]  /*1880*/  IMAD.WIDE.U32 R2, R6, UR14, RZ ;  /* 0x0000000e06027c25 */ /* 0x000fc8000f8e00ff */
[----:B------:R-:W-:Y:S01]  /*1890*/  IMAD R7, R6, UR15, R7 ;  /* 0x0000000f06077c24 */ /* 0x000fe2000f8e0207 */
[----:B-1----:R-:W-:-:S03]  /*18a0*/  LEA R6, P0, R2, UR4, 0x2 ;  /* 0x0000000402067c11 */ /* 0x002fc6000f8010ff */
[----:B------:R-:W-:-:S05]  /*18b0*/  IMAD.IADD R3, R3, 0x1, R7 ;  /* 0x0000000103037824 */ /* 0x000fca00078e0207 */
[----:B------:R-:W-:-:S05]  /*18c0*/  LEA.HI.X R7, R2, UR5, R3, 0x2, P0 ;  /* 0x0000000502077c11 */ /* 0x000fca00080f1403 */
[----:B------:R-:W2:Y:S01]  /*18d0*/  LDG.E R6, desc[UR18][R6.64] ;  /* 0x0000001206067981 */ /* 0x000ea2000c1e1900 */
[----:B------:R-:W-:Y:S01]  /*18e0*/  IADD3 R8, PT, PT, R8, 0x1, RZ ;  /* 0x0000000108087810 */ /* 0x000fe20007ffe0ff */
[----:B------:R-:W-:-:S03]  /*18f0*/  VIADD R4, R4, 0x100 ;  /* 0x0000010004047836 */ /* 0x000fc60000000000 */
[----:B------:R-:W-:Y:S01]  /*1900*/  ISETP.NE.AND P0, PT, R8, RZ, PT ;  /* 0x000000ff0800720c */ /* 0x000fe20003f05270 */
[----:B--2--5:R-:W-:-:S12]  /*1910*/  FMUL R5, R6, R5 ;  /* 0x0000000506057220 */ /* 0x024fd80000400000 */
[----:B------:R-:W-:Y:S05]  /*1920*/  @P0 BRA `(.L_x_189) ;  /* 0xfffffffc00c00947 */ /* 0x000fea000383ffff */
.L_x_180:
[----:B------:R-:W-:Y:S05]  /*1930*/  BSYNC.RECONVERGENT B1 ;  /* 0x0000000000017941 */ /* 0x000fea0003800200 */
.L_x_179:
[----:B------:R-:W-:Y:S01]  /*1940*/  UISETP.GE.U32.AND UP0, UPT, UR9, 0x100, UPT ;  /* 0x000001000900788c */ /* 0x000fe2000bf06070 */
[----:B-----5:R-:W-:-:S08]  /*1950*/  MOV R7, R5 ;  /* 0x0000000500077202 */ /* 0x020fd00000000f00 */
[----:B------:R-:W-:Y:S05]  /*1960*/  BRA.U !UP0, `(.L_x_190) ;  /* 0x0000000108ac7547 */ /* 0x000fea000b800000 */
[----:B------:R-:W1:Y:S01]  /*1970*/  S2R R8, SR_LANEID ;  /* 0x0000000000087919 */ /* 0x000e620000000000 */
[----:B------:R-:W2:Y:S02]  /*1980*/  SHFL.DOWN PT, R2, R7, 0x1, 0x1f ;  /* 0x08201f0007027f89 */ /* 0x000ea400000e0000 */
        /* <DEDUP_REMOVED lines=8> */
[----:B0-----:R-:W-:-:S04]  /*1a10*/  @!P1 SHF.R.U32.HI R4, RZ, 0x3, R0 ;  /* 0x00000003ff049819 */ /* 0x001fc80000011600 */
[----:B------:R-:W-:Y:S01]  /*1a20*/  @!P1 LOP3.LUT R4, R4, 0x7c, RZ, 0xc0, !PT ;  /* 0x0000007c04049812 */ /* 0x000fe200078ec0ff */
[----:B-1----:R-:W-:Y:S01]  /*1a30*/  @!P0 FMUL R2, R2, R3 ;  /* 0x0000000302028220 */ /* 0x002fe20000400000 */
[----:B------:R-:W-:-:S04]  /*1a40*/  ISETP.GT.AND P0, PT, R8, 0x1b, PT ;  /* 0x0000001b0800780c */ /* 0x000fc80003f04270 */
[----:B------:R-:W0:Y:S01]  /*1a50*/  SHFL.DOWN PT, R3, R2, 0x4, 0x1f ;  /* 0x08801f0002037f89 */ /* 0x000e2200000e0000 */
[----:B--2---:R-:W-:-:S05]  /*1a60*/  @!P1 LEA R5, R6, R5, 0x18 ;  /* 0x0000000506059211 */ /* 0x004fca00078ec0ff */
[----:B------:R-:W-:-:S03]  /*1a70*/  @!P1 IMAD.IADD R4, R4, 0x1, R5 ;  /* 0x0000000104049824 */ /* 0x000fc600078e0205 */
        /* <DEDUP_REMOVED lines=15> */
[----:B------:R-:W0:Y:S04]  /*1b70*/  LDS R0, [UR4+0xc] ;  /* 0x00000c04ff007984 */ /* 0x000e280008000800 */
[----:B-1----:R-:W1:Y:S04]  /*1b80*/  LDS.128 R4, [UR4+0x10] ;  /* 0x00001004ff047984 */ /* 0x002e680008000c00 */
        /* <DEDUP_REMOVED lines=9> */
.L_x_190:
[----:B------:R-:W1:Y:S01]  /*1c20*/  S2R R9, SR_LANEID ;  /* 0x0000000000097919 */ /* 0x000e620000000000 */
[----:B------:R-:W-:-:S04]  /*1c30*/  LOP3.LUT R2, R0, 0x3e0, RZ, 0xc0, !PT ;  /* 0x000003e000027812 */ /* 0x000fc800078ec0ff */
[----:B------:R-:W-:Y:S02]  /*1c40*/  IADD3 R3, PT, PT, R2, 0x20, RZ ;  /* 0x0000002002037810 */ /* 0x000fe40007ffe0ff */
[----:B------:R-:W-:Y:S02]  /*1c50*/  LOP3.LUT R2, RZ, R2, RZ, 0x33, !PT ;  /* 0x00000002ff027212 */ /* 0x000fe400078e33ff */
[----:B------:R-:W-:-:S03]  /*1c60*/  ISETP.GT.U32.AND P0, PT, R3, UR9, PT ;  /* 0x0000000903007c0c */ /* 0x000fc6000bf04070 */
[----:B------:R-:W-:-:S05]  /*1c70*/  VIADD R2, R2, UR9 ;  /* 0x0000000902027c36 */ /* 0x000fca0008000000 */
[----:B------:R-:W-:-:S05]  /*1c80*/  SEL R2, R2, 0x1f, P0 ;  /* 0x0000001f02027807 */ /* 0x000fca0000000000 */
[----:B------:R-:W2:Y:S01]  /*1c90*/  SHFL.DOWN PT, R3, R7, 0x1, R2 ;  /* 0x0820000007037989 */ /* 0x000ea200000e0002 */
[C---:B-1----:R-:W-:Y:S02]  /*1ca0*/  ISETP.GE.AND P0, PT, R9.reuse, R2, PT ;  /* 0x000000020900720c */ /* 0x042fe40003f06270 */
[C---:B------:R-:W-:Y:S02]  /*1cb0*/  IADD3 R5, PT, PT, R9.reuse, 0x2, RZ ;  /* 0x0000000209057810 */ /* 0x040fe40007ffe0ff */
[----:B------:R-:W-:-:S09]  /*1cc0*/  ISETP.NE.AND P1, PT, R9, RZ, PT ;  /* 0x000000ff0900720c */ /* 0x000fd20003f25270 */
[----:B--2---:R-:W-:Y:S01]  /*1cd0*/  @!P0 FMUL R7, R3, R7 ;  /* 0x0000000703078220 */ /* 0x004fe20000400000 */
[----:B------:R-:W-:Y:S01]  /*1ce0*/  ISETP.GT.AND P0, PT, R5, R2, PT ;  /* 0x000000020500720c */ /* 0x000fe20003f04270 */
[----:B------:R-:W-:Y:S02]  /*1cf0*/  VIADD R5, R9, 0x4 ;  /* 0x0000000409057836 */ /* 0x000fe40000000000 */
[----:B------:R-:W1:Y:S01]  /*1d00*/  @!P1 S2R R6, SR_CgaCtaId ;  /* 0x0000000000069919 */ /* 0x000e620000008800 */
[----:B0-----:R-:W-:Y:S01]  /*1d10*/  @!P1 SHF.R.U32.HI R4, RZ, 0x3, R0 ;  /* 0x00000003ff049819 */ /* 0x001fe20000011600 */
[----:B------:R-:W0:Y:S03]  /*1d20*/  SHFL.DOWN PT, R3, R7, 0x2, R2 ;  /* 0x0840000007037989 */ /* 0x000e2600000e0002 */
[----:B------:R-:W-:-:S05]  /*1d30*/  @!P1 LOP3.LUT R4, R4, 0x7c, RZ, 0xc0, !PT ;  /* 0x0000007c04049812 */ /* 0x000fca00078ec0ff */
[----:B0-----:R-:W-:Y:S01]  /*1d40*/  @!P0 FMUL R7, R7, R3 ;  /* 0x0000000307078220 */ /* 0x001fe20000400000 */
[-C--:B------:R-:W-:Y:S02]  /*1d50*/  ISETP.GT.AND P0, PT, R5, R2.reuse, PT ;  /* 0x000000020500720c */ /* 0x080fe40003f04270 */
[----:B------:R-:W-:Y:S02]  /*1d60*/  IADD3 R5, PT, PT, R9, 0x8, RZ ;  /* 0x0000000809057810 */ /* 0x000fe40007ffe0ff */
[----:B------:R-:W0:Y:S09]  /*1d70*/  SHFL.DOWN PT, R3, R7, 0x4, R2 ;  /* 0x0880000007037989 */ /* 0x000e3200000e0002 */
[----:B0-----:R-:W-:Y:S01]  /*1d80*/  @!P0 FMUL R7, R7, R3 ;  /* 0x0000000307078220 */ /* 0x001fe20000400000 */
[----:B------:R-:W-:Y:S01]  /*1d90*/  ISETP.GT.AND P0, PT, R5, R2, PT ;  /* 0x000000020500720c */ /* 0x000fe20003f04270 */
[----:B------:R-:W-:-:S03]  /*1da0*/  VIADD R5, R9, 0x10 ;  /* 0x0000001009057836 */ /* 0x000fc60000000000 */
[----:B------:R-:W0:Y:S09]  /*1db0*/  SHFL.DOWN PT, R3, R7, 0x8, R2 ;  /* 0x0900000007037989 */ /* 0x000e3200000e0002 */
[----:B0-----:R-:W-:Y:S01]  /*1dc0*/  @!P0 FMUL R7, R7, R3 ;  /* 0x0000000307078220 */ /* 0x001fe20000400000 */
[----:B------:R-:W-:-:S02]  /*1dd0*/  ISETP.GT.AND P0, PT, R5, R2, PT ;  /* 0x000000020500720c */ /* 0x000fc40003f04270 */
[----:B------:R-:W-:Y:S02]  /*1de0*/  @!P1 MOV R5, 0x400 ;  /* 0x0000040000059802 */ /* 0x000fe40000000f00 */
[----:B------:R-:W0:Y:S02]  /*1df0*/  SHFL.DOWN PT, R3, R7, 0x10, R2 ;  /* 0x0a00000007037989 */ /* 0x000e2400000e0002 */
[----:B-1----:R-:W-:-:S04]  /*1e00*/  @!P1 LEA R5, R6, R5, 0x18 ;  /* 0x0000000506059211 */ /* 0x002fc800078ec0ff */
[----:B------:R-:W-:-:S03]  /*1e10*/  @!P1 IADD3 R4, PT, PT, R4, R5, RZ ;  /* 0x0000000504049210 */ /* 0x000fc60007ffe0ff */
[----:B0-----:R-:W-:Y:S01]  /*1e20*/  @!P0 FMUL R7, R7, R3 ;  /* 0x0000000307078220 */ /* 0x001fe20000400000 */
[----:B------:R-:W-:-:S03]  /*1e30*/  ISETP.NE.AND P0, PT, R0, RZ, PT ;  /* 0x000000ff0000720c */ /* 0x000fc60003f05270 */
[----:B------:R-:W-:-:S05]  /*1e40*/  IMAD.MOV.U32 R9, RZ, RZ, R7 ;  /* 0x000000ffff097224 */ /* 0x000fca00078e0007 */
[----:B------:R0:W-:Y:S01]  /*1e50*/  @!P1 STS [R4+0x8], R9 ;  /* 0x0000080904009388 */ /* 0x0001e20000000800 */
[----:B------:R-:W-:Y:S06]  /*1e60*/  BAR.SYNC.DEFER_BLOCKING 0x0 ;  /* 0x0000000000007b1d */ /* 0x000fec0000010000 */
[----:B------:R-:W-:Y:S05]  /*1e70*/  @P0 BRA `(.L_x_191) ;  /* 0x0000003000780947 */ /* 0x000fea0003800000 */
[----:B------:R-:W1:Y:S01]  /*1e80*/  S2UR UR5, SR_CgaCtaId ;  /* 0x00000000000579c3 */ /* 0x000e620000008800 */
[----:B------:R-:W-:Y:S01]  /*1e90*/  UMOV UR4, 0x400 ;  /* 0x0000040000047882 */ /* 0x000fe20000000000 */
[----:B------:R-:W-:Y:S02]  /*1ea0*/  UISETP.GT.U32.AND UP1, UPT, UR9, 0x20, UPT ;  /* 0x000000200900788c */ /* 0x000fe4000bf24070 */
[----:B------:R-:W-:-:S04]  /*1eb0*/  UISETP.GT.U32.AND UP0, UPT, UR9, 0x40, UPT ;  /* 0x000000400900788c */ /* 0x000fc8000bf04070 */
[----:B------:R-:W-:Y:S01]  /*1ec0*/  PLOP3.LUT P3, PT, PT, PT, UP1, 0x80, 0x8 ;  /* 0x000000000008781c */ /* 0x000fe20003f6f018 */
[----:B------:R-:W-:Y:S01]  /*1ed0*/  UISETP.GT.U32.AND UP1, UPT, UR9, 0x60, UPT ;  /* 0x000000600900788c */ /* 0x000fe2000bf24070 */
[----:B------:R-:W-:Y:S01]  /*1ee0*/  PLOP3.LUT P4, PT, PT, PT, UP0, 0x80, 0x8 ;  /* 0x000000000008781c */ /* 0x000fe20003f8f008 */
[----:B------:R-:W-:-:S04]  /*1ef0*/  UISETP.GT.U32.AND UP0, UPT, UR9, 0x80, UPT ;  /* 0x000000800900788c */ /* 0x000fc8000bf04070 */
[----:B------:R-:W-:Y:S01]  /*1f00*/  PLOP3.LUT P2, PT, PT, PT, UP1, 0x80, 0x8 ;  /* 0x000000000008781c */ /* 0x000fe20003f4f018 */
[----:B------:R-:W-:Y:S01]  /*1f10*/  UISETP.GT.U32.AND UP1, UPT, UR9, 0xa0, UPT ;  /* 0x000000a00900788c */ /* 0x000fe2000bf24070 */
[----:B------:R-:W-:Y:S01]  /*1f20*/  PLOP3.LUT P1, PT, PT, PT, UP0, 0x80, 0x8 ;  /* 0x000000000008781c */ /* 0x000fe20003f2f008 */
[----:B------:R-:W-:Y:S02]  /*1f30*/  UISETP.GT.U32.AND UP0, UPT, UR9, 0xc0, UPT ;  /* 0x000000c00900788c */ /* 0x000fe4000bf04070 */
[----:B-1----:R-:W-:-:S09]  /*1f40*/  ULEA UR4, UR5, UR4, 0x18 ;  /* 0x0000000405047291 */ /* 0x002fd2000f8ec0ff */
[----:B------:R-:W1:Y:S04]  /*1f50*/  LDS R0, [UR4+0xc] ;  /* 0x00000c04ff007984 */ /* 0x000e680008000800 */
[----:B0-----:R-:W0:Y:S04]  /*1f60*/  LDS.128 R4, [UR4+0x10] ;  /* 0x00001004ff047984 */ /* 0x001e280008000c00 */
[----:B------:R-:W2:Y:S01]  /*1f70*/  LDS.64 R2, [UR4+0x20] ;  /* 0x00002004ff027984 */ /* 0x000ea20008000a00 */
[----:B-1----:R-:W-:Y:S01]  /*1f80*/  @P3 FMUL R9, R9, R0 ;  /* 0x0000000009093220 */ /* 0x002fe20000400000 */
[----:B------:R-:W-:Y:S01]  /*1f90*/  PLOP3.LUT P3, PT, PT, PT, UP1, 0x80, 0x8 ;  /* 0x000000000008781c */ /* 0x000fe20003f6f018 */
[----:B------:R-:W-:-:S02]  /*1fa0*/  UISETP.GT.U32.AND UP1, UPT, UR9, 0xe0, UPT ;  /* 0x000000e00900788c */ /* 0x000fc4000bf24070 */
[----:B0-----:R-:W-:Y:S01]  /*1fb0*/  @P4 FMUL R9, R9, R4 ;  /* 0x0000000409094220 */ /* 0x001fe20000400000 */
[----:B------:R-:W-:-:S03]  /*1fc0*/  PLOP3.LUT P4, PT, PT, PT, UP0, 0x80, 0x8 ;  /* 0x000000000008781c */ /* 0x000fc60003f8f008 */
[----:B------:R-:W-:Y:S01]  /*1fd0*/  @P2 FMUL R9, R9, R5 ;  /* 0x0000000509092220 */ /* 0x000fe20000400000 */
[----:B------:R-:W-:-:S03]  /*1fe0*/  PLOP3.LUT P2, PT, PT, PT, UP1, 0x80, 0x8 ;  /* 0x000000000008781c */ /* 0x000fc60003f4f018 */
[----:B------:R-:W-:-:S04]  /*1ff0*/  @P1 FMUL R9, R9, R6 ;  /* 0x0000000609091220 */ /* 0x000fc80000400000 */
[----:B------:R-:W-:-:S04]  /*2000*/  @P3 FMUL R9, R9, R7 ;  /* 0x0000000709093220 */ /* 0x000fc80000400000 */
[----:B--2---:R-:W-:-:S04]  /*2010*/  @P4 FMUL R9, R9, R2 ;  /* 0x0000000209094220 */ /* 0x004fc80000400000 */
[----:B------:R-:W-:Y:S01]  /*2020*/  @P2 FMUL R9, R9, R3 ;  /* 0x0000000309092220 */ /* 0x000fe20000400000 */
[----:B------:R-:W-:Y:S06]  /*2030*/  BRA `(.L_x_191) ;  /* 0x0000003000087947 */ /* 0x000fec0003800000 */
.L_x_176:
[----:B------:R-:W0:Y:S01]  /*2040*/  S2R R0, SR_TID.X ;  /* 0x0000000000007919 */ /* 0x000e220000002100 */
[----:B------:R-:W1:Y:S01]  /*2050*/  LDCU.128 UR12, c[0x0][0x380] ;  /* 0x00007000ff0c77ac */ /* 0x000e620008000c00 */
[----:B------:R-:W2:Y:S01]  /*2060*/  LDCU.64 UR16, c[0x0][0x390] ;  /* 0x00007200ff1077ac */ /* 0x000ea20008000a00 */
[----:B-1----:R-:W-:-:S04]  /*2070*/  MOV R3, UR12 ;  /* 0x0000000c00037c02 */ /* 0x002fc80008000f00 */
[----:B0-----:R-:W-:-:S04]  /*2080*/  IADD3 R28, P0, P1, R0, UR7, R3 ;  /* 0x00000007001c7c10 */ /* 0x001fc8000f91e003 */
[----:B------:R-:W-:Y:S01]  /*2090*/  IADD3.X R26, PT, PT, RZ, UR13, RZ, P0, P1 ;  /* 0x0000000dff1a7c10 */ /* 0x000fe200087e24ff */
[C---:B------:R-:W-:Y:S01]  /*20a0*/  IMAD.WIDE.U32 R2, R28.reuse, UR14, RZ ;  /* 0x0000000e1c027c25 */ /* 0x040fe2000f8e00ff */
[C---:B------:R-:W-:Y:S02]  /*20b0*/  IADD3 R6, P0, PT, R28.reuse, 0x100, RZ ;  /* 0x000001001c067810 */ /* 0x040fe40007f1e0ff */
[----:B------:R-:W-:Y:S01]  /*20c0*/  IADD3 R4, P1, PT, R28, 0x200, RZ ;  /* 0x000002001c047810 */ /* 0x000fe20007f3e0ff */
[----:B------:R-:W-:Y:S01]  /*20d0*/  IMAD R5, R26, UR14, RZ ;  /* 0x0000000e1a057c24 */ /* 0x000fe2000f8e02ff */
[----:B------:R-:W-:Y:S01]  /*20e0*/  IADD3 R8, P2, PT, R28, 0x400, RZ ;  /* 0x000004001c087810 */ /* 0x000fe20007f5e0ff */
[----:B------:R-:W-:Y:S01]  /*20f0*/  IMAD.X R7, RZ, RZ, R26, P0 ;  /* 0x000000ffff077224 */ /* 0x000fe200000e061a */
[----:B--2---:R-:W-:Y:S01]  /*2100*/  LEA R12, P0, R2, UR16, 0x2 ;  /* 0x00000010020c7c11 */ /* 0x004fe2000f8010ff */
[----:B------:R-:W-:Y:S01]  /*2110*/  IMAD R9, R28, UR15, R5 ;  /* 0x0000000f1c097c24 */ /* 0x000fe2000f8e0205 */
[----:B------:R-:W-:Y:S01]  /*2120*/  IADD3.X R5, PT, PT, RZ, R26, RZ, P1, !PT ;  /* 0x0000001aff057210 */ /* 0x000fe20000ffe4ff */
[----:B------:R-:W-:-:S02]  /*2130*/  IMAD R7, R7, UR14, RZ ;  /* 0x0000000e07077c24 */ /* 0x000fc4000f8e02ff */
[----:B------:R-:W-:Y:S01]  /*2140*/  IMAD.IADD R3, R3, 0x1, R9 ;  /* 0x0000000103037824 */ /* 0x000fe200078e0209 */
[----:B------:R-:W-:Y:S01]  /*2150*/  IADD3 R9, P1, PT, R28, 0x300, RZ ;  /* 0x000003001c097810 */ /* 0x000fe20007f3e0ff */
[----:B------:R-:W-:Y:S02]  /*2160*/  IMAD R5, R5, UR14, RZ ;  /* 0x0000000e05057c24 */ /* 0x000fe4000f8e02ff */
[----:B------:R-:W-:Y:S01]  /*2170*/  IMAD R11, R6, UR15, R7 ;  /* 0x0000000f060b7c24 */ /* 0x000fe2000f8e0207 */
[----:B------:R-:W-:Y:S01]  /*2180*/  LEA.HI.X R13, R2, UR17, R3, 0x2, P0 ;  /* 0x00000011020d7c11 */ /* 0x000fe200080f1403 */
[----:B------:R-:W-:-:S04]  /*2190*/  IMAD.WIDE.U32 R6, R6, UR14, RZ ;  /* 0x0000000e06067c25 */ /* 0x000fc8000f8e00ff */
[C---:B------:R-:W-:Y:S01]  /*21a0*/  IMAD R5, R4.reuse, UR15, R5 ;  /* 0x0000000f04057c24 */ /* 0x040fe2000f8e0205 */
[----:B------:R-:W-:Y:S01]  /*21b0*/  IADD3 R11, PT, PT, R7, R11, RZ ;  /* 0x0000000b070b7210 */ /* 0x000fe20007ffe0ff */
[----:B------:R-:W-:Y:S01]  /*21c0*/  IMAD.WIDE.U32 R2, R4, UR14, RZ ;  /* 0x0000000e04027c25 */ /* 0x000fe2000f8e00ff */
[----:B------:R-:W-:-:S03]  /*21d0*/  LEA R30, P0, R6, UR16, 0x2 ;  /* 0x00000010061e7c11 */ /* 0x000fc6000f8010ff */
[--C-:B------:R-:W-:Y:S01]  /*21e0*/  IMAD.X R7, RZ, RZ, R26.reuse, P1 ;  /* 0x000000ffff077224 */ /* 0x100fe200008e061a */
[----:B------:R-:W-:Y:S02]  /*21f0*/  LEA R4, P1, R2, UR16, 0x2 ;  /* 0x0000001002047c11 */ /* 0x000fe4000f8210ff */
[----:B------:R-:W-:Y:S01]  /*2200*/  IADD3 R5, PT, PT, R3, R5, RZ ;  /* 0x0000000503057210 */ /* 0x000fe20007ffe0ff */
[----:B------:R-:W-:Y:S01]  /*2210*/  IMAD.X R3, RZ, RZ, R26, P2 ;  /* 0x000000ffff037224 */ /* 0x000fe200010e061a */
[----:B------:R-:W-:Y:S02]  /*2220*/  LEA.HI.X R31, R6, UR17, R11, 0x2, P0 ;  /* 0x00000011061f7c11 */ /* 0x000fe400080f140b */
[----:B------:R-:W-:Y:S01]  /*2230*/  LEA.HI.X R5, R2, UR17, R5, 0x2, P1 ;  /* 0x0000001102057c11 */ /* 0x000fe200088f1405 */
[----:B------:R-:W-:Y:S01]  /*2240*/  IMAD R2, R7, UR14, RZ ;  /* 0x0000000e07027c24 */ /* 0x000fe2000f8e02ff */
[C---:B------:R-:W-:Y:S01]  /*2250*/  IADD3 R14, P0, PT, R28.reuse, 0x500, RZ ;  /* 0x000005001c0e7810 */ /* 0x040fe20007f1e0ff */
[----:B------:R-:W-:Y:S01]  /*2260*/  IMAD R11, R3, UR14, RZ ;  /* 0x0000000e030b7c24 */ /* 0x000fe2000f8e02ff */
[C---:B------:R-:W-:Y:S01]  /*2270*/  IADD3 R7, P1, PT, R28.reuse, 0x600, RZ ;  /* 0x000006001c077810 */ /* 0x040fe20007f3e0ff */
[C---:B------:R-:W-:Y:S01]  /*2280*/  IMAD R17, R9.reuse, UR15, R2 ;  /* 0x0000000f09117c24 */ /* 0x040fe2000f8e0202 */
[-C--:B------:R-:W-:Y:S01]  /*2290*/  IADD3.X R6, PT, PT, RZ, R26.reuse, RZ, P0, !PT ;  /* 0x0000001aff067210 */ /* 0x080fe200007fe4ff */
[----:B------:R-:W-:Y:S01]  /*22a0*/  IMAD.WIDE.U32 R2, R9, UR14, RZ ;  /* 0x0000000e09027c25 */ /* 0x000fe2000f8e00ff */
[----:B------:R-:W-:Y:S01]  /*22b0*/  IADD3 R10, P2, PT, R28, 0x700, RZ ;  /* 0x000007001c0a7810 */ /* 0x000fe20007f5e0ff */
[----:B------:R-:W2:Y:S02]  /*22c0*/  LDG.E R4, desc[UR18][R4.64] ;  /* 0x0000001204047981 */ /* 0x000ea4000c1e1900 */
[----:B------:R-:W-:Y:S01]  /*22d0*/  IMAD R15, R6, UR14, RZ ;  /* 0x0000000e060f7c24 */ /* 0x000fe2000f8e02ff */
[----:B------:R-:W-:Y:S01]  /*22e0*/  LEA R16, P0, R2, UR16, 0x2 ;  /* 0x0000001002107c11 */ /* 0x000fe2000f8010ff */
[----:B------:R-:W-:Y:S01]  /*22f0*/  IMAD.IADD R17, R3, 0x1, R17 ;  /* 0x0000000103117824 */ /* 0x000fe200078e0211 */
[----:B------:R-:W-:Y:S01]  /*2300*/  IADD3.X R6, PT, PT, RZ, R26, RZ, P1, !PT ;  /* 0x0000001aff067210 */ /* 0x000fe20000ffe4ff */
[----:B------:R-:W-:-:S02]  /*2310*/  IMAD R11, R8, UR15, R11 ;  /* 0x0000000f080b7c24 */ /* 0x000fc4000f8e020b */
[----:B------:R-:W-:Y:S01]  /*2320*/  IMAD.WIDE.U32 R8, R8, UR14, RZ ;  /* 0x0000000e08087c25 */ /* 0x000fe2000f8e00ff */
[----:B------:R-:W-:-:S03]  /*2330*/  LEA.HI.X R17, R2, UR17, R17, 0x2, P0 ;  /* 0x0000001102117c11 */ /* 0x000fc600080f1411 */
[C---:B------:R-:W-:Y:S01]  /*2340*/  IMAD R3, R14.reuse, UR15, R15 ;  /* 0x0000000f0e037c24 */ /* 0x040fe2000f8e020f */
[----:B------:R-:W-:Y:S01]  /*2350*/  IADD3 R19, PT, PT, R9, R11, RZ ;  /* 0x0000000b09137210 */ /* 0x000fe20007ffe0ff */
[----:B------:R-:W-:Y:S01]  /*2360*/  IMAD.WIDE.U32 R14, R14, UR14, RZ ;  /* 0x0000000e0e0e7c25 */ /* 0x000fe2000f8e00ff */
[----:B------:R-:W2:Y:S03]  /*2370*/  LDG.E R5, desc[UR18][R16.64] ;  /* 0x0000001210057981 */ /* 0x000ea6000c1e1900 */
[----:B------:R-:W-:Y:S01]  /*2380*/  IMAD R2, R6, UR14, RZ ;  /* 0x0000000e06027c24 */ /* 0x000fe2000f8e02ff */
[----:B------:R-:W-:Y:S01]  /*2390*/  LEA R20, P1, R14, UR16, 0x2 ;  /* 0x000000100e147c11 */ /* 0x000fe2000f8210ff */
[----:B------:R-:W-:Y:S01]  /*23a0*/  IMAD.IADD R11, R15, 0x1, R3 ;  /* 0x000000010f0b7824 */ /* 0x000fe200078e0203 */
[----:B------:R-:W-:Y:S01]  /*23b0*/  LEA R6, P0, R8, UR16, 0x2 ;  /* 0x0000001008067c11 */ /* 0x000fe2000f8010ff */
[----:B------:R-:W-:-:S02]  /*23c0*/  IMAD R9, R7, UR15, R2 ;  /* 0x0000000f07097c24 */ /* 0x000fc4000f8e0202 */
[----:B------:R-:W-:Y:S01]  /*23d0*/  IMAD.WIDE.U32 R2, R7, UR14, RZ ;  /* 0x0000000e07027c25 */ /* 0x000fe2000f8e00ff */
[----:B------:R-:W-:Y:S02]  /*23e0*/  LEA.HI.X R21, R14, UR17, R11, 0x2, P1 ;  /* 0x000000110e157c11 */ /* 0x000fe400088f140b */
[----:B------:R-:W-:Y:S01]  /*23f0*/  LEA.HI.X R7, R8, UR17, R19, 0x2, P0 ;  /* 0x0000001108077c11 */ /* 0x000fe200080f1413 */
[--C-:B------:R-:W-:Y:S01]  /*2400*/  IMAD.X R18, RZ, RZ, R26.reuse, P2 ;  /* 0x000000ffff127224 */ /* 0x100fe200010e061a */
[----:B------:R-:W-:Y:S02]  /*2410*/  IADD3 R11, P1, PT, R28, 0x800, RZ ;  /* 0x000008001c0b7810 */ /* 0x000fe40007f3e0ff */
[----:B------:R-:W-:Y:S01]  /*2420*/  LEA R24, P0, R2, UR16, 0x2 ;  /* 0x0000001002187c11 */ /* 0x000fe2000f8010ff */
[----:B------:R-:W-:Y:S01]  /*2430*/  IMAD R19, R18, UR14, RZ ;  /* 0x0000000e12137c24 */ /* 0x000fe2000f8e02ff */
[----:B------:R-:W-:Y:S01]  /*2440*/  IADD3 R15, PT, PT, R3, R9, RZ ;  /* 0x00000009030f7210 */ /* 0x000fe20007ffe0ff */
[----:B------:R-:W-:Y:S01]  /*2450*/  IMAD.WIDE.U32 R8, R10, UR14, RZ ;  /* 0x0000000e0a087c25 */ /* 0x000fe2000f8e00ff */
[----:B------:R-:W3:Y:S02]  /*2460*/  LDG.E R6, desc[UR18][R6.64] ;  /* 0x0000001206067981 */ /* 0x000ee4000c1e1900 */
[----:B------:R-:W-:Y:S01]  /*2470*/  LEA.HI.X R25, R2, UR17, R15, 0x2, P0 ;  /* 0x0000001102197c11 */ /* 0x000fe200080f140f */
[----:B------:R-:W-:Y:S01]  /*2480*/  IMAD R19, R10, UR15, R19 ;  /* 0x0000000f0a137c24 */ /* 0x000fe2000f8e0213 */
[----:B------:R-:W-:Y:S01]  /*2490*/  LEA R22, P0, R8, UR16, 0x2 ;  /* 0x0000001008167c11 */ /* 0x000fe2000f8010ff */
[----:B------:R-:W-:Y:S01]  /*24a0*/  IMAD.X R3, RZ, RZ, R26, P1 ;  /* 0x000000ffff037224 */ /* 0x000fe200008e061a */
[----:B------:R-:W-:Y:S01]  /*24b0*/  IADD3 R2, P1, PT, R28, 0x900, RZ ;  /* 0x000009001c027810 */ /* 0x000fe20007f3e0ff */
[----:B------:R-:W4:Y:S01]  /*24c0*/  LDG.E R24, desc[UR18][R24.64] ;  /* 0x0000001218187981 */ /* 0x000f22000c1e1900 */
[----:B------:R-:W-:Y:S01]  /*24d0*/  IADD3 R9, PT, PT, R9, R19, RZ ;  /* 0x0000001309097210 */ /* 0x000fe20007ffe0ff */
[----:B------:R-:W-:-:S02]  /*24e0*/  IMAD R10, R3, UR14, RZ ;  /* 0x0000000e030a7c24 */ /* 0x000fc4000f8e02ff */
[----:B------:R-:W-:Y:S01]  /*24f0*/  IMAD.X R3, RZ, RZ, R26, P1 ;  /* 0x000000ffff037224 */ /* 0x000fe200008e061a */
[----:B------:R-:W-:Y:S01]  /*2500*/  LEA.HI.X R23, R8, UR17, R9, 0x2, P0 ;  /* 0x0000001108177c11 */ /* 0x000fe200080f1409 */
[C---:B------:R-:W-:Y:S01]  /*2510*/  IMAD R15, R11.reuse, UR15, R10 ;  /* 0x0000000f0b0f7c24 */ /* 0x040fe2000f8e020a */
[----:B------:R-:W3:Y:S01]  /*2520*/  LDG.E R7, desc[UR18][R20.64] ;  /* 0x0000001214077981 */ /* 0x000ee2000c1e1900 */
[----:B------:R-:W-:-:S03]  /*2530*/  IMAD.WIDE.U32 R8, R11, UR14, RZ ;  /* 0x0000000e0b087c25 */ /* 0x000fc6000f8e00ff */
[----:B------:R-:W4:Y:S01]  /*2540*/  LDG.E R25, desc[UR18][R22.64] ;  /* 0x0000001216197981 */ /* 0x000f22000c1e1900 */
[----:B------:R-:W-:Y:S01]  /*2550*/  IMAD R3, R3, UR14, RZ ;  /* 0x0000000e03037c24 */ /* 0x000fe2000f8e02ff */
[----:B------:R-:W-:Y:S02]  /*2560*/  IADD3 R9, PT, PT, R9, R15, RZ ;  /* 0x0000000f09097210 */ /* 0x000fe40007ffe0ff */
[----:B------:R-:W-:Y:S01]  /*2570*/  LEA R18, P0, R8, UR16, 0x2 ;  /* 0x0000001008127c11 */ /* 0x000fe2000f8010ff */
[C---:B------:R-:W-:Y:S02]  /*2580*/  IMAD R11, R2.reuse, UR15, R3 ;  /* 0x0000000f020b7c24 */ /* 0x040fe4000f8e0203 */
[----:B------:R-:W-:Y:S01]  /*2590*/  IMAD.WIDE.U32 R2, R2, UR14, RZ ;  /* 0x0000000e02027c25 */ /* 0x000fe2000f8e00ff */
[----:B------:R-:W-:-:S03]  /*25a0*/  LEA.HI.X R19, R8, UR17, R9, 0x2, P0 ;  /* 0x0000001108137c11 */ /* 0x000fc600080f1409 */
[----:B------:R-:W-:Y:S01]  /*25b0*/  IMAD.IADD R3, R3, 0x1, R11 ;  /* 0x0000000103037824 */ /* 0x000fe200078e020b */
[----:B------:R-:W-:-:S04]  /*25c0*/  LEA R14, P0, R2, UR16, 0x2 ;  /* 0x00000010020e7c11 */ /* 0x000fc8000f8010ff */
[----:B------:R-:W-:Y:S02]  /*25d0*/  LEA.HI.X R15, R2, UR17, R3, 0x2, P0 ;  /* 0x00000011020f7c11 */ /* 0x000fe400080f1403 */
[----:B------:R-:W-:-:S03]  /*25e0*/  IADD3 R10, P0, PT, R28, 0xa00, RZ ;  /* 0x00000a001c0a7810 */ /* 0x000fc60007f1e0ff */
[----:B------:R-:W5:Y:S01]  /*25f0*/  LDG.E R14, desc[UR18][R14.64] ;  /* 0x000000120e0e7981 */ /* 0x000f62000c1e1900 */
[----:B------:R-:W-:-:S05]  /*2600*/  IADD3.X R2, PT, PT, RZ, R26, RZ, P0, !PT ;  /* 0x0000001aff027210 */ /* 0x000fca00007fe4ff */
[----:B------:R-:W-:Y:S02]  /*2610*/  IMAD R3, R2, UR14, RZ ;  /* 0x0000000e02037c24 */ /* 0x000fe4000f8e02ff */
[----:B------:R0:W5:Y:S02]  /*2620*/  LDG.E R2, desc[UR18][R12.64] ;  /* 0x000000120c027981 */ /* 0x000164000c1e1900 */
[C---:B------:R-:W-:Y:S02]  /*2630*/  IMAD R3, R10.reuse, UR15, R3 ;  /* 0x0000000f0a037c24 */ /* 0x040fe4000f8e0203 */
[----:B------:R-:W-:-:S04]  /*2640*/  IMAD.WIDE.U32 R10, R10, UR14, RZ ;  /* 0x0000000e0a0a7c25 */ /* 0x000fc8000f8e00ff */
        /* <DEDUP_REMOVED lines=11> */
[----:B0-----:R-:W-:-:S04]  /*2700*/  LEA R12, P0, R10, UR16, 0x2 ;  /* 0x000000100a0c7c11 */ /* 0x001fc8000f8010ff */
[----:B------:R-:W-:Y:S02]  /*2710*/  LEA.HI.X R13, R10, UR17, R11, 0x2, P0 ;  /* 0x000000110a0d7c11 */ /* 0x000fe400080f140b */
[----:B------:R-:W-:-:S04]  /*2720*/  IADD3 R10, P0, PT, R28, 0xc00, RZ ;  /* 0x00000c001c0a7810 */ /* 0x000fc80007f1e0ff */
[----:B------:R-:W-:Y:S01]  /*2730*/  IADD3.X R11, PT, PT, RZ, R26, RZ, P0, !PT ;  /* 0x0000001aff0b7210 */ /* 0x000fe200007fe4ff */
[----:B------:R-:W-:Y:S01]  /*2740*/  IMAD.WIDE.U32 R16, R10, UR14, RZ ;  /* 0x0000000e0a107c25 */ /* 0x000fe2000f8e00ff */
[----:B------:R-:W5:Y:S03]  /*2750*/  LDG.E R13, desc[UR18][R12.64] ;  /* 0x000000120c0d7981 */ /* 0x000f66000c1e1900 */
[----:B------:R-:W-:-:S04]  /*2760*/  IMAD R11, R11, UR14, RZ ;  /* 0x0000000e0b0b7c24 */ /* 0x000fc8000f8e02ff */
[----:B------:R-:W-:Y:S01]  /*2770*/  IMAD R11, R10, UR15, R11 ;  /* 0x0000000f0a0b7c24 */ /* 0x000fe2000f8e020b */
[----:B------:R-:W-:-:S03]  /*2780*/  LEA R10, P0, R16, UR16, 0x2 ;  /* 0x00000010100a7c11 */ /* 0x000fc6000f8010ff */
[----:B------:R-:W-:-:S05]  /*2790*/  IMAD.IADD R11, R17, 0x1, R11 ;  /* 0x00000001110b7824 */ /* 0x000fca00078e020b */
[----:B------:R-:W-:Y:S02]  /*27a0*/  LEA.HI.X R11, R16, UR17, R11, 0x2, P0 ;  /* 0x00000011100b7c11 */ /* 0x000fe400080f140b */
[----:B------:R-:W-:-:S03]  /*27b0*/  IADD3 R27, P0, PT, R28, 0xd00, RZ ;  /* 0x00000d001c1b7810 */ /* 0x000fc60007f1e0ff */
[----:B------:R-:W5:Y:S01]  /*27c0*/  LDG.E R10, desc[UR18][R10.64] ;  /* 0x000000120a0a7981 */ /* 0x000f62000c1e1900 */
[----:B------:R-:W-:Y:S01]  /*27d0*/  IADD3.X R29, PT, PT, RZ, R26, RZ, P0, !PT ;  /* 0x0000001aff1d7210 */ /* 0x000fe200007fe4ff */
[----:B------:R-:W-:-:S04]  /*27e0*/  IMAD.WIDE.U32 R20, R27, UR14, RZ ;  /* 0x0000000e1b147c25 */ /* 0x000fc8000f8e00ff */
[----:B-1----:R-:W-:-:S04]  /*27f0*/  IMAD R30, R29, UR14, RZ ;  /* 0x0000000e1d1e7c24 */ /* 0x002fc8000f8e02ff */
[----:B------:R-:W-:Y:S01]  /*2800*/  IMAD R17, R27, UR15, R30 ;  /* 0x0000000f1b117c24 */ /* 0x000fe2000f8e021e */
[----:B------:R-:W-:-:S03]  /*2810*/  LEA R16, P0, R20, UR16, 0x2 ;  /* 0x0000001014107c11 */ /* 0x000fc6000f8010ff */
[----:B------:R-:W-:-:S05]  /*2820*/  IMAD.IADD R17, R21, 0x1, R17 ;  /* 0x0000000115117824 */ /* 0x000fca00078e0211 */
[----:B------:R-:W-:Y:S02]  /*2830*/  LEA.HI.X R17, R20, UR17, R17, 0x2, P0 ;  /* 0x0000001114117c11 */ /* 0x000fe400080f1411 */
[----:B------:R-:W-:-:S04]  /*2840*/  IADD3 R29, P0, PT, R28, 0xe00, RZ ;  /* 0x00000e001c1d7810 */ /* 0x000fc80007f1e0ff */
[----:B------:R-:W-:Y:S01]  /*2850*/  IADD3.X R27, PT, PT, RZ, R26, RZ, P0, !PT ;  /* 0x0000001aff1b7210 */ /* 0x000fe200007fe4ff */
[----:B------:R-:W-:Y:S01]  /*2860*/  IMAD.WIDE.U32 R20, R29, UR14, RZ ;  /* 0x0000000e1d147c25 */ /* 0x000fe2000f8e00ff */
[----:B------:R-:W-:Y:S01]  /*2870*/  IADD3 R28, P0, PT, R28, 0xf00, RZ ;  /* 0x00000f001c1c7810 */ /* 0x000fe20007f1e0ff */
[----:B------:R-:W5:Y:S02]  /*2880*/  LDG.E R17, desc[UR18][R16.64] ;  /* 0x0000001210117981 */ /* 0x000f64000c1e1900 */
[----:B------:R-:W-:Y:S02]  /*2890*/  IMAD R30, R27, UR14, RZ ;  /* 0x0000000e1b1e7c24 */ /* 0x000fe4000f8e02ff */
[----:B------:R0:W5:Y:S02]  /*28a0*/  LDG.E R27, desc[UR18][R18.64] ;  /* 0x00000012121b7981 */ /* 0x000164000c1e1900 */
[----:B------:R-:W-:Y:S02]  /*28b0*/  IMAD R31, R29, UR15, R30 ;  /* 0x0000000f1d1f7c24 */ /* 0x000fe4000f8e021e */
[----:B------:R-:W-:-:S03]  /*28c0*/  IMAD.X R26, RZ, RZ, R26, P0 ;  /* 0x000000ffff1a7224 */ /* 0x000fc600000e061a */
[----:B------:R-:W-:Y:S02]  /*28d0*/  IADD3 R21, PT, PT, R21, R31, RZ ;  /* 0x0000001f15157210 */ /* 0x000fe40007ffe0ff */
[----:B0-----:R-:W-:-:S04]  /*28e0*/  LEA R18, P0, R20, UR16, 0x2 ;  /* 0x0000001014127c11 */ /* 0x001fc8000f8010ff */
[----:B------:R-:W-:Y:S01]  /*28f0*/  LEA.HI.X R19, R20, UR17, R21, 0x2, P0 ;  /* 0x0000001114137c11 */ /* 0x000fe200080f1415 */
[----:B------:R-:W-:-:S04]  /*2900*/  IMAD R21, R26, UR14, RZ ;  /* 0x0000000e1a157c24 */ /* 0x000fc8000f8e02ff */
[C---:B------:R-:W-:Y:S01]  /*2910*/  IMAD R23, R28.reuse, UR15, R21 ;  /* 0x0000000f1c177c24 */ /* 0x040fe2000f8e0215 */
[----:B------:R-:W5:Y:S01]  /*2920*/  LDG.E R18, desc[UR18][R18.64] ;  /* 0x0000001212127981 */ /* 0x000f62000c1e1900 */
[----:B------:R-:W-:-:S04]  /*2930*/  IMAD.WIDE.U32 R20, R28, UR14, RZ ;  /* 0x0000000e1c147c25 */ /* 0x000fc8000f8e00ff */
[----:B------:R-:W-:Y:S01]  /*2940*/  IMAD.IADD R21, R21, 0x1, R23 ;  /* 0x0000000115157824 */ /* 0x000fe200078e0217 */
[----:B------:R-:W-:-:S04]  /*2950*/  LEA R22, P0, R20, UR16, 0x2 ;  /* 0x0000001014167c11 */ /* 0x000fc8000f8010ff */
[----:B------:R-:W-:-:S06]  /*2960*/  LEA.HI.X R23, R20, UR17, R21, 0x2, P0 ;  /* 0x0000001114177c11 */ /* 0x000fcc00080f1415 */
[----:B------:R-:W5:Y:S01]  /*2970*/  LDG.E R23, desc[UR18][R22.64] ;  /* 0x0000001216177981 */ /* 0x000f62000c1e1900 */
[----:B------:R-:W-:Y:S01]  /*2980*/  UISETP.GE.U32.AND UP0, UPT, UR9, UR5, UPT ;  /* 0x000000050900728c */ /* 0x000fe2000bf06070 */
[----:B--2---:R-:W-:Y:S01]  /*2990*/  FMUL R5, R4, R5 ;  /* 0x0000000504057220 */ /* 0x004fe20000400000 */
[----:B---3--:R-:W-:Y:S01]  /*29a0*/  FMUL R6, R6, R7 ;  /* 0x0000000706067220 */ /* 0x008fe20000400000 */
[----:B----4-:R-:W-:-:S04]  /*29b0*/  FMUL R25, R24, R25 ;  /* 0x0000001918197220 */ /* 0x010fc80000400000 */
[----:B------:R-:W-:Y:S01]  /*29c0*/  FMUL R25, R6, R25 ;  /* 0x0000001906197220 */ /* 0x000fe20000400000 */
[----:B-----5:R-:W-:-:S04]  /*29d0*/  FMUL R2, R2, R3 ;  /* 0x0000000302027220 */ /* 0x020fc80000400000 */
[----:B------:R-:W-:-:S04]  /*29e0*/  FMUL R2, R2, R5 ;  /* 0x0000000502027220 */ /* 0x000fc80000400000 */
        /* <DEDUP_REMOVED lines=8> */
[----:B------:R-:W-:Y:S01]  /*2a70*/  FMUL R26, R2, R3 ;  /* 0x00000003021a7220 */ /* 0x000fe20000400000 */
[----:B------:R-:W-:Y:S06]  /*2a80*/  BRA.U !UP0, `(.L_x_192) ;  /* 0x0000002108cc7547 */ /* 0x000fec000b800000 */
[----:B------:R-:W-:Y:S01]  /*2a90*/  UIADD3 UR6, UPT, UPT, UR5, UR7, URZ ;  /* 0x0000000705067290 */ /* 0x000fe2000fffe0ff */
[----:B------:R-:W-:Y:S01]  /*2aa0*/  LOP3.LUT R2, RZ, R0, RZ, 0x33, !PT ;  /* 0x00000000ff027212 */ /* 0x000fe200078e33ff */
[----:B------:R-:W-:Y:S01]  /*2ab0*/  UIADD3 UR11, UPT, UPT, UR10, -0x1000, URZ ;  /* 0xfffff0000a0b7890 */ /* 0x000fe2000fffe0ff */
[----:B------:R-:W-:Y:S01]  /*2ac0*/  MOV R3, UR5 ;  /* 0x0000000500037c02 */ /* 0x000fe20008000f00 */
[----:B------:R-:W-:Y:S02]  /*2ad0*/  UMOV UR4, URZ ;  /* 0x000000ff00047c82 */ /* 0x000fe40008000000 */
[----:B------:R-:W-:Y:S01]  /*2ae0*/  UISETP.GT.U32.AND UP0, UPT, UR6, UR11, UPT ;  /* 0x0000000b0600728c */ /* 0x000fe2000bf04070 */
[----:B------:R-:W-:Y:S01]  /*2af0*/  IADD3 R2, PT, PT, -R3, UR10, R2 ;  /* 0x0000000a03027c10 */ /* 0x000fe2000fffe102 */
[----:B------:R-:W-:Y:S01]  /*2b00*/  IMAD.U32 R5, RZ, RZ, UR6 ;  /* 0x00000006ff057e24 */ /* 0x000fe2000f8e00ff */
[----:B------:R-:W-:Y:S02]  /*2b10*/  UMOV UR8, UR6 ;  /* 0x0000000600087c82 */ /* 0x000fe40008000000 */
[----:B------:R-:W-:Y:S01]  /*2b20*/  IADD3 R3, PT, PT, R2, -UR7, RZ ;  /* 0x8000000702037c10 */ /* 0x000fe2000fffe0ff */
[----:B------:R-:W-:Y:S01]  /*2b30*/  UMOV UR7, UR6 ;  /* 0x0000000600077c82 */ /* 0x000fe20008000000 */
[----:B------:R-:W-:-:S02]  /*2b40*/  IADD3 R2, PT, PT, R5, 0x800, R0 ;  /* 0x0000080005027810 */ /* 0x000fc40007ffe000 */
[----:B------:R-:W-:Y:S05]  /*2b50*/  BRA.U UP0, `(.L_x_193) ;  /* 0x0000000900bc7547 */ /* 0x000fea000b800000 */
[----:B------:R-:W0:Y:S01]  /*2b60*/  LDCU UR10, c[0x0][0x3b8] ;  /* 0x00007700ff0a77ac */ /* 0x000e220008000800 */
[----:B------:R-:W1:Y:S01]  /*2b70*/  LDCU.64 UR16, c[0x0][0x390] ;  /* 0x00007200ff1077ac */ /* 0x000e620008000a00 */
[----:B------:R-:W2:Y:S01]  /*2b80*/  LDCU.128 UR12, c[0x0][0x380] ;  /* 0x00007000ff0c77ac */ /* 0x000ea20008000c00 */
[----:B------:R-:W-:Y:S01]  /*2b90*/  NOP ;  /* 0x0000000000007918 */ /* 0x000fe20000000000 */
.L_x_194:
[----:B--2---:R-:W-:-:S05]  /*2ba0*/  IMAD.U32 R25, RZ, RZ, UR12 ;  /* 0x0000000cff197e24 */ /* 0x004fca000f8e00ff */
[----:B------:R-:W-:-:S04]  /*2bb0*/  IADD3 R25, P0, P1, R0, UR8, R25 ;  /* 0x0000000800197c10 */ /* 0x000fc8000f91e019 */
[----:B------:R-:W-:Y:S01]  /*2bc0*/  IADD3.X R6, PT, PT, RZ, UR13, RZ, P0, P1 ;  /* 0x0000000dff067c10 */ /* 0x000fe200087e24ff */
[C---:B------:R-:W-:Y:S01]  /*2bd0*/  IMAD.WIDE.U32 R8, R25.reuse, UR14, RZ ;  /* 0x0000000e19087c25 */ /* 0x040fe2000f8e00ff */
[C---:B------:R-:W-:Y:S02]  /*2be0*/  IADD3 R4, P0, PT, R25.reuse, 0x100, RZ ;  /* 0x0000010019047810 */ /* 0x040fe40007f1e0ff */
[C---:B------:R-:W-:Y:S01]  /*2bf0*/  IADD3 R10, P1, PT, R25.reuse, 0x200, RZ ;  /* 0x00000200190a7810 */ /* 0x040fe20007f3e0ff */
[----:B------:R-:W-:Y:S01]  /*2c00*/  IMAD R12, R6, UR14, RZ ;  /* 0x0000000e060c7c24 */ /* 0x000fe2000f8e02ff */
[----:B------:R-:W-:Y:S02]  /*2c10*/  IADD3.X R5, PT, PT, RZ, R6, RZ, P0, !PT ;  /* 0x00000006ff057210 */ /* 0x000fe400007fe4ff */
[C---:B------:R-:W-:Y:S01]  /*2c20*/  IADD3 R14, P2, PT, R25.reuse, 0x300, RZ ;  /* 0x00000300190e7810 */ /* 0x040fe20007f5e0ff */
[----:B------:R-:W-:Y:S01]  /*2c30*/  IMAD R11, R25, UR15, R12 ;  /* 0x0000000f190b7c24 */ /* 0x000fe2000f8e020c */
[----:B-1----:R-:W-:Y:S01]  /*2c40*/  LEA R20, P0, R8, UR16, 0x2 ;  /* 0x0000001008147c11 */ /* 0x002fe2000f8010ff */
[----:B------:R-:W-:-:S02]  /*2c50*/  IMAD R5, R5, UR14, RZ ;  /* 0x0000000e05057c24 */ /* 0x000fc4000f8e02ff */
[----:B------:R-:W-:Y:S01]  /*2c60*/  IMAD.X R7, RZ, RZ, R6, P1 ;  /* 0x000000ffff077224 */ /* 0x000fe200008e0606 */
[----:B------:R-:W-:Y:S01]  /*2c70*/  IADD3 R11, PT, PT, R9, R11, RZ ;  /* 0x0000000b090b7210 */ /* 0x000fe20007ffe0ff */
[C---:B------:R-:W-:Y:S02]  /*2c80*/  IMAD R13, R4.reuse, UR15, R5 ;  /* 0x0000000f040d7c24 */ /* 0x040fe4000f8e0205 */
[----:B------:R-:W-:Y:S01]  /*2c90*/  IMAD.WIDE.U32 R4, R4, UR14, RZ ;  /* 0x0000000e04047c25 */ /* 0x000fe2000f8e00ff */
[----:B------:R-:W-:-:S03]  /*2ca0*/  LEA.HI.X R21, R8, UR17, R11, 0x2, P0 ;  /* 0x0000001108157c11 */ /* 0x000fc600080f140b */
[----:B------:R-:W-:Y:S01]  /*2cb0*/  IMAD.IADD R9, R5, 0x1, R13 ;  /* 0x0000000105097824 */ /* 0x000fe200078e020d */
[C---:B------:R-:W-:Y:S01]  /*2cc0*/  LEA R18, P1, R4.reuse, UR16, 0x2 ;  /* 0x0000001004127c11 */ /* 0x040fe2000f8210ff */
[----:B------:R-:W-:Y:S01]  /*2cd0*/  IMAD R7, R7, UR14, RZ ;  /* 0x0000000e07077c24 */ /* 0x000fe2000f8e02ff */
[----:B------:R-:W-:Y:S02]  /*2ce0*/  IADD3.X R5, PT, PT, RZ, R6, RZ, P2, !PT ;  /* 0x00000006ff057210 */ /* 0x000fe400017fe4ff */
[----:B------:R-:W-:Y:S01]  /*2cf0*/  LEA.HI.X R19, R4, UR17, R9, 0x2, P1 ;  /* 0x0000001104137c11 */ /* 0x000fe200088f1409 */
[C---:B------:R-:W-:Y:S01]  /*2d00*/  IMAD R9, R10.reuse, UR15, R7 ;  /* 0x0000000f0a097c24 */ /* 0x040fe2000f8e0207 */
[----:B------:R-:W-:Y:S01]  /*2d10*/  IADD3 R4, P0, PT, R25, 0x400, RZ ;  /* 0x0000040019047810 */ /* 0x000fe20007f1e0ff */
[----:B------:R-:W-:Y:S01]  /*2d20*/  IMAD R13, R5, UR14, RZ ;  /* 0x0000000e050d7c24 */ /* 0x000fe2000f8e02ff */
[C---:B------:R-:W-:Y:S01]  /*2d30*/  IADD3 R16, P1, PT, R25.reuse, 0x500, RZ ;  /* 0x0000050019107810 */ /* 0x040fe20007f3e0ff */
[----:B------:R-:W-:Y:S01]  /*2d40*/  IMAD.WIDE.U32 R10, R10, UR14, RZ ;  /* 0x0000000e0a0a7c25 */ /* 0x000fe2000f8e00ff */
[----:B------:R-:W-:-:S02]  /*2d50*/  IADD3 R7, P2, PT, R25, 0x600, RZ ;  /* 0x0000060019077810 */ /* 0x000fc40007f5e0ff */
[----:B------:R-:W-:Y:S01]  /*2d60*/  IADD3.X R17, PT, PT, RZ, R6, RZ, P1, !PT ;  /* 0x00000006ff117210 */ /* 0x000fe20000ffe4ff */
[----:B------:R-:W-:Y:S01]  /*2d70*/  IMAD.X R5, RZ, RZ, R6, P0 ;  /* 0x000000ffff057224 */ /* 0x000fe200000e0606 */
[----:B------:R-:W-:Y:S01]  /*2d80*/  LEA R8, P0, R10, UR16, 0x2 ;  /* 0x000000100a087c11 */ /* 0x000fe2000f8010ff */
[C---:B------:R-:W-:Y:S02]  /*2d90*/  IMAD R13, R14.reuse, UR15, R13 ;  /* 0x0000000f0e0d7c24 */ /* 0x040fe4000f8e020d */
[----:B------:R-:W-:-:S04]  /*2da0*/  IMAD.WIDE.U32 R14, R14, UR14, RZ ;  /* 0x0000000e0e0e7c25 */ /* 0x000fc8000f8e00ff */
[----:B------:R-:W-:Y:S01]  /*2db0*/  IMAD R5, R5, UR14, RZ ;  /* 0x0000000e05057c24 */ /* 0x000fe2000f8e02ff */
[----:B------:R-:W-:Y:S01]  /*2dc0*/  IADD3 R13, PT, PT, R15, R13, RZ ;  /* 0x0000000d0f0d7210 */ /* 0x000fe20007ffe0ff */
[----:B------:R-:W-:Y:S01]  /*2dd0*/  IMAD.IADD R9, R11, 0x1, R9 ;  /* 0x000000010b097824 */ /* 0x000fe200078e0209 */
[----:B------:R-:W-:Y:S01]  /*2de0*/  LEA R12, P1, R14, UR16, 0x2 ;  /* 0x000000100e0c7c11 */ /* 0x000fe2000f8210ff */
[C---:B------:R-:W-:Y:S02]  /*2df0*/  IMAD R11, R4.reuse, UR15, R5 ;  /* 0x0000000f040b7c24 */ /* 0x040fe4000f8e0205 */
[----:B------:R-:W-:Y:S01]  /*2e00*/  IMAD.WIDE.U32 R4, R4, UR14, RZ ;  /* 0x0000000e04047c25 */ /* 0x000fe2000f8e00ff */
[----:B------:R-:W-:Y:S02]  /*2e10*/  LEA.HI.X R9, R10, UR17, R9, 0x2, P0 ;  /* 0x000000110a097c11 */ /* 0x000fe400080f1409 */
[----:B------:R-:W-:Y:S01]  /*2e20*/  LEA.HI.X R13, R14, UR17, R13, 0x2, P1 ;  /* 0x000000110e0d7c11 */ /* 0x000fe200088f140d */
[----:B------:R-:W-:Y:S01]  /*2e30*/  IMAD.X R15, RZ, RZ, R6, P2 ;  /* 0x000000ffff0f7224 */ /* 0x000fe200010e0606 */
[----:B------:R-:W-:Y:S01]  /*2e40*/  LEA R10, P0, R4, UR16, 0x2 ;  /* 0x00000010040a7c11 */ /* 0x000fe2000f8010ff */
[----:B------:R-:W-:Y:S01]  /*2e50*/  IMAD R17, R17, UR14, RZ ;  /* 0x0000000e11117c24 */ /* 0x000fe2000f8e02ff */
[----:B------:R-:W-:Y:S01]  /*2e60*/  IADD3 R11, PT, PT, R5, R11, RZ ;  /* 0x0000000b050b7210 */ /* 0x000fe20007ffe0ff */
[----:B------:R-:W-:Y:S01]  /*2e70*/  IMAD R24, R15, UR14, RZ ;  /* 0x0000000e0f187c24 */ /* 0x000fe2000f8e02ff */
[----:B------:R-:W-:Y:S01]  /*2e80*/  IADD3 R22, P1, PT, R25, 0x700, RZ ;  /* 0x0000070019167810 */ /* 0x000fe20007f3e0ff */
[----:B------:R-:W-:Y:S01]  /*2e90*/  IMAD R17, R16, UR15, R17 ;  /* 0x0000000f10117c24 */ /* 0x000fe2000f8e0211 */
[----:B------:R-:W-:Y:S01]  /*2ea0*/  LEA.HI.X R11, R4, UR17, R11, 0x2, P0 ;  /* 0x00000011040b7c11 */ /* 0x000fe200080f140b */
[----:B------:R-:W-:Y:S01]  /*2eb0*/  IMAD.WIDE.U32 R14, R16, UR14, RZ ;  /* 0x0000000e100e7c25 */ /* 0x000fe2000f8e00ff */
[----:B------:R-:W2:Y:S03]  /*2ec0*/  LDG.E R8, desc[UR18][R8.64] ;  /* 0x0000001208087981 */ /* 0x000ea6000c1e1900 */
[----:B------:R-:W-:Y:S01]  /*2ed0*/  IMAD.IADD R17, R15, 0x1, R17 ;  /* 0x000000010f117824 */ /* 0x000fe200078e0211 */
[----:B------:R-:W-:Y:S01]  /*2ee0*/  LEA R16, P0, R14, UR16, 0x2 ;  /* 0x000000100e107c11 */ /* 0x000fe2000f8010ff */
[----:B------:R-:W-:-:S02]  /*2ef0*/  IMAD R23, R7, UR15, R24 ;  /* 0x0000000f07177c24 */ /* 0x000fc4000f8e0218 */
[----:B------:R-:W-:Y:S01]  /*2f00*/  IMAD.WIDE.U32 R4, R7, UR14, RZ ;  /* 0x0000000e07047c25 */ /* 0x000fe2000f8e00ff */
[----:B------:R-:W-:Y:S01]  /*2f10*/  IADD3.X R7, PT, PT, RZ, R6, RZ, P1, !PT ;  /* 0x00000006ff077210 */ /* 0x000fe20000ffe4ff */
[----:B------:R-:W3:Y:S01]  /*2f20*/  LDG.E R24, desc[UR18][R20.64] ;  /* 0x0000001214187981 */ /* 0x000ee2000c1e1900 */
[----:B------:R-:W-:Y:S01]  /*2f30*/  LEA.HI.X R17, R14, UR17, R17, 0x2, P0 ;  /* 0x000000110e117c11 */ /* 0x000fe200080f1411 */
[----:B------:R-:W-:Y:S01]  /*2f40*/  IMAD.IADD R23, R5, 0x1, R23 ;  /* 0x0000000105177824 */ /* 0x000fe200078e0217 */
[----:B------:R-:W-:Y:S01]  /*2f50*/  LEA R30, P0, R4, UR16, 0x2 ;  /* 0x00000010041e7c11 */ /* 0x000fe2000f8010ff */
[----:B------:R-:W-:-:S03]  /*2f60*/  IMAD R7, R7, UR14, RZ ;  /* 0x0000000e07077c24 */ /* 0x000fc6000f8e02ff */
[----:B------:R-:W-:Y:S01]  /*2f70*/  LEA.HI.X R31, R4, UR17, R23, 0x2, P0 ;  /* 0x00000011041f7c11 */ /* 0x000fe200080f1417 */
[C---:B------:R-:W-:Y:S01]  /*2f80*/  IMAD R15, R22.reuse, UR15, R7 ;  /* 0x0000000f160f7c24 */ /* 0x040fe2000f8e0207 */
[----:B------:R-:W-:Y:S01]  /*2f90*/  IADD3 R7, P0, PT, R25, 0x800, RZ ;  /* 0x0000080019077810 */ /* 0x000fe20007f1e0ff */
[----:B------:R-:W-:Y:S01]  /*2fa0*/  IMAD.WIDE.U32 R4, R22, UR14, RZ ;  /* 0x0000000e16047c25 */ /* 0x000fe2000f8e00ff */
[----:B------:R-:W4:Y:S04]  /*2fb0*/  LDG.E R21, desc[UR18][R16.64] ;  /* 0x0000001210157981 */ /* 0x000f28000c1e1900 */
[----:B------:R-:W-:Y:S01]  /*2fc0*/  IADD3 R15, PT, PT, R5, R15, RZ ;  /* 0x0000000f050f7210 */ /* 0x000fe20007ffe0ff */
[----:B------:R-:W-:Y:S01]  /*2fd0*/  IMAD.X R5, RZ, RZ, R6, P0 ;  /* 0x000000ffff057224 */ /* 0x000fe200000e0606 */
[C---:B------:R-:W-:Y:S01]  /*2fe0*/  LEA R14, P0, R4.reuse, UR16, 0x2 ;  /* 0x00000010040e7c11 */ /* 0x040fe2000f8010ff */
[----:B------:R-:W5:Y:S03]  /*2ff0*/  LDG.E R22, desc[UR18][R12.64] ;  /* 0x000000120c167981 */ /* 0x000f66000c1e1900 */
[----:B------:R-:W-:Y:S01]  /*3000*/  LEA.HI.X R15, R4, UR17, R15, 0x2, P0 ;  /* 0x00000011040f7c11 */ /* 0x000fe200080f140f */
[----:B------:R-:W-:-:S04]  /*3010*/  IMAD R4, R5, UR14, RZ ;  /* 0x0000000e05047c24 */ /* 0x000fc8000f8e02ff */
[C---:B------:R-:W-:Y:S02]  /*3020*/  IMAD R23, R7.reuse, UR15, R4 ;  /* 0x0000000f07177c24 */ /* 0x040fe4000f8e0204 */
[----:B------:R-:W-:-:S05]  /*3030*/  IMAD.WIDE.U32 R4, R7, UR14, RZ ;  /* 0x0000000e07047c25 */ /* 0x000fca000f8e00ff */
[----:B------:R-:W-:Y:S02]  /*3040*/  IADD3 R5, PT, PT, R5, R23, RZ ;  /* 0x0000001705057210 */ /* 0x000fe40007ffe0ff */
[C---:B------:R-:W-:Y:S01]  /*3050*/  LEA R28, P0, R4.reuse, UR16, 0x2 ;  /* 0x00000010041c7c11 */ /* 0x040fe2000f8010ff */
[----:B------:R1:W2:Y:S03]  /*3060*/  LDG.E R23, desc[UR18][R18.64] ;  /* 0x0000001212177981 */ /* 0x0002a6000c1e1900 */
[----:B------:R-:W-:Y:S02]  /*3070*/  LEA.HI.X R29, R4, UR17, R5, 0x2, P0 ;  /* 0x00000011041d7c11 */ /* 0x000fe400080f1405 */
[----:B------:R-:W-:-:S05]  /*3080*/  IADD3 R4, P0, PT, R25, 0x900, RZ ;  /* 0x0000090019047810 */ /* 0x000fca0007f1e0ff */
        /* <DEDUP_REMOVED lines=13> */
[----:B------:R-:W-:-:S04]  /*3160*/  LEA R12, P0, R4, UR16, 0x2 ;  /* 0x00000010040c7c11 */ /* 0x000fc8000f8010ff */
[----:B------:R-:W-:Y:S02]  /*3170*/  LEA.HI.X R13, R4, UR17, R5, 0x2, P0 ;  /* 0x00000011040d7c11 */ /* 0x000fe400080f1405 */
[----:B------:R-:W-:-:S05]  /*3180*/  IADD3 R5, P0, PT, R25, 0xb00, RZ ;  /* 0x00000b0019057810 */ /* 0x000fca0007f1e0ff */
[----:B------:R-:W-:-:S04]  /*3190*/  IMAD.X R4, RZ, RZ, R6, P0 ;  /* 0x000000ffff047224 */ /* 0x000fc800000e0606 */
[----:B------:R-:W-:Y:S02]  /*31a0*/  IMAD R20, R4, UR14, RZ ;  /* 0x0000000e04147c24 */ /* 0x000fe4000f8e02ff */
[----:B------:R1:W5:Y:S02]  /*31b0*/  LDG.E R4, desc[UR18][R10.64] ;  /* 0x000000120a047981 */ /* 0x000364000c1e1900 */
[C---:B------:R-:W-:Y:S02]  /*31c0*/  IMAD R7, R5.reuse, UR15, R20 ;  /* 0x0000000f05077c24 */ /* 0x040fe4000f8e0214 */
[----:B-1----:R-:W-:-:S05]  /*31d0*/  IMAD.WIDE.U32 R10, R5, UR14, RZ ;  /* 0x0000000e050a7c25 */ /* 0x002fca000f8e00ff */
[----:B------:R-:W-:Y:S02]  /*31e0*/  IADD3 R5, PT, PT, R11, R7, RZ ;  /* 0x000000070b057210 */ /* 0x000fe40007ffe0ff */
[----:B------:R-:W-:-:S04]  /*31f0*/  LEA R16, P0, R10, UR16, 0x2 ;  /* 0x000000100a107c11 */ /* 0x000fc8000f8010ff */
[----:B------:R-:W-:Y:S02]  /*3200*/  LEA.HI.X R17, R10, UR17, R5, 0x2, P0 ;  /* 0x000000110a117c11 */ /* 0x000fe400080f1405 */
[----:B------:R-:W-:-:S03]  /*3210*/  IADD3 R5, P0, PT, R25, 0xc00, RZ ;  /* 0x00000c0019057810 */ /* 0x000fc60007f1e0ff */
[----:B------:R-:W4:Y:S02]  /*3220*/  LDG.E R16, desc[UR18][R16.64] ;  /* 0x0000001210107981 */ /* 0x000f24000c1e1900 */
[----:B------:R-:W-:-:S04]  /*3230*/  IMAD.X R7, RZ, RZ, R6, P0 ;  /* 0x000000ffff077224 */ /* 0x000fc800000e0606 */
[----:B------:R-:W-:Y:S02]  /*3240*/  IMAD R20, R7, UR14, RZ ;  /* 0x0000000e07147c24 */ /* 0x000fe4000f8e02ff */
[C---:B------:R-:W-:Y:S01]  /*3250*/  IMAD.WIDE.U32 R10, R5.reuse, UR14, RZ ;  /* 0x0000000e050a7c25 */ /* 0x040fe2000f8e00ff */
[----:B------:R-:W4:Y:S03]  /*3260*/  LDG.E R7, desc[UR18][R30.64] ;  /* 0x000000121e077981 */ /* 0x000f26000c1e1900 */
[----:B------:R-:W-:Y:S02]  /*3270*/  IMAD R9, R5, UR15, R20 ;  /* 0x0000000f05097c24 */ /* 0x000fe4000f8e0214 */
[----:B------:R1:W4:Y:S03]  /*3280*/  LDG.E R20, desc[UR18][R14.64] ;  /* 0x000000120e147981 */ /* 0x000326000c1e1900 */
[----:B------:R-:W-:-:S02]  /*3290*/  IADD3 R5, PT, PT, R11, R9, RZ ;  /* 0x000000090b057210 */ /* 0x000fc40007ffe0ff */
[----:B-1----:R-:W-:-:S04]  /*32a0*/  LEA R14, P0, R10, UR16, 0x2 ;  /* 0x000000100a0e7c11 */ /* 0x002fc8000f8010ff */
[----:B------:R-:W-:Y:S02]  /*32b0*/  LEA.HI.X R15, R10, UR17, R5, 0x2, P0 ;  /* 0x000000110a0f7c11 */ /* 0x000fe400080f1405 */
[----:B------:R-:W-:-:S04]  /*32c0*/  IADD3 R10, P0, PT, R25, 0xd00, RZ ;  /* 0x00000d00190a7810 */ /* 0x000fc80007f1e0ff */
[----:B------:R-:W4:Y:S01]  /*32d0*/  LDG.E R15, desc[UR18][R14.64] ;  /* 0x000000120e0f7981 */ /* 0x000f22000c1e1900 */
[----:B------:R-:W-:-:S04]  /*32e0*/  IMAD.X R5, RZ, RZ, R6, P0 ;  /* 0x000000ffff057224 */ /* 0x000fc800000e0606 */
[----:B------:R-:W-:Y:S02]  /*32f0*/  IMAD R9, R5, UR14, RZ ;  /* 0x0000000e05097c24 */ /* 0x000fe4000f8e02ff */
[----:B------:R-:W4:Y:S02]  /*3300*/  LDG.E R5, desc[UR18][R28.64] ;  /* 0x000000121c057981 */ /* 0x000f24000c1e1900 */
[C---:B------:R-:W-:Y:S02]  /*3310*/  IMAD R27, R10.reuse, UR15, R9 ;  /* 0x0000000f0a1b7c24 */ /* 0x040fe4000f8e0209 */
[----:B------:R-:W-:Y:S01]  /*3320*/  IMAD.WIDE.U32 R10, R10, UR14, RZ ;  /* 0x0000000e0a0a7c25 */ /* 0x000fe2000f8e00ff */
[----:B------:R1:W4:Y:S04]  /*3330*/  LDG.E R9, desc[UR18][R18.64] ;  /* 0x0000001212097981 */ /* 0x000328000c1e1900 */
[----:B------:R-:W-:-:S02]  /*3340*/  IADD3 R11, PT, PT, R11, R27, RZ ;  /* 0x0000001b0b0b7210 */ /* 0x000fc40007ffe0ff */
[----:B------:R0:W4:Y:S01]  /*3350*/  LDG.E R27, desc[UR18][R12.64] ;  /* 0x000000120c1b7981 */ /* 0x000122000c1e1900 */
[----:B-1----:R-:W-:-:S04]  /*3360*/  LEA R18, P0, R10, UR16, 0x2 ;  /* 0x000000100a127c11 */ /* 0x002fc8000f8010ff */
[----:B------:R-:W-:Y:S02]  /*3370*/  LEA.HI.X R19, R10, UR17, R11, 0x2, P0 ;  /* 0x000000110a137c11 */ /* 0x000fe400080f140b */
[----:B------:R-:W-:-:S03]  /*3380*/  IADD3 R10, P0, PT, R25, 0xe00, RZ ;  /* 0x00000e00190a7810 */ /* 0x000fc60007f1e0ff */
[----:B------:R-:W4:Y:S02]  /*3390*/  LDG.E R18, desc[UR18][R18.64] ;  /* 0x0000001212127981 */ /* 0x000f24000c1e1900 */
        /* <DEDUP_REMOVED lines=8> */
[----:B------:R0:W4:Y:S02]  /*3420*/  LDG.E R25, desc[UR18][R12.64] ;  /* 0x000000120c197981 */ /* 0x000124000c1e1900 */
[----:B------:R-:W-:-:S04]  /*3430*/  IMAD.X R6, RZ, RZ, R6, P0 ;  /* 0x000000ffff067224 */ /* 0x000fc800000e0606 */
[----:B------:R-:W-:Y:S02]  /*3440*/  IMAD R11, R6, UR14, RZ ;  /* 0x0000000e060b7c24 */ /* 0x000fe4000f8e02ff */
[----:B0-----:R-:W-:-:S04]  /*3450*/  IMAD.WIDE.U32 R12, R10, UR14, RZ ;  /* 0x0000000e0a0c7c25 */ /* 0x001fc8000f8e00ff */
[----:B------:R-:W-:Y:S01]  /*3460*/  IMAD R11, R10, UR15, R11 ;  /* 0x0000000f0a0b7c24 */ /* 0x000fe2000f8e020b */
[----:B------:R-:W-:-:S04]  /*3470*/  LEA R10, P0, R12, UR16, 0x2 ;  /* 0x000000100c0a7c11 */ /* 0x000fc8000f8010ff */
[----:B------:R-:W-:-:S04]  /*3480*/  IADD3 R11, PT, PT, R13, R11, RZ ;  /* 0x0000000b0d0b7210 */ /* 0x000fc80007ffe0ff */
[----:B------:R-:W-:-:S05]  /*3490*/  LEA.HI.X R11, R12, UR17, R11, 0x2, P0 ;  /* 0x000000110c0b7c11 */ /* 0x000fca00080f140b */
[----:B------:R-:W4:Y:S01]  /*34a0*/  LDG.E R10, desc[UR18][R10.64] ;  /* 0x000000120a0a7981 */ /* 0x000f22000c1e1900 */
[----:B------:R-:W-:-:S04]  /*34b0*/  UIADD3 UR20, UPT, UPT, -UR8, UR10, URZ ;  /* 0x0000000a08147290 */ /* 0x000fc8000fffe1ff */
[----:B------:R-:W-:Y:S01]  /*34c0*/  UISETP.GE.U32.AND UP0, UPT, UR20, UR5, UPT ;  /* 0x000000051400728c */ /* 0x000fe2000bf06070 */
[----:B---3--:R-:W-:Y:S01]  /*34d0*/  FMUL R24, R24, R26 ;  /* 0x0000001a18187220 */ /* 0x008fe20000400000 */
[----:B--2---:R-:W-:-:S04]  /*34e0*/  FMUL R23, R23, R8 ;  /* 0x0000000817177220 */ /* 0x004fc80000400000 */
[----:B------:R-:W-:Y:S01]  /*34f0*/  FMUL R23, R24, R23 ;  /* 0x0000001718177220 */ /* 0x000fe20000400000 */
[----:B-----5:R-:W-:Y:S01]  /*3500*/  FMUL R4, R22, R4 ;  /* 0x0000000416047220 */ /* 0x020fe20000400000 */
[----:B----4-:R-:W-:-:S04]  /*3510*/  FMUL R7, R21, R7 ;  /* 0x0000000715077220 */ /* 0x010fc80000400000 */
        /* <DEDUP_REMOVED lines=11> */
[----:B------:R-:W-:Y:S06]  /*35d0*/  BRA.U !UP0, `(.L_x_192) ;  /* 0x0000001508f87547 */ /* 0x000fec000b800000 */
[----:B------:R-:W-:Y:S02]  /*35e0*/  UIADD3 UR8, UPT, UPT, UR5, UR8, URZ ;  /* 0x0000000805087290 */ /* 0x000fe4000fffe0ff */
[----:B------:R-:W-:Y:S01]  /*35f0*/  VIADD R3, R3, -UR5 ;  /* 0x8000000503037c36 */ /* 0x000fe20008000000 */
[----:B------:R-:W-:Y:S01]  /*3600*/  IADD3 R2, PT, PT, R2, UR5, RZ ;  /* 0x0000000502027c10 */ /* 0x000fe2000fffe0ff */
[----:B------:R-:W-:Y:S02]  /*3610*/  UIADD3 UR4, UPT, UPT, UR4, 0x1, URZ ;  /* 0x0000000104047890 */ /* 0x000fe4000fffe0ff */
[----:B------:R-:W-:Y:S02]  /*3620*/  UISETP.GT.U32.AND UP0, UPT, UR8, UR11, UPT ;  /* 0x0000000b0800728c */ /* 0x000fe4000bf04070 */
[----:B------:R-:W-:-:S07]  /*3630*/  UIADD3 UR7, UPT, UPT, UR5, UR7, URZ ;  /* 0x0000000705077290 */ /* 0x000fce000fffe0ff */
[----:B------:R-:W-:Y:S05]  /*3640*/  BRA.U !UP0, `(.L_x_194) ;  /* 0xfffffff508547547 */ /* 0x000fea000b83ffff */
.L_x_193:
[----:B------:R-:W-:Y:S02]  /*3650*/  UIADD3 UR5, UPT, UPT, -UR8, UR10, URZ ;  /* 0x0000000a08057290 */ /* 0x000fe4000fffe1ff */
[----:B------:R-:W-:Y:S01]  /*3660*/  MOV R4, UR8 ;  /* 0x0000000800047c02 */ /* 0x000fe20008000f00 */
[----:B------:R-:W-:Y:S03]  /*3670*/  BSSY.RECONVERGENT B1, `(.L_x_192) ;  /* 0x0000174000017945 */ /* 0x000fe60003800200 */
[----:B------:R-:W-:-:S04]  /*3680*/  ISETP.GE.AND P0, PT, R0, UR5, PT ;  /* 0x0000000500007c0c */ /* 0x000fc8000bf06270 */
[----:B------:R-:W-:-:S13]  /*3690*/  ISETP.GE.U32.OR P0, PT, R4, UR10, P0 ;  /* 0x0000000a04007c0c */ /* 0x000fda0008706470 */
[----:B------:R-:W-:Y:S05]  /*36a0*/  @P0 BRA `(.L_x_195) ;  /* 0x0000001400c00947 */ /* 0x000fea0003800000 */
[----:B------:R-:W0:Y:S01]  /*36b0*/  LDC R5, c[0x0][0x3bc] ;  /* 0x0000ef00ff057b82 */ /* 0x000e220000000800 */
[----:B------:R-:W-:Y:S01]  /*36c0*/  IMAD.U32 R7, RZ, RZ, UR6 ;  /* 0x00000006ff077e24 */ /* 0x000fe2000f8e00ff */
[-C--:B------:R-:W-:Y:S01]  /*36d0*/  LOP3.LUT R4, RZ, R0.reuse, RZ, 0x33, !PT ;  /* 0x00000000ff047212 */ /* 0x080fe200078e33ff */
[----:B------:R-:W-:Y:S01]  /*36e0*/  BSSY.RECONVERGENT B2, `(.L_x_196) ;  /* 0x00000c4000027945 */ /* 0x000fe20003800200 */
[----:B------:R-:W-:Y:S02]  /*36f0*/  MOV R10, R0 ;  /* 0x00000000000a7202 */ /* 0x000fe40000000f00 */
[----:B------:R-:W-:Y:S01]  /*3700*/  IADD3 R4, PT, PT, -R7, UR10, R4 ;  /* 0x0000000a07047c10 */ /* 0x000fe2000fffe104 */
[----:B0-----:R-:W-:-:S04]  /*3710*/  IMAD R5, R5, UR4, RZ ;  /* 0x0000000405057c24 */ /* 0x001fc8000f8e02ff */
[----:B------:R-:W-:-:S05]  /*3720*/  IMAD R4, R5, -0x1000, R4 ;  /* 0xfffff00005047824 */ /* 0x000fca00078e0204 */
[C---:B------:R-:W-:Y:S02]  /*3730*/  ISETP.GE.U32.AND P0, PT, R4.reuse, 0xf00, PT ;  /* 0x00000f000400780c */ /* 0x040fe40003f06070 */
[----:B------:R-:W-:-:S04]  /*3740*/  LEA.HI R4, R4, 0x1, RZ, 0x18 ;  /* 0x0000000104047811 */ /* 0x000fc800078fc0ff */
[----:B------:R-:W-:-:S07]  /*3750*/  LOP3.LUT R5, R4, 0xf, RZ, 0xc0, !PT ;  /* 0x0000000f04057812 */ /* 0x000fce00078ec0ff */
[----:B------:R-:W-:Y:S05]  /*3760*/  @!P0 BRA `(.L_x_197) ;  /* 0x0000000800ec8947 */ /* 0x000fea0003800000 */
[----:B------:R-:W-:Y:S01]  /*3770*/  LEA.HI R6, R3, 0x1, RZ, 0x18 ;  /* 0x0000000103067811 */ /* 0x000fe200078fc0ff */
[----:B------:R-:W-:Y:S01]  /*3780*/  BSSY.RECONVERGENT B3, `(.L_x_198) ;  /* 0x00000b8000037945 */ /* 0x000fe20003800200 */
[----:B------:R-:W-:Y:S02]  /*3790*/  LOP3.LUT R7, R0, 0x800, RZ, 0xfc, !PT ;  /* 0x0000080000077812 */ /* 0x000fe400078efcff */
[----:B------:R-:W-:-:S04]  /*37a0*/  LOP3.LUT R6, R6, 0x1fffff0, RZ, 0xc0, !PT ;  /* 0x01fffff006067812 */ /* 0x000fc800078ec0ff */
[----:B------:R-:W-:-:S07]  /*37b0*/  IADD3 R8, PT, PT, -R6, RZ, RZ ;  /* 0x000000ff06087210 */ /* 0x000fce0007ffe1ff */
.L_x_199:
[----:B------:R-:W-:-:S05]  /*37c0*/  VIADD R6, R2, 0xfffff800 ;  /* 0xfffff80002067836 */ /* 0x000fca0000000000 */
[----:B------:R-:W-:-:S04]  /*37d0*/  IADD3 R6, P0, PT, R6, UR12, RZ ;  /* 0x0000000c06067c10 */ /* 0x000fc8000ff1e0ff */
[----:B------:R-:W-:Y:S01]  /*37e0*/  IADD3.X R9, PT, PT, RZ, UR13, RZ, P0, !PT ;  /* 0x0000000dff097c10 */ /* 0x000fe200087fe4ff */
[----:B------:R-:W-:-:S04]  /*37f0*/  IMAD.WIDE.U32 R10, R6, UR14, RZ ;  /* 0x0000000e060a7c25 */ /* 0x000fc8000f8e00ff */
[----:B------:R-:W-:Y:S01]  /*3800*/  IMAD R9, R9, UR14, RZ ;  /* 0x0000000e09097c24 */ /* 0x000fe2000f8e02ff */
[----:B------:R-:W-:-:S03]  /*3810*/  LEA R14, P0, R10, UR16, 0x2 ;  /* 0x000000100a0e7c11 */ /* 0x000fc6000f8010ff */
[----:B------:R-:W-:Y:S02]  /*3820*/  IMAD R9, R6, UR15, R9 ;  /* 0x0000000f06097c24 */ /* 0x000fe4000f8e0209 */
[----:B------:R-:W-:-:S03]  /*3830*/  VIADD R6, R2, 0xfffff900 ;  /* 0xfffff90002067836 */ /* 0x000fc60000000000 */
[----:B------:R-:W-:-:S04]  /*3840*/  IADD3 R9, PT, PT, R11, R9, RZ ;  /* 0x000000090b097210 */ /* 0x000fc80007ffe0ff */
[----:B------:R-:W-:-:S05]  /*3850*/  LEA.HI.X R15, R10, UR17, R9, 0x2, P0 ;  /* 0x000000110a0f7c11 */ /* 0x000fca00080f1409 */
[----:B------:R0:W2:Y:S01]  /*3860*/  LDG.E R25, desc[UR18][R14.64] ;  /* 0x000000120e197981 */ /* 0x0000a2000c1e1900 */
[C---:B------:R-:W-:Y:S01]  /*3870*/  IADD3 R9, PT, PT, R2.reuse, -0x600, RZ ;  /* 0xfffffa0002097810 */ /* 0x040fe20007ffe0ff */
[----:B------:R-:W-:Y:S01]  /*3880*/  VIADD R12, R2, 0xfffffb00 ;  /* 0xfffffb00020c7836 */ /* 0x000fe20000000000 */
[----:B------:R-:W-:Y:S02]  /*3890*/  IADD3 R10, P0, PT, R6, UR12, RZ ;  /* 0x0000000c060a7c10 */ /* 0x000fe4000ff1e0ff */
[----:B------:R-:W-:Y:S02]  /*38a0*/  IADD3 R16, P1, PT, R9, UR12, RZ ;  /* 0x0000000c09107c10 */ /* 0x000fe4000ff3e0ff */
[----:B------:R-:W-:Y:S02]  /*38b0*/  IADD3.X R11, PT, PT, RZ, UR13, RZ, P0, !PT ;  /* 0x0000000dff0b7c10 */ /* 0x000fe400087fe4ff */
[----:B------:R-:W-:Y:S01]  /*38c0*/  IADD3.X R6, PT, PT, RZ, UR13, RZ, P1, !PT ;  /* 0x0000000dff067c10 */ /* 0x000fe20008ffe4ff */
[----:B0-----:R-:W-:Y:S01]  /*38d0*/  IMAD.WIDE.U32 R14, R10, UR14, RZ ;  /* 0x0000000e0a0e7c25 */ /* 0x001fe2000f8e00ff */
[----:B------:R-:W-:-:S02]  /*38e0*/  IADD3 R12, P0, PT, R12, UR12, RZ ;  /* 0x0000000c0c0c7c10 */ /* 0x000fc4000ff1e0ff */
[----:B------:R-:W-:Y:S01]  /*38f0*/  IADD3 R9, PT, PT, R2, -0x400, RZ ;  /* 0xfffffc0002097810 */ /* 0x000fe20007ffe0ff */
[----:B------:R-:W-:Y:S02]  /*3900*/  IMAD R11, R11, UR14, RZ ;  /* 0x0000000e0b0b7c24 */ /* 0x000fe4000f8e02ff */
[----:B------:R-:W-:Y:S01]  /*3910*/  IMAD R13, R6, UR14, RZ ;  /* 0x0000000e060d7c24 */ /* 0x000fe2000f8e02ff */
[----:B------:R-:W-:Y:S01]  /*3920*/  IADD3 R9, P1, PT, R9, UR12, RZ ;  /* 0x0000000c09097c10 */ /* 0x000fe2000ff3e0ff */
[----:B------:R-:W-:Y:S01]  /*3930*/  IMAD R11, R10, UR15, R11 ;  /* 0x0000000f0a0b7c24 */ /* 0x000fe2000f8e020b */
[----:B------:R-:W-:Y:S01]  /*3940*/  IADD3 R6, PT, PT, R2, -0x300, RZ ;  /* 0xfffffd0002067810 */ /* 0x000fe20007ffe0ff */
[----:B------:R-:W-:Y:S01]  /*3950*/  IMAD R13, R16, UR15, R13 ;  /* 0x0000000f100d7c24 */ /* 0x000fe2000f8e020d */
[----:B------:R-:W-:Y:S01]  /*3960*/  IADD3.X R20, PT, PT, RZ, UR13, RZ, P1, !PT ;  /* 0x0000000dff147c10 */ /* 0x000fe20008ffe4ff */
[----:B------:R-:W-:Y:S01]  /*3970*/  IMAD.X R10, RZ, RZ, UR13, P0 ;  /* 0x0000000dff0a7e24 */ /* 0x000fe200080e06ff */
[----:B------:R-:W-:Y:S01]  /*3980*/  LEA R18, P0, R14, UR16, 0x2 ;  /* 0x000000100e127c11 */ /* 0x000fe2000f8010ff */
[----:B------:R-:W-:-:S04]  /*3990*/  IMAD.WIDE.U32 R16, R16, UR14, RZ ;  /* 0x0000000e10107c25 */ /* 0x000fc8000f8e00ff */
[----:B------:R-:W-:Y:S01]  /*39a0*/  IMAD R21, R10, UR14, RZ ;  /* 0x0000000e0a157c24 */ /* 0x000fe2000f8e02ff */
[----:B------:R-:W-:Y:S01]  /*39b0*/  LEA R10, P1, R16, UR16, 0x2 ;  /* 0x00000010100a7c11 */ /* 0x000fe2000f8210ff */
[----:B------:R-:W-:Y:S01]  /*39c0*/  IMAD.IADD R19, R15, 0x1, R11 ;  /* 0x000000010f137824 */ /* 0x000fe200078e020b */
[----:B------:R-:W-:Y:S01]  /*39d0*/  IADD3 R11, PT, PT, R17, R13, RZ ;  /* 0x0000000d110b7210 */ /* 0x000fe20007ffe0ff */
[C---:B------:R-:W-:Y:S02]  /*39e0*/  IMAD R15, R12.reuse, UR15, R21 ;  /* 0x0000000f0c0f7c24 */ /* 0x040fe4000f8e0215 */
[----:B------:R-:W-:Y:S01]  /*39f0*/  IMAD.WIDE.U32 R12, R12, UR14, RZ ;  /* 0x0000000e0c0c7c25 */ /* 0x000fe2000f8e00ff */
[----:B------:R-:W-:Y:S02]  /*3a00*/  LEA.HI.X R11, R16, UR17, R11, 0x2, P1 ;  /* 0x00000011100b7c11 */ /* 0x000fe400088f140b */
[----:B------:R-:W-:Y:S01]  /*3a10*/  IADD3 R6, P1, PT, R6, UR12, RZ ;  /* 0x0000000c06067c10 */ /* 0x000fe2000ff3e0ff */
[----:B------:R-:W-:Y:S01]  /*3a20*/  IMAD R20, R20, UR14, RZ ;  /* 0x0000000e14147c24 */ /* 0x000fe2000f8e02ff */
[----:B------:R-:W-:Y:S01]  /*3a30*/  LEA.HI.X R19, R14, UR17, R19, 0x2, P0 ;  /* 0x000000110e137c11 */ /* 0x000fe200080f1413 */
[----:B------:R-:W3:Y:S01]  /*3a40*/  LDG.E R24, desc[UR18][R10.64] ;  /* 0x000000120a187981 */ /* 0x000ee2000c1e1900 */
[----:B------:R-:W-:Y:S01]  /*3a50*/  LEA R22, P0, R12, UR16, 0x2 ;  /* 0x000000100c167c11 */ /* 0x000fe2000f8010ff */
[----:B------:R-:W-:Y:S01]  /*3a60*/  IMAD R21, R9, UR15, R20 ;  /* 0x0000000f09157c24 */ /* 0x000fe2000f8e0214 */
[----:B------:R-:W-:Y:S01]  /*3a70*/  IADD3 R17, PT, PT, R13, R15, RZ ;  /* 0x0000000f0d117210 */ /* 0x000fe20007ffe0ff */
[----:B------:R-:W-:Y:S01]  /*3a80*/  IMAD.X R13, RZ, RZ, UR13, P1 ;  /* 0x0000000dff0d7e24 */ /* 0x000fe200088e06ff */
[C---:B------:R-:W-:Y:S01]  /*3a90*/  IADD3 R16, PT, PT, R2.reuse, -0x100, RZ ;  /* 0xffffff0002107810 */ /* 0x040fe20007ffe0ff */
[----:B------:R-:W-:Y:S01]  /*3aa0*/  IMAD.WIDE.U32 R14, R9, UR14, RZ ;  /* 0x0000000e090e7c25 */ /* 0x000fe2000f8e00ff */
[----:B------:R-:W-:-:S02]  /*3ab0*/  IADD3 R9, PT, PT, R2, -0x200, RZ ;  /* 0xfffffe0002097810 */ /* 0x000fc40007ffe0ff */
[----:B------:R-:W-:Y:S01]  /*3ac0*/  LEA.HI.X R23, R12, UR17, R17, 0x2, P0 ;  /* 0x000000110c177c11 */ /* 0x000fe200080f1411 */
[----:B------:R-:W-:Y:S01]  /*3ad0*/  IMAD R13, R13, UR14, RZ ;  /* 0x0000000e0d0d7c24 */ /* 0x000fe2000f8e02ff */
[----:B------:R-:W-:Y:S01]  /*3ae0*/  LEA R28, P0, R14, UR16, 0x2 ;  /* 0x000000100e1c7c11 */ /* 0x000fe2000f8010ff */
[----:B------:R-:W-:Y:S01]  /*3af0*/  IMAD.IADD R17, R15, 0x1, R21 ;  /* 0x000000010f117824 */ /* 0x000fe200078e0215 */
[----:B------:R-:W-:Y:S01]  /*3b00*/  IADD3 R15, P1, PT, R9, UR12, RZ ;  /* 0x0000000c090f7c10 */ /* 0x000fe2000ff3e0ff */
[C---:B------:R-:W-:Y:S01]  /*3b10*/  IMAD R9, R6.reuse, UR15, R13 ;  /* 0x0000000f06097c24 */ /* 0x040fe2000f8e020d */
[----:B------:R-:W4:Y:S01]  /*3b20*/  LDG.E R23, desc[UR18][R22.64] ;  /* 0x0000001216177981 */ /* 0x000f22000c1e1900 */
[----:B------:R-:W-:Y:S01]  /*3b30*/  IMAD.WIDE.U32 R12, R6, UR14, RZ ;  /* 0x0000000e060c7c25 */ /* 0x000fe2000f8e00ff */
[----:B------:R-:W-:Y:S02]  /*3b40*/  LEA.HI.X R29, R14, UR17, R17, 0x2, P0 ;  /* 0x000000110e1d7c11 */ /* 0x000fe400080f1411 */
[----:B------:R-:W-:-:S02]  /*3b50*/  IADD3.X R14, PT, PT, RZ, UR13, RZ, P1, !PT ;  /* 0x0000000dff0e7c10 */ /* 0x000fc40008ffe4ff */
[----:B------:R-:W-:Y:S02]  /*3b60*/  IADD3 R6, P1, PT, R16, UR12, RZ ;  /* 0x0000000c10067c10 */ /* 0x000fe4000ff3e0ff */
[----:B------:R-:W-:Y:S01]  /*3b70*/  LEA R20, P0, R12, UR16, 0x2 ;  /* 0x000000100c147c11 */ /* 0x000fe2000f8010ff */
[----:B------:R-:W-:Y:S01]  /*3b80*/  IMAD R14, R14, UR14, RZ ;  /* 0x0000000e0e0e7c24 */ /* 0x000fe2000f8e02ff */
[----:B------:R-:W-:Y:S01]  /*3b90*/  IADD3 R13, PT, PT, R13, R9, RZ ;  /* 0x000000090d0d7210 */ /* 0x000fe20007ffe0ff */
[----:B------:R-:W-:Y:S01]  /*3ba0*/  IMAD.X R9, RZ, RZ, UR13, P1 ;  /* 0x0000000dff097e24 */ /* 0x000fe200088e06ff */
[----:B------:R-:W5:Y:S02]  /*3bb0*/  LDG.E R22, desc[UR18][R28.64] ;  /* 0x000000121c167981 */ /* 0x000f64000c1e1900 */
[----:B------:R-:W-:Y:S01]  /*3bc0*/  LEA.HI.X R21, R12, UR17, R13, 0x2, P0 ;  /* 0x000000110c157c11 */ /* 0x000fe200080f140d */
[C---:B------:R-:W-:Y:S02]  /*3bd0*/  IMAD R13, R15.reuse, UR15, R14 ;  /* 0x0000000f0f0d7c24 */ /* 0x040fe4000f8e020e */
[----:B------:R-:W-:-:S03]  /*3be0*/  IMAD.WIDE.U32 R14, R15, UR14, RZ ;  /* 0x0000000e0f0e7c25 */ /* 0x000fc6000f8e00ff */
[----:B------:R-:W5:Y:S01]  /*3bf0*/  LDG.E R21, desc[UR18][R20.64] ;  /* 0x0000001214157981 */ /* 0x000f62000c1e1900 */
[----:B------:R-:W-:Y:S01]  /*3c00*/  IMAD R9, R9, UR14, RZ ;  /* 0x0000000e09097c24 */ /* 0x000fe2000f8e02ff */
[----:B------:R-:W-:-:S03]  /*3c10*/  LEA R16, P0, R14, UR16, 0x2 ;  /* 0x000000100e107c11 */ /* 0x000fc6000f8010ff */
[C---:B------:R-:W-:Y:S01]  /*3c20*/  IMAD R27, R6.reuse, UR15, R9 ;  /* 0x0000000f061b7c24 */ /* 0x040fe2000f8e0209 */
[----:B------:R-:W-:Y:S01]  /*3c30*/  IADD3 R9, PT, PT, R15, R13, RZ ;  /* 0x0000000d0f097210 */ /* 0x000fe20007ffe0ff */
[----:B------:R-:W-:-:S03]  /*3c40*/  IMAD.WIDE.U32 R12, R6, UR14, RZ ;  /* 0x0000000e060c7c25 */ /* 0x000fc6000f8e00ff */
[----:B------:R-:W-:Y:S02]  /*3c50*/  LEA.HI.X R17, R14, UR17, R9, 0x2, P0 ;  /* 0x000000110e117c11 */ /* 0x000fe400080f1409 */
[----:B------:R-:W-:Y:S02]  /*3c60*/  IADD3 R9, PT, PT, R13, R27, RZ ;  /* 0x0000001b0d097210 */ /* 0x000fe40007ffe0ff */
[C---:B------:R-:W-:Y:S01]  /*3c70*/  LEA R14, P0, R12.reuse, UR16, 0x2 ;  /* 0x000000100c0e7c11 */ /* 0x040fe2000f8010ff */
[----:B------:R-:W5:Y:S03]  /*3c80*/  LDG.E R20, desc[UR18][R16.64] ;  /* 0x0000001210147981 */ /* 0x000f66000c1e1900 */
[----:B------:R-:W-:Y:S02]  /*3c90*/  LEA.HI.X R15, R12, UR17, R9, 0x2, P0 ;  /* 0x000000110c0f7c11 */ /* 0x000fe400080f1409 */
[----:B------:R-:W-:-:S05]  /*3ca0*/  IADD3 R12, P0, PT, R2, UR12, RZ ;  /* 0x0000000c020c7c10 */ /* 0x000fca000ff1e0ff */
[----:B------:R-:W-:-:S04]  /*3cb0*/  IMAD.X R6, RZ, RZ, UR13, P0 ;  /* 0x0000000dff067e24 */ /* 0x000fc800080e06ff */
[----:B------:R-:W-:Y:S02]  /*3cc0*/  IMAD R9, R6, UR14, RZ ;  /* 0x0000000e06097c24 */ /* 0x000fe4000f8e02ff */
[----:B------:R0:W3:Y:S02]  /*3cd0*/  LDG.E R6, desc[UR18][R18.64] ;  /* 0x0000001212067981 */ /* 0x0000e4000c1e1900 */
[C---:B------:R-:W-:Y:S02]  /*3ce0*/  IMAD R9, R12.reuse, UR15, R9 ;  /* 0x0000000f0c097c24 */ /* 0x040fe4000f8e0209 */
[----:B------:R-:W-:-:S05]  /*3cf0*/  IMAD.WIDE.U32 R12, R12, UR14, RZ ;  /* 0x0000000e0c0c7c25 */ /* 0x000fca000f8e00ff */
[----:B------:R-:W-:Y:S02]  /*3d00*/  IADD3 R9, PT, PT, R13, R9, RZ ;  /* 0x000000090d097210 */ /* 0x000fe40007ffe0ff */
[----:B0-----:R-:W-:-:S04]  /*3d10*/  LEA R18, P0, R12, UR16, 0x2 ;  /* 0x000000100c127c11 */ /* 0x001fc8000f8010ff */
[----:B------:R-:W-:Y:S02]  /*3d20*/  LEA.HI.X R19, R12, UR17, R9, 0x2, P0 ;  /* 0x000000110c137c11 */ /* 0x000fe400080f1409 */
[----:B------:R-:W-:-:S03]  /*3d30*/  IADD3 R9, PT, PT, R2, 0x100, RZ ;  /* 0x0000010002097810 */ /* 0x000fc60007ffe0ff */
[----:B------:R0:W5:Y:S01]  /*3d40*/  LDG.E R18, desc[UR18][R18.64] ;  /* 0x0000001212127981 */ /* 0x000162000c1e1900 */
[----:B------:R-:W-:-:S05]  /*3d50*/  IADD3 R9, P0, PT, R9, UR12, RZ ;  /* 0x0000000c09097c10 */ /* 0x000fca000ff1e0ff */
[----:B------:R-:W-:-:S04]  /*3d60*/  IMAD.X R12, RZ, RZ, UR13, P0 ;  /* 0x0000000dff0c7e24 */ /* 0x000fc800080e06ff */
[----:B------:R-:W-:-:S04]  /*3d70*/  IMAD R12, R12, UR14, RZ ;  /* 0x0000000e0c0c7c24 */ /* 0x000fc8000f8e02ff */
[C---:B------:R-:W-:Y:S02]  /*3d80*/  IMAD R27, R9.reuse, UR15, R12 ;  /* 0x0000000f091b7c24 */ /* 0x040fe4000f8e020c */
[----:B------:R-:W-:-:S05]  /*3d90*/  IMAD.WIDE.U32 R12, R9, UR14, RZ ;  /* 0x0000000e090c7c25 */ /* 0x000fca000f8e00ff */
[----:B------:R-:W-:Y:S02]  /*3da0*/  IADD3 R9, PT, PT, R13, R27, RZ ;  /* 0x0000001b0d097210 */ /* 0x000fe40007ffe0ff */
[----:B------:R-:W-:-:S04]  /*3db0*/  LEA R10, P0, R12, UR16, 0x2 ;  /* 0x000000100c0a7c11 */ /* 0x000fc8000f8010ff */
[----:B------:R-:W-:Y:S02]  /*3dc0*/  LEA.HI.X R11, R12, UR17, R9, 0x2, P0 ;  /* 0x000000110c0b7c11 */ /* 0x000fe400080f1409 */
[----:B------:R-:W-:-:S04]  /*3dd0*/  IADD3 R9, PT, PT, R2, 0x200, RZ ;  /* 0x0000020002097810 */ /* 0x000fc80007ffe0ff */
[----:B------:R-:W-:Y:S01]  /*3de0*/  IADD3 R9, P0, PT, R9, UR12, RZ ;  /* 0x0000000c09097c10 */ /* 0x000fe2000ff1e0ff */
[----:B------:R-:W5:Y:S04]  /*3df0*/  LDG.E R11, desc[UR18][R10.64] ;  /* 0x000000120a0b7981 */ /* 0x000f68000c1e1900 */
[----:B------:R-:W-:-:S04]  /*3e00*/  IMAD.X R12, RZ, RZ, UR13, P0 ;  /* 0x0000000dff0c7e24 */ /* 0x000fc800080e06ff */
[----:B------:R-:W-:-:S04]  /*3e10*/  IMAD R12, R12, UR14, RZ ;  /* 0x0000000e0c0c7c24 */ /* 0x000fc8000f8e02ff */
[C---:B0-----:R-:W-:Y:S02]  /*3e20*/  IMAD R19, R9.reuse, UR15, R12 ;  /* 0x0000000f09137c24 */ /* 0x041fe4000f8e020c */
[----:B------:R-:W-:-:S05]  /*3e30*/  IMAD.WIDE.U32 R12, R9, UR14, RZ ;  /* 0x0000000e090c7c25 */ /* 0x000fca000f8e00ff */
[----:B------:R-:W-:Y:S02]  /*3e40*/  IADD3 R9, PT, PT, R13, R19, RZ ;  /* 0x000000130d097210 */ /* 0x000fe40007ffe0ff */
[----:B------:R-:W-:-:S04]  /*3e50*/  LEA R28, P0, R12, UR16, 0x2 ;  /* 0x000000100c1c7c11 */ /* 0x000fc8000f8010ff */
[----:B------:R-:W-:Y:S02]  /*3e60*/  LEA.HI.X R29, R12, UR17, R9, 0x2, P0 ;  /* 0x000000110c1d7c11 */ /* 0x000fe400080f1409 */
[----:B------:R-:W-:-:S03]  /*3e70*/  IADD3 R9, PT, PT, R2, 0x300, RZ ;  /* 0x0000030002097810 */ /* 0x000fc60007ffe0ff */
[----:B------:R-:W5:Y:S01]  /*3e80*/  LDG.E R10, desc[UR18][R28.64] ;  /* 0x000000121c0a7981 */ /* 0x000f62000c1e1900 */
[----:B------:R-:W-:-:S05]  /*3e90*/  IADD3 R9, P0, PT, R9, UR12, RZ ;  /* 0x0000000c09097c10 */ /* 0x000fca000ff1e0ff */
[----:B------:R-:W-:-:S04]  /*3ea0*/  IMAD.X R12, RZ, RZ, UR13, P0 ;  /* 0x0000000dff0c7e24 */ /* 0x000fc800080e06ff */
[----:B------:R-:W-:-:S04]  /*3eb0*/  IMAD R12, R12, UR14, RZ ;  /* 0x0000000e0c0c7c24 */ /* 0x000fc8000f8e02ff */
[C---:B------:R-:W-:Y:S02]  /*3ec0*/  IMAD R19, R9.reuse, UR15, R12 ;  /* 0x0000000f09137c24 */ /* 0x040fe4000f8e020c */
[----:B------:R-:W-:-:S05]  /*3ed0*/  IMAD.WIDE.U32 R12, R9, UR14, RZ ;  /* 0x0000000e090c7c25 */ /* 0x000fca000f8e00ff */
[----:B------:R-:W-:Y:S02]  /*3ee0*/  IADD3 R9, PT, PT, R13, R19, RZ ;  /* 0x000000130d097210 */ /* 0x000fe40007ffe0ff */
[C---:B------:R-:W-:Y:S01]  /*3ef0*/  LEA R16, P0, R12.reuse, UR16, 0x2 ;  /* 0x000000100c107c11 */ /* 0x040fe2000f8010ff */
[----:B------:R0:W5:Y:S03]  /*3f00*/  LDG.E R19, desc[UR18][R14.64] ;  /* 0x000000120e137981 */ /* 0x000166000c1e1900 */
[----:B------:R-:W-:Y:S02]  /*3f10*/  LEA.HI.X R17, R12, UR17, R9, 0x2, P0 ;  /* 0x000000110c117c11 */ /* 0x000fe400080f1409 */
[----:B------:R-:W-:-:S04]  /*3f20*/  IADD3 R9, PT, PT, R2, 0x400, RZ ;  /* 0x0000040002097810 */ /* 0x000fc80007ffe0ff */
[----:B------:R-:W-:-:S05]  /*3f30*/  IADD3 R9, P0, PT, R9, UR12, RZ ;  /* 0x0000000c09097c10 */ /* 0x000fca000ff1e0ff */
[----:B------:R-:W-:-:S04]  /*3f40*/  IMAD.X R12, RZ, RZ, UR13, P0 ;  /* 0x0000000dff0c7e24 */ /* 0x000fc800080e06ff */
[----:B------:R-:W-:Y:S02]  /*3f50*/  IMAD R12, R12, UR14, RZ ;  /* 0x0000000e0c0c7c24 */ /* 0x000fe4000f8e02ff */
[----:B0-----:R-:W-:-:S04]  /*3f60*/  IMAD.WIDE.U32 R14, R9, UR14, RZ ;  /* 0x0000000e090e7c25 */ /* 0x001fc8000f8e00ff */
[----:B------:R-:W-:Y:S01]  /*3f70*/  IMAD R13, R9, UR15, R12 ;  /* 0x0000000f090d7c24 */ /* 0x000fe2000f8e020c */
[----:B------:R-:W-:-:S04]  /*3f80*/  LEA R12, P0, R14, UR16, 0x2 ;  /* 0x000000100e0c7c11 */ /* 0x000fc8000f8010ff */
[----:B------:R-:W-:-:S04]  /*3f90*/  IADD3 R9, PT, PT, R15, R13, RZ ;  /* 0x0000000d0f097210 */ /* 0x000fc80007ffe0ff */
[----:B------:R-:W-:Y:S02]  /*3fa0*/  LEA.HI.X R13, R14, UR17, R9, 0x2, P0 ;  /* 0x000000110e0d7c11 */ /* 0x000fe400080f1409 */
[----:B------:R-:W-:-:S04]  /*3fb0*/  IADD3 R9, PT, PT, R2, 0x500, RZ ;  /* 0x0000050002097810 */ /* 0x000fc80007ffe0ff */
[----:B------:R-:W-:-:S05]  /*3fc0*/  IADD3 R9, P0, PT, R9, UR12, RZ ;  /* 0x0000000c09097c10 */ /* 0x000fca000ff1e0ff */
[----:B------:R-:W-:-:S04]  /*3fd0*/  IMAD.X R27, RZ, RZ, UR13, P0 ;  /* 0x0000000dff1b7e24 */ /* 0x000fc800080e06ff */
[----:B------:R-:W-:Y:S02]  /*3fe0*/  IMAD R30, R27, UR14, RZ ;  /* 0x0000000e1b1e7c24 */ /* 0x000fe4000f8e02ff */
[----:B------:R-:W-:-:S04]  /*3ff0*/  IMAD.WIDE.U32 R14, R9, UR14, RZ ;  /* 0x0000000e090e7c25 */ /* 0x000fc8000f8e00ff */
[----:B------:R-:W-:Y:S02]  /*4000*/  IMAD R27, R9, UR15, R30 ;  /* 0x0000000f091b7c24 */ /* 0x000fe4000f8e021e */
[----:B------:R0:W5:Y:S03]  /*4010*/  LDG.E R9, desc[UR18][R16.64] ;  /* 0x0000001210097981 */ /* 0x000166000c1e1900 */
[----:B------:R-:W-:Y:S02]  /*4020*/  IADD3 R15, PT, PT, R15, R27, RZ ;  /* 0x0000001b0f0f7210 */ /* 0x000fe40007ffe0ff */
[----:B------:R1:W5:Y:S01]  /*4030*/  LDG.E R27, desc[UR18][R12.64] ;  /* 0x000000120c1b7981 */ /* 0x000362000c1e1900 */
[----:B0-----:R-:W-:-:S04]  /*4040*/  LEA R16, P0, R14, UR16, 0x2 ;  /* 0x000000100e107c11 */ /* 0x001fc8000f8010ff */
[----:B------:R-:W-:Y:S02]  /*4050*/  LEA.HI.X R17, R14, UR17, R15, 0x2, P0 ;  /* 0x000000110e117c11 */ /* 0x000fe400080f140f */
[C---:B------:R-:W-:Y:S02]  /*4060*/  IADD3 R14, PT, PT, R2.reuse, 0x600, RZ ;  /* 0x00000600020e7810 */ /* 0x040fe40007ffe0ff */
[----:B------:R-:W-:Y:S01]  /*4070*/  IADD3 R28, PT, PT, R2, 0x700, RZ ;  /* 0x00000700021c7810 */ /* 0x000fe20007ffe0ff */
[----:B------:R-:W5:Y:S01]  /*4080*/  LDG.E R16, desc[UR18][R16.64] ;  /* 0x0000001210107981 */ /* 0x000f62000c1e1900 */
[----:B------:R-:W-:-:S05]  /*4090*/  IADD3 R14, P0, PT, R14, UR12, RZ ;  /* 0x0000000c0e0e7c10 */ /* 0x000fca000ff1e0ff */
[----:B------:R-:W-:-:S04]  /*40a0*/  IMAD.X R15, RZ, RZ, UR13, P0 ;  /* 0x0000000dff0f7e24 */ /* 0x000fc800080e06ff */
[----:B------:R-:W-:Y:S02]  /*40b0*/  IMAD R15, R15, UR14, RZ ;  /* 0x0000000e0f0f7c24 */ /* 0x000fe4000f8e02ff */
[----:B-1----:R-:W-:-:S04]  /*40c0*/  IMAD.WIDE.U32 R12, R14, UR14, RZ ;  /* 0x0000000e0e0c7c25 */ /* 0x002fc8000f8e00ff */
[----:B------:R-:W-:Y:S01]  /*40d0*/  IMAD R15, R14, UR15, R15 ;  /* 0x0000000f0e0f7c24 */ /* 0x000fe2000f8e020f */
[----:B------:R-:W-:-:S04]  /*40e0*/  LEA R14, P0, R12, UR16, 0x2 ;  /* 0x000000100c0e7c11 */ /* 0x000fc8000f8010ff */
[----:B------:R-:W-:-:S04]  /*40f0*/  IADD3 R15, PT, PT, R13, R15, RZ ;  /* 0x0000000f0d0f7210 */ /* 0x000fc80007ffe0ff */
[----:B------:R-:W-:Y:S02]  /*4100*/  LEA.HI.X R15, R12, UR17, R15, 0x2, P0 ;  /* 0x000000110c0f7c11 */ /* 0x000fe400080f140f */
[----:B------:R-:W-:-:S05]  /*4110*/  IADD3 R29, P0, PT, R28, UR12, RZ ;  /* 0x0000000c1c1d7c10 */ /* 0x000fca000ff1e0ff */
[----:B------:R-:W-:-:S04]  /*4120*/  IMAD.X R28, RZ, RZ, UR13, P0 ;  /* 0x0000000dff1c7e24 */ /* 0x000fc800080e06ff */
[----:B------:R-:W-:Y:S02]  /*4130*/  IMAD R30, R28, UR14, RZ ;  /* 0x0000000e1c1e7c24 */ /* 0x000fe4000f8e02ff */
[C---:B------:R-:W-:Y:S01]  /*4140*/  IMAD.WIDE.U32 R12, R29.reuse, UR14, RZ ;  /* 0x0000000e1d0c7c25 */ /* 0x040fe2000f8e00ff */
[----:B------:R0:W5:Y:S03]  /*4150*/  LDG.E R28, desc[UR18][R14.64] ;  /* 0x000000120e1c7981 */ /* 0x000166000c1e1900 */
[----:B------:R-:W-:-:S05]  /*4160*/  IMAD R31, R29, UR15, R30 ;  /* 0x0000000f1d1f7c24 */ /* 0x000fca000f8e021e */
[----:B------:R-:W-:Y:S02]  /*4170*/  IADD3 R13, PT, PT, R13, R31, RZ ;  /* 0x0000001f0d0d7210 */ /* 0x000fe40007ffe0ff */
[----:B0-----:R-:W-:-:S04]  /*4180*/  LEA R14, P0, R12, UR16, 0x2 ;  /* 0x000000100c0e7c11 */ /* 0x001fc8000f8010ff */
[----:B------:R-:W-:Y:S01]  /*4190*/  LEA.HI.X R15, R12, UR17, R13, 0x2, P0 ;  /* 0x000000110c0f7c11 */ /* 0x000fe200080f140d */
[----:B--2---:R-:W-:-:S04]  /*41a0*/  FMUL R25, R25, R26 ;  /* 0x0000001a19197220 */ /* 0x004fc80000400000 */
[----:B------:R-:W2:Y:S01]  /*41b0*/  LDG.E R26, desc[UR18][R14.64] ;  /* 0x000000120e1a7981 */ /* 0x000ea2000c1e1900 */
[----:B------:R-:W-:-:S04]  /*41c0*/  IADD3 R8, PT, PT, R8, 0x10, RZ ;  /* 0x0000001008087810 */ /* 0x000fc80007ffe0ff */
[----:B------:R-:W-:Y:S01]  /*41d0*/  ISETP.NE.AND P0, PT, R8, RZ, PT ;  /* 0x000000ff0800720c */ /* 0x000fe20003f05270 */
[----:B---3--:R-:W-:-:S04]  /*41e0*/  FMUL R25, R25, R6 ;  /* 0x0000000619197220 */ /* 0x008fc80000400000 */
[----:B------:R-:W-:-:S04]  /*41f0*/  FMUL R24, R25, R24 ;  /* 0x0000001819187220 */ /* 0x000fc80000400000 */
[----:B----4-:R-:W-:-:S04]  /*4200*/  FMUL R23, R24, R23 ;  /* 0x0000001718177220 */ /* 0x010fc80000400000 */
[----:B-----5:R-:W-:-:S04]  /*4210*/  FMUL R22, R23, R22 ;  /* 0x0000001617167220 */ /* 0x020fc80000400000 */
[----:B------:R-:W-:-:S04]  /*4220*/  FMUL R21, R22, R21 ;  /* 0x0000001516157220 */ /* 0x000fc80000400000 */
        /* <DEDUP_REMOVED lines=11> */
[----:B--2---:R-:W-:Y:S01]  /*42e0*/  FMUL R26, R27, R26 ;  /* 0x0000001a1b1a7220 */ /* 0x004fe20000400000 */
[----:B------:R-:W-:Y:S06]  /*42f0*/  @P0 BRA `(.L_x_199) ;  /* 0xfffffff400300947 */ /* 0x000fec000383ffff */
[----:B------:R-:W-:Y:S05]  /*4300*/  BSYNC.RECONVERGENT B3 ;  /* 0x0000000000037941 */ /* 0x000fea0003800200 */
.L_x_198:
[----:B------:R-:W-:-:S07]  /*4310*/  IADD3 R10, PT, PT, R7, -0x800, RZ ;  /* 0xfffff800070a7810 */ /* 0x000fce0007ffe0ff */
.L_x_197:
[----:B------:R-:W-:Y:S05]  /*4320*/  BSYNC.RECONVERGENT B2 ;  /* 0x0000000000027941 */ /* 0x000fea0003800200 */
.L_x_196:
[----:B------:R-:W-:-:S13]  /*4330*/  ISETP.NE.AND P0, PT, R5, RZ, PT ;  /* 0x000000ff0500720c */ /* 0x000fda0003f05270 */
[----:B------:R-:W-:Y:S05]  /*4340*/  @!P0 BRA `(.L_x_195) ;  /* 0x0000000800988947 */ /* 0x000fea0003800000 */
[----:B------:R-:W-:Y:S01]  /*4350*/  ISETP.GE.U32.AND P1, PT, R5, 0x8, PT ;  /* 0x000000080500780c */ /* 0x000fe20003f26070 */
[----:B------:R-:W-:Y:S01]  /*4360*/  BSSY.RECONVERGENT B2, `(.L_x_200) ;  /* 0x000005d000027945 */ /* 0x000fe20003800200 */
[----:B------:R-:W-:-:S04]  /*4370*/  LOP3.LUT R2, R4, 0x7, RZ, 0xc0, !PT ;  /* 0x0000000704027812 */ /* 0x000fc800078ec0ff */
[----:B------:R-:W-:-:S07]  /*4380*/  ISETP.NE.AND P0, PT, R2, RZ, PT ;  /* 0x000000ff0200720c */ /* 0x000fce0003f05270 */
[----:B------:R-:W-:Y:S06]  /*4390*/  @!P1 BRA `(.L_x_201) ;  /* 0x0000000400649947 */ /* 0x000fec0003800000 */
[----:B------:R-:W-:-:S04]  /*43a0*/  VIADD R5, R10, UR8 ;  /* 0x000000080a057c36 */ /* 0x000fc80008000000 */
[C---:B------:R-:W-:Y:S01]  /*43b0*/  VIADD R14, R5.reuse, 0x200 ;  /* 0x00000200050e7836 */ /* 0x040fe20000000000 */
[C---:B------:R-:W-:Y:S02]  /*43c0*/  IADD3 R6, P1, PT, R5.reuse, UR12, RZ ;  /* 0x0000000c05067c10 */ /* 0x040fe4000ff3e0ff */
[----:B------:R-:W-:Y:S02]  /*43d0*/  IADD3 R8, PT, PT, R5, 0x100, RZ ;  /* 0x0000010005087810 */ /* 0x000fe40007ffe0ff */
[----:B------:R-:W-:Y:S02]  /*43e0*/  IADD3.X R7, PT, PT, RZ, UR13, RZ, P1, !PT ;  /* 0x0000000dff077c10 */ /* 0x000fe40008ffe4ff */
[----:B------:R-:W-:Y:S02]  /*43f0*/  IADD3 R11, P2, PT, R8, UR12, RZ ;  /* 0x0000000c080b7c10 */ /* 0x000fe4000ff5e0ff */
[----:B------:R-:W-:Y:S01]  /*4400*/  IADD3 R14, P3, PT, R14, UR12, RZ ;  /* 0x0000000c0e0e7c10 */ /* 0x000fe2000ff7e0ff */
[----:B------:R-:W-:Y:S01]  /*4410*/  IMAD R7, R7, UR14, RZ ;  /* 0x0000000e07077c24 */ /* 0x000fe2000f8e02ff */
[C---:B------:R-:W-:Y:S01]  /*4420*/  IADD3 R18, PT, PT, R5.reuse, 0x300, RZ ;  /* 0x0000030005127810 */ /* 0x040fe20007ffe0ff */
[----:B------:R-:W-:Y:S01]  /*4430*/  IMAD.X R8, RZ, RZ, UR13, P2 ;  /* 0x0000000dff087e24 */ /* 0x000fe200090e06ff */
[----:B------:R-:W-:Y:S01]  /*4440*/  IADD3 R20, PT, PT, R5, 0x400, RZ ;  /* 0x0000040005147810 */ /* 0x000fe20007ffe0ff */
[----:B------:R-:W-:Y:S01]  /*4450*/  IMAD R9, R6, UR15, R7 ;  /* 0x0000000f06097c24 */ /* 0x000fe2000f8e0207 */
[----:B------:R-:W-:Y:S01]  /*4460*/  IADD3 R18, P2, PT, R18, UR12, RZ ;  /* 0x0000000c12127c10 */ /* 0x000fe2000ff5e0ff */
[----:B------:R-:W-:Y:S01]  /*4470*/  IMAD.WIDE.U32 R6, R6, UR14, RZ ;  /* 0x0000000e06067c25 */ /* 0x000fe2000f8e00ff */
[----:B------:R-:W-:-:S02]  /*4480*/  IADD3 R20, P4, PT, R20, UR12, RZ ;  /* 0x0000000c14147c10 */ /* 0x000fc4000ff9e0ff */
[C---:B------:R-:W-:Y:S02]  /*4490*/  LEA R12, P1, R6.reuse, UR16, 0x2 ;  /* 0x00000010060c7c11 */ /* 0x040fe4000f8210ff */
[----:B------:R-:W-:Y:S02]  /*44a0*/  IADD3 R9, PT, PT, R7, R9, RZ ;  /* 0x0000000907097210 */ /* 0x000fe40007ffe0ff */
[----:B------:R-:W-:Y:S02]  /*44b0*/  IADD3.X R7, PT, PT, RZ, UR13, RZ, P3, !PT ;  /* 0x0000000dff077c10 */ /* 0x000fe40009ffe4ff */
[----:B------:R-:W-:Y:S01]  /*44c0*/  LEA.HI.X R13, R6, UR17, R9, 0x2, P1 ;  /* 0x00000011060d7c11 */ /* 0x000fe200088f1409 */
[----:B------:R-:W-:Y:S01]  /*44d0*/  IMAD R6, R8, UR14, RZ ;  /* 0x0000000e08067c24 */ /* 0x000fe2000f8e02ff */
[----:B------:R-:W-:Y:S01]  /*44e0*/  IADD3.X R8, PT, PT, RZ, UR13, RZ, P4, !PT ;  /* 0x0000000dff087c10 */ /* 0x000fe2000a7fe4ff */
[----:B------:R-:W-:Y:S02]  /*44f0*/  IMAD R15, R7, UR14, RZ ;  /* 0x0000000e070f7c24 */ /* 0x000fe4000f8e02ff */
[----:B------:R-:W-:-:S02]  /*4500*/  IMAD R17, R11, UR15, R6 ;  /* 0x0000000f0b117c24 */ /* 0x000fc4000f8e0206 */
[----:B------:R-:W-:Y:S02]  /*4510*/  IMAD.X R9, RZ, RZ, UR13, P2 ;  /* 0x0000000dff097e24 */ /* 0x000fe400090e06ff */
[----:B------:R-:W-:-:S04]  /*4520*/  IMAD.WIDE.U32 R6, R11, UR14, RZ ;  /* 0x0000000e0b067c25 */ /* 0x000fc8000f8e00ff */
[----:B------:R-:W-:Y:S01]  /*4530*/  IMAD R9, R9, UR14, RZ ;  /* 0x0000000e09097c24 */ /* 0x000fe2000f8e02ff */
[----:B------:R-:W-:Y:S01]  /*4540*/  LEA R16, P1, R6, UR16, 0x2 ;  /* 0x0000001006107c11 */ /* 0x000fe2000f8210ff */
[C---:B------:R-:W-:Y:S01]  /*4550*/  IMAD R11, R14.reuse, UR15, R15 ;  /* 0x0000000f0e0b7c24 */ /* 0x040fe2000f8e020f */
[----:B------:R-:W-:Y:S01]  /*4560*/  IADD3 R17, PT, PT, R7, R17, RZ ;  /* 0x0000001107117210 */ /* 0x000fe20007ffe0ff */
[----:B------:R-:W-:-:S03]  /*4570*/  IMAD.WIDE.U32 R14, R14, UR14, RZ ;  /* 0x0000000e0e0e7c25 */ /* 0x000fc6000f8e00ff */
[----:B------:R-:W-:Y:S01]  /*4580*/  LEA.HI.X R17, R6, UR17, R17, 0x2, P1 ;  /* 0x0000001106117c11 */ /* 0x000fe200088f1411 */
[----:B------:R-:W-:Y:S01]  /*4590*/  IMAD R21, R8, UR14, RZ ;  /* 0x0000000e08157c24 */ /* 0x000fe2000f8e02ff */
[----:B------:R-:W-:Y:S01]  /*45a0*/  LEA R22, P1, R14, UR16, 0x2 ;  /* 0x000000100e167c11 */ /* 0x000fe2000f8210ff */
[C---:B------:R-:W-:Y:S02]  /*45b0*/  IMAD R9, R18.reuse, UR15, R9 ;  /* 0x0000000f12097c24 */ /* 0x040fe4000f8e0209 */
[----:B------:R-:W-:Y:S01]  /*45c0*/  IMAD.WIDE.U32 R18, R18, UR14, RZ ;  /* 0x0000000e12127c25 */ /* 0x000fe2000f8e00ff */
[----:B------:R-:W2:Y:S03]  /*45d0*/  LDG.E R24, desc[UR18][R16.64] ;  /* 0x0000001210187981 */ /* 0x000ea6000c1e1900 */
[----:B------:R-:W-:Y:S01]  /*45e0*/  IMAD.IADD R11, R15, 0x1, R11 ;  /* 0x000000010f0b7824 */ /* 0x000fe200078e020b */
[----:B------:R-:W-:Y:S01]  /*45f0*/  LEA R8, P2, R18, UR16, 0x2 ;  /* 0x0000001012087c11 */ /* 0x000fe2000f8410ff */
[C---:B------:R-:W-:Y:S01]  /*4600*/  IMAD R7, R20.reuse, UR15, R21 ;  /* 0x0000000f14077c24 */ /* 0x040fe2000f8e0215 */
[----:B------:R-:W-:Y:S01]  /*4610*/  IADD3 R9, PT, PT, R19, R9, RZ ;  /* 0x0000000913097210 */ /* 0x000fe20007ffe0ff */
[----:B------:R-:W-:Y:S01]  /*4620*/  IMAD.WIDE.U32 R20, R20, UR14, RZ ;  /* 0x0000000e14147c25 */ /* 0x000fe2000f8e00ff */
[----:B------:R-:W-:-:S02]  /*4630*/  LEA.HI.X R23, R14, UR17, R11, 0x2, P1 ;  /* 0x000000110e177c11 */ /* 0x000fc400088f140b */
[C---:B------:R-:W-:Y:S01]  /*4640*/  IADD3 R14, PT, PT, R5.reuse, 0x600, RZ ;  /* 0x00000600050e7810 */ /* 0x040fe20007ffe0ff */
[----:B------:R-:W-:Y:S01]  /*4650*/  VIADD R15, R5, 0x500 ;  /* 0x00000500050f7836 */ /* 0x000fe20000000000 */
[----:B------:R-:W-:Y:S01]  /*4660*/  LEA R6, P3, R20, UR16, 0x2 ;  /* 0x0000001014067c11 */ /* 0x000fe2000f8610ff */
[----:B------:R0:W3:Y:S01]  /*4670*/  LDG.E R11, desc[UR18][R12.64] ;  /* 0x000000120c0b7981 */ /* 0x0000e2000c1e1900 */
[----:B------:R-:W-:Y:S02]  /*4680*/  IADD3 R7, PT, PT, R21, R7, RZ ;  /* 0x0000000715077210 */ /* 0x000fe40007ffe0ff */
[----:B------:R-:W-:Y:S01]  /*4690*/  IADD3 R15, P1, PT, R15, UR12, RZ ;  /* 0x0000000c0f0f7c10 */ /* 0x000fe2000ff3e0ff */
[----:B------:R-:W4:Y:S01]  /*46a0*/  LDG.E R22, desc[UR18][R22.64] ;  /* 0x0000001216167981 */ /* 0x000f22000c1e1900 */
[----:B------:R-:W-:Y:S02]  /*46b0*/  LEA.HI.X R9, R18, UR17, R9, 0x2, P2 ;  /* 0x0000001112097c11 */ /* 0x000fe400090f1409 */
[----:B------:R-:W-:-:S02]  /*46c0*/  IADD3 R14, P2, PT, R14, UR12, RZ ;  /* 0x0000000c0e0e7c10 */ /* 0x000fc4000ff5e0ff */
[----:B------:R-:W-:Y:S01]  /*46d0*/  LEA.HI.X R7, R20, UR17, R7, 0x2, P3 ;  /* 0x0000001114077c11 */ /* 0x000fe200098f1407 */
[----:B------:R-:W-:Y:S01]  /*46e0*/  VIADD R20, R5, 0x700 ;  /* 0x0000070005147836 */ /* 0x000fe20000000000 */
[----:B------:R-:W-:Y:S01]  /*46f0*/  IADD3.X R18, PT, PT, RZ, UR13, RZ, P1, !PT ;  /* 0x0000000dff127c10 */ /* 0x000fe20008ffe4ff */
[----:B0-----:R-:W-:Y:S01]  /*4700*/  IMAD.WIDE.U32 R12, R15, UR14, RZ ;  /* 0x0000000e0f0c7c25 */ /* 0x001fe2000f8e00ff */
[----:B------:R-:W-:Y:S01]  /*4710*/  IADD3.X R5, PT, PT, RZ, UR13, RZ, P2, !PT ;  /* 0x0000000dff057c10 */ /* 0x000fe200097fe4ff */
[----:B------:R-:W5:Y:S01]  /*4720*/  LDG.E R8, desc[UR18][R8.64] ;  /* 0x0000001208087981 */ /* 0x000f62000c1e1900 */
[----:B------:R-:W-:Y:S01]  /*4730*/  IADD3 R20, P1, PT, R20, UR12, RZ ;  /* 0x0000000c14147c10 */ /* 0x000fe2000ff3e0ff */
[----:B------:R-:W-:Y:S02]  /*4740*/  IMAD R18, R18, UR14, RZ ;  /* 0x0000000e12127c24 */ /* 0x000fe4000f8e02ff */
[----:B------:R-:W-:Y:S01]  /*4750*/  IMAD R19, R5, UR14, RZ ;  /* 0x0000000e05137c24 */ /* 0x000fe2000f8e02ff */
[----:B------:R-:W5:Y:S01]  /*4760*/  LDG.E R7, desc[UR18][R6.64] ;  /* 0x0000001206077981 */ /* 0x000f62000c1e1900 */
[----:B------:R-:W-:Y:S01]  /*4770*/  IMAD R5, R15, UR15, R18 ;  /* 0x0000000f0f057c24 */ /* 0x000fe2000f8e0212 */
[----:B------:R-:W-:Y:S01]  /*4780*/  IADD3.X R18, PT, PT, RZ, UR13, RZ, P1, !PT ;  /* 0x0000000dff127c10 */ /* 0x000fe20008ffe4ff */
[----:B------:R-:W-:-:S02]  /*4790*/  IMAD R19, R14, UR15, R19 ;  /* 0x0000000f0e137c24 */ /* 0x000fc4000f8e0213 */
[----:B------:R-:W-:Y:S01]  /*47a0*/  IMAD.WIDE.U32 R14, R14, UR14, RZ ;  /* 0x0000000e0e0e7c25 */ /* 0x000fe2000f8e00ff */
[----:B------:R-:W-:-:S03]  /*47b0*/  LEA R16, P1, R12, UR16, 0x2 ;  /* 0x000000100c107c11 */ /* 0x000fc6000f8210ff */
[----:B------:R-:W-:Y:S02]  /*47c0*/  IMAD R17, R18, UR14, RZ ;  /* 0x0000000e12117c24 */ /* 0x000fe4000f8e02ff */
[----:B------:R-:W-:Y:S01]  /*47d0*/  IMAD.IADD R13, R13, 0x1, R5 ;  /* 0x000000010d0d7824 */ /* 0x000fe200078e0205 */
[----:B------:R-:W-:Y:S01]  /*47e0*/  IADD3 R5, PT, PT, R15, R19, RZ ;  /* 0x000000130f057210 */ /* 0x000fe20007ffe0ff */
[----:B------:R-:W-:Y:S01]  /*47f0*/  IMAD R15, R20, UR15, R17 ;  /* 0x0000000f140f7c24 */ /* 0x000fe2000f8e0211 */
[----:B------:R-:W-:Y:S01]  /*4800*/  LEA R18, P2, R14, UR16, 0x2 ;  /* 0x000000100e127c11 */ /* 0x000fe2000f8410ff */
[----:B------:R-:W-:Y:S01]  /*4810*/  IMAD.WIDE.U32 R20, R20, UR14, RZ ;  /* 0x0000000e14147c25 */ /* 0x000fe2000f8e00ff */
[----:B------:R-:W-:Y:S02]  /*4820*/  LEA.HI.X R17, R12, UR17, R13, 0x2, P1 ;  /* 0x000000110c117c11 */ /* 0x000fe400088f140d */
[----:B------:R-:W-:Y:S02]  /*4830*/  LEA.HI.X R19, R14, UR17, R5, 0x2, P2 ;  /* 0x000000110e137c11 */ /* 0x000fe400090f1405 */
[----:B------:R-:W-:Y:S01]  /*4840*/  LEA R12, P1, R20, UR16, 0x2 ;  /* 0x00000010140c7c11 */ /* 0x000fe2000f8210ff */
[----:B------:R-:W5:Y:S01]  /*4850*/  LDG.E R16, desc[UR18][R16.64] ;  /* 0x0000001210107981 */ /* 0x000f62000c1e1900 */
[----:B------:R-:W-:-:S03]  /*4860*/  IADD3 R5, PT, PT, R21, R15, RZ ;  /* 0x0000000f15057210 */ /* 0x000fc60007ffe0ff */
[----:B------:R-:W5:Y:S01]  /*4870*/  LDG.E R18, desc[UR18][R18.64] ;  /* 0x0000001212127981 */ /* 0x000f62000c1e1900 */
[----:B------:R-:W-:-:S05]  /*4880*/  LEA.HI.X R13, R20, UR17, R5, 0x2, P1 ;  /* 0x00000011140d7c11 */ /* 0x000fca00088f1405 */
[----:B------:R-:W5:Y:S01]  /*4890*/  LDG.E R12, desc[UR18][R12.64] ;  /* 0x000000120c0c7981 */ /* 0x000f62000c1e1900 */
[----:B------:R-:W-:Y:S02]  /*48a0*/  VIADD R10, R10, 0x800 ;  /* 0x000008000a0a7836 */ /* 0x000fe40000000000 */
[----:B---3--:R-:W-:-:S04]  /*48b0*/  FMUL R11, R26, R11 ;  /* 0x0000000b1a0b7220 */ /* 0x008fc80000400000 */
[----:B--2---:R-:W-:-:S04]  /*48c0*/  FMUL R11, R11, R24 ;  /* 0x000000180b0b7220 */ /* 0x004fc80000400000 */
[----:B----4-:R-:W-:-:S04]  /*48d0*/  FMUL R11, R11, R22 ;  /* 0x000000160b0b7220 */ /* 0x010fc80000400000 */
[----:B-----5:R-:W-:-:S04]  /*48e0*/  FMUL R8, R11, R8 ;  /* 0x000000080b087220 */ /* 0x020fc80000400000 */
[----:B------:R-:W-:-:S04]  /*48f0*/  FMUL R7, R8, R7 ;  /* 0x0000000708077220 */ /* 0x000fc80000400000 */
[----:B------:R-:W-:-:S04]  /*4900*/  FMUL R7, R7, R16 ;  /* 0x0000001007077220 */ /* 0x000fc80000400000 */
[----:B------:R-:W-:-:S04]  /*4910*/  FMUL R7, R7, R18 ;  /* 0x0000001207077220 */ /* 0x000fc80000400000 */
[----:B------:R-:W-:-:S07]  /*4920*/  FMUL R26, R7, R12 ;  /* 0x0000000c071a7220 */ /* 0x000fce0000400000 */
.L_x_201:
[----:B------:R-:W-:Y:S05]  /*4930*/  BSYNC.RECONVERGENT B2 ;  /* 0x0000000000027941 */ /* 0x000fea0003800200 */
.L_x_200:
[----:B------:R-:W-:Y:S05]  /*4940*/  @!P0 BRA `(.L_x_195) ;  /* 0x0000000400188947 */ /* 0x000fea0003800000 */
[----:B------:R-:W-:Y:S01]  /*4950*/  ISETP.GE.U32.AND P1, PT, R2, 0x4, PT ;  /* 0x000000040200780c */ /* 0x000fe20003f26070 */
[----:B------:R-:W-:Y:S01]  /*4960*/  BSSY.RECONVERGENT B2, `(.L_x_202) ;  /* 0x0000030000027945 */ /* 0x000fe20003800200 */
[----:B------:R-:W-:-:S11]  /*4970*/  LOP3.LUT P0, RZ, R4, 0x3, RZ, 0xc0, !PT ;  /* 0x0000000304ff7812 */ /* 0x000fd6000780c0ff */
[----:B------:R-:W-:Y:S05]  /*4980*/  @!P1 BRA `(.L_x_203) ;  /* 0x0000000000b49947 */ /* 0x000fea0003800000 */
[----:B------:R-:W-:-:S04]  /*4990*/  IADD3 R2, PT, PT, R10, UR8, RZ ;  /* 0x000000080a027c10 */ /* 0x000fc8000fffe0ff */
[C---:B------:R-:W-:Y:S01]  /*49a0*/  IADD3 R6, P1, PT, R2.reuse, UR12, RZ ;  /* 0x0000000c02067c10 */ /* 0x040fe2000ff3e0ff */
[C---:B------:R-:W-:Y:S01]  /*49b0*/  VIADD R5, R2.reuse, 0x200 ;  /* 0x0000020002057836 */ /* 0x040fe20000000000 */
[----:B------:R-:W-:Y:S02]  /*49c0*/  IADD3 R4, PT, PT, R2, 0x100, RZ ;  /* 0x0000010002047810 */ /* 0x000fe40007ffe0ff */
[----:B------:R-:W-:Y:S02]  /*49d0*/  IADD3.X R7, PT, PT, RZ, UR13, RZ, P1, !PT ;  /* 0x0000000dff077c10 */ /* 0x000fe40008ffe4ff */
[----:B------:R-:W-:Y:S02]  /*49e0*/  IADD3 R14, P1, PT, R4, UR12, RZ ;  /* 0x0000000c040e7c10 */ /* 0x000fe4000ff3e0ff */
[----:B------:R-:W-:Y:S01]  /*49f0*/  IADD3 R11, P2, PT, R5, UR12, RZ ;  /* 0x0000000c050b7c10 */ /* 0x000fe2000ff5e0ff */
[----:B------:R-:W-:Y:S01]  /*4a00*/  IMAD R7, R7, UR14, RZ ;  /* 0x0000000e07077c24 */ /* 0x000fe2000f8e02ff */
[----:B------:R-:W-:Y:S01]  /*4a10*/  IADD3 R2, PT, PT, R2, 0x300, RZ ;  /* 0x0000030002027810 */ /* 0x000fe20007ffe0ff */
[----:B------:R-:W-:Y:S01]  /*4a20*/  IMAD.X R8, RZ, RZ, UR13, P1 ;  /* 0x0000000dff087e24 */ /* 0x000fe200088e06ff */
[----:B------:R-:W-:Y:S01]  /*4a30*/  IADD3.X R12, PT, PT, RZ, UR13, RZ, P2, !PT ;  /* 0x0000000dff0c7c10 */ /* 0x000fe200097fe4ff */
[----:B------:R-:W-:Y:S01]  /*4a40*/  IMAD.WIDE.U32 R4, R6, UR14, RZ ;  /* 0x0000000e06047c25 */ /* 0x000fe2000f8e00ff */
[----:B------:R-:W-:-:S03]  /*4a50*/  IADD3 R2, P3, PT, R2, UR12, RZ ;  /* 0x0000000c02027c10 */ /* 0x000fc6000ff7e0ff */
[----:B------:R-:W-:Y:S01]  /*4a60*/  IMAD R7, R6, UR15, R7 ;  /* 0x0000000f06077c24 */ /* 0x000fe2000f8e0207 */
[----:B------:R-:W-:Y:S01]  /*4a70*/  IADD3.X R16, PT, PT, RZ, UR13, RZ, P3, !PT ;  /* 0x0000000dff107c10 */ /* 0x000fe20009ffe4ff */
[----:B------:R-:W-:Y:S01]  /*4a80*/  IMAD R9, R8, UR14, RZ ;  /* 0x0000000e08097c24 */ /* 0x000fe2000f8e02ff */
[----:B------:R-:W-:Y:S01]  /*4a90*/  LEA R6, P1, R4, UR16, 0x2 ;  /* 0x0000001004067c11 */ /* 0x000fe2000f8210ff */
[----:B------:R-:W-:Y:S02]  /*4aa0*/  IMAD R8, R12, UR14, RZ ;  /* 0x0000000e0c087c24 */ /* 0x000fe4000f8e02ff */
[----:B------:R-:W-:Y:S02]  /*4ab0*/  IMAD.IADD R7, R5, 0x1, R7 ;  /* 0x0000000105077824 */ /* 0x000fe400078e0207 */
[C---:B------:R-:W-:Y:S02]  /*4ac0*/  IMAD R9, R14.reuse, UR15, R9 ;  /* 0x0000000f0e097c24 */ /* 0x040fe4000f8e0209 */
[----:B------:R-:W-:Y:S01]  /*4ad0*/  IMAD.WIDE.U32 R14, R14, UR14, RZ ;  /* 0x0000000e0e0e7c25 */ /* 0x000fe2000f8e00ff */
[----:B------:R-:W-:-:S03]  /*4ae0*/  LEA.HI.X R7, R4, UR17, R7, 0x2, P1 ;  /* 0x0000001104077c11 */ /* 0x000fc600088f1407 */
[----:B------:R-:W-:Y:S01]  /*4af0*/  IMAD.WIDE.U32 R12, R11, UR14, RZ ;  /* 0x0000000e0b0c7c25 */ /* 0x000fe2000f8e00ff */
[----:B------:R-:W-:Y:S02]  /*4b00*/  LEA R4, P1, R14, UR16, 0x2 ;  /* 0x000000100e047c11 */ /* 0x000fe4000f8210ff */
[----:B------:R-:W-:Y:S01]  /*4b10*/  IADD3 R9, PT, PT, R15, R9, RZ ;  /* 0x000000090f097210 */ /* 0x000fe20007ffe0ff */
[----:B------:R-:W-:Y:S01]  /*4b20*/  IMAD R11, R11, UR15, R8 ;  /* 0x0000000f0b0b7c24 */ /* 0x000fe2000f8e0208 */
[----:B------:R-:W-:Y:S01]  /*4b30*/  LEA R8, P2, R12, UR16, 0x2 ;  /* 0x000000100c087c11 */ /* 0x000fe2000f8410ff */
[----:B------:R-:W-:Y:S01]  /*4b40*/  IMAD R5, R16, UR14, RZ ;  /* 0x0000000e10057c24 */ /* 0x000fe2000f8e02ff */
[----:B------:R-:W2:Y:S01]  /*4b50*/  LDG.E R7, desc[UR18][R6.64] ;  /* 0x0000001206077981 */ /* 0x000ea2000c1e1900 */
[----:B------:R-:W-:Y:S01]  /*4b60*/  IMAD.WIDE.U32 R16, R2, UR14, RZ ;  /* 0x0000000e02107c25 */ /* 0x000fe2000f8e00ff */
[----:B------:R-:W-:-:S03]  /*4b70*/  IADD3 R11, PT, PT, R13, R11, RZ ;  /* 0x0000000b0d0b7210 */ /* 0x000fc60007ffe0ff */
[----:B------:R-:W-:Y:S01]  /*4b80*/  IMAD R13, R2, UR15, R5 ;  /* 0x0000000f020d7c24 */ /* 0x000fe2000f8e0205 */
        /* <DEDUP_REMOVED lines=13> */
.L_x_203:
[----:B------:R-:W-:Y:S05]  /*4c60*/  BSYNC.RECONVERGENT B2 ;  /* 0x0000000000027941 */ /* 0x000fea0003800200 */
.L_x_202:
[----:B------:R-:W-:Y:S05]  /*4c70*/  @!P0 BRA `(.L_x_195) ;  /* 0x00000000004c8947 */ /* 0x000fea0003800000 */
[----:B------:R-:W-:Y:S02]  /*4c80*/  LOP3.LUT R2, R3, 0xffff, RZ, 0xc0, !PT ;  /* 0x0000ffff03027812 */ /* 0x000fe400078ec0ff */
[----:B------:R-:W-:Y:S02]  /*4c90*/  IADD3 R6, PT, PT, R10, UR7, RZ ;  /* 0x000000070a067c10 */ /* 0x000fe4000fffe0ff */
[----:B------:R-:W-:-:S04]  /*4ca0*/  LEA.HI R2, R2, 0x1, RZ, 0x18 ;  /* 0x0000000102027811 */ /* 0x000fc800078fc0ff */
[----:B------:R-:W-:-:S05]  /*4cb0*/  LOP3.LUT R2, R2, 0x3, RZ, 0xc0, !PT ;  /* 0x0000000302027812 */ /* 0x000fca00078ec0ff */
[----:B------:R-:W-:-:S07]  /*4cc0*/  IMAD.MOV R7, RZ, RZ, -R2 ;  /* 0x000000ffff077224 */ /* 0x000fce00078e0a02 */
.L_x_204:
[----:B------:R-:W-:-:S04]  /*4cd0*/  IADD3 R4, P0, PT, R6, UR12, RZ ;  /* 0x0000000c06047c10 */ /* 0x000fc8000ff1e0ff */
[----:B------:R-:W-:-:S05]  /*4ce0*/  IADD3.X R2, PT, PT, RZ, UR13, RZ, P0, !PT ;  /* 0x0000000dff027c10 */ /* 0x000fca00087fe4ff */
[----:B------:R-:W-:Y:S02]  /*4cf0*/  IMAD R5, R2, UR14, RZ ;  /* 0x0000000e02057c24 */ /* 0x000fe4000f8e02ff */
[----:B------:R-:W-:-:S04]  /*4d00*/  IMAD.WIDE.U32 R2, R4, UR14, RZ ;  /* 0x0000000e04027c25 */ /* 0x000fc8000f8e00ff */
[----:B------:R-:W-:Y:S01]  /*4d10*/  IMAD R5, R4, UR15, R5 ;  /* 0x0000000f04057c24 */ /* 0x000fe2000f8e0205 */
[----:B------:R-:W-:-:S04]  /*4d20*/  LEA R4, P0, R2, UR16, 0x2 ;  /* 0x0000001002047c11 */ /* 0x000fc8000f8010ff */
[----:B------:R-:W-:-:S04]  /*4d30*/  IADD3 R3, PT, PT, R3, R5, RZ ;  /* 0x0000000503037210 */ /* 0x000fc80007ffe0ff */
[----:B------:R-:W-:-:S06]  /*4d40*/  LEA.HI.X R5, R2, UR17, R3, 0x2, P0 ;  /* 0x0000001102057c11 */ /* 0x000fcc00080f1403 */
[----:B------:R-:W2:Y:S01]  /*4d50*/  LDG.E R5, desc[UR18][R4.64] ;  /* 0x0000001204057981 */ /* 0x000ea2000c1e1900 */
[----:B------:R-:W-:Y:S01]  /*4d60*/  VIADD R7, R7, 0x1 ;  /* 0x0000000107077836 */ /* 0x000fe20000000000 */
[----:B------:R-:W-:-:S04]  /*4d70*/  IADD3 R6, PT, PT, R6, 0x100, RZ ;  /* 0x0000010006067810 */ /* 0x000fc80007ffe0ff */
[----:B------:R-:W-:Y:S01]  /*4d80*/  ISETP.NE.AND P0, PT, R7, RZ, PT ;  /* 0x000000ff0700720c */ /* 0x000fe20003f05270 */
[----:B--2---:R-:W-:-:S12]  /*4d90*/  FMUL R26, R5, R26 ;  /* 0x0000001a051a7220 */ /* 0x004fd80000400000 */
[----:B------:R-:W-:Y:S05]  /*4da0*/  @P0 BRA `(.L_x_204) ;  /* 0xfffffffc00c80947 */ /* 0x000fea000383ffff */
.L_x_195:
[----:B------:R-:W-:Y:S05]  /*4db0*/  BSYNC.RECONVERGENT B1 ;  /* 0x0000000000017941 */ /* 0x000fea0003800200 */
.L_x_192:
        /* <DEDUP_REMOVED lines=33> */
[----:B------:R-:W1:Y:S04]  /*4fd0*/  LDS.128 R4, [UR4+0x10] ;  /* 0x00001004ff047984 */ /* 0x000e680008000c00 */
[----:B--2---:R-:W2:Y:S01]  /*4fe0*/  LDS.64 R2, [UR4+0x20] ;  /* 0x00002004ff027984 */ /* 0x004ea20008000a00 */
[----:B0-----:R-:W-:-:S04]  /*4ff0*/  FMUL R9, R9, R0 ;  /* 0x0000000009097220 */ /* 0x001fc80000400000 */
[----:B-1----:R-:W-:-:S04]  /*5000*/  FMUL R4, R9, R4 ;  /* 0x0000000409047220 */ /* 0x002fc80000400000 */
[----:B------:R-:W-:-:S04]  /*5010*/  FMUL R5, R4, R5 ;  /* 0x0000000504057220 */ /* 0x000fc80000400000 */
[----:B------:R-:W-:-:S04]  /*5020*/  FMUL R6, R5, R6 ;  /* 0x0000000605067220 */ /* 0x000fc80000400000 */
[----:B------:R-:W-:-:S04]  /*5030*/  FMUL R7, R6, R7 ;  /* 0x0000000706077220 */ /* 0x000fc80000400000 */
[----:B--2---:R-:W-:-:S04]  /*5040*/  FMUL R2, R7, R2 ;  /* 0x0000000207027220 */ /* 0x004fc80000400000 */
[----:B------:R-:W-:-:S07]  /*5050*/  FMUL R9, R2, R3 ;  /* 0x0000000302097220 */ /* 0x000fce0000400000 */
.L_x_191:
[----:B------:R-:W-:Y:S05]  /*5060*/  BSYNC.RECONVERGENT B0 ;  /* 0x0000000000007941 */ /* 0x000fea0003800200 */
.L_x_175:
[----:B------:R-:W-:Y:S05]  /*5070*/  @P0 EXIT ;  /* 0x000000000000094d */ /* 0x000fea0003800000 */
[----:B------:R-:W3:Y:S02]  /*5080*/  LDCU.64 UR4, c[0x0][0x398] ;  /* 0x00007300ff0477ac */ /* 0x000ee40008000a00 */
[----:B---3--:R-:W-:-:S06]  /*5090*/  UIMAD.WIDE.U32 UR4, UR21, 0x4, UR4 ;  /* 0x00000004150478a5 */ /* 0x008fcc000f8e0004 */
[----:B--2---:R-:W-:Y:S02]  /*50a0*/  MOV R2, UR4 ;  /* 0x0000000400027c02 */ /* 0x004fe40008000f00 */
[----:B-1----:R-:W-:-:S05]  /*50b0*/  MOV R3, UR5 ;  /* 0x0000000500037c02 */ /* 0x002fca0008000f00 */
[----:B------:R-:W-:Y:S01]  /*50c0*/  STG.E desc[UR18][R2.64], R9 ;  /* 0x0000000902007986 */ /* 0x000fe2000c101912 */
[----:B------:R-:W-:Y:S05]  /*50d0*/  EXIT ;  /* 0x000000000000794d */ /* 0x000fea0003800000 */
.L_x_205:
        /* <DEDUP_REMOVED lines=10> */
.L_x_242:


//--------------------- .text._ZN3cub18CUB_300001_SM_10006detail6reduce28DeviceReduceSingleTileKernelINS2_10policy_hubIfjN4cuda3std3__410multipliesIfEEE10Policy1000EN6thrust24THRUST_300001_SM_1000_NS20permutation_iteratorINSD_6detail15normal_iteratorINSD_10device_ptrIfEEEENSD_18transform_iteratorIN13strided_rangeISJ_E14stride_functorENSD_17counting_iteratorIlNSD_11use_defaultESP_SP_EESP_SP_EEEEPfjS9_ffNS7_10__identityEEEvT0_T1_T2_T3_T4_T6_ --------------------------
	.section	.text._ZN3cub18CUB_300001_SM_10006detail6reduce28DeviceReduceSingleTileKernelINS2_10policy_hubIfjN4cuda3std3__410multipliesIfEEE10Policy1000EN6thrust24THRUST_300001_SM_1000_NS20permutation_iteratorINSD_6detail15normal_iteratorINSD_10device_ptrIfEEEENSD_18transform_iteratorIN13strided_rangeISJ_E14stride_functorENSD_17counting_iteratorIlNSD_11use_defaultESP_SP_EESP_SP_EEEEPfjS9_ffNS7_10__identityEEEvT0_T1_T2_T3_T4_T6_,"ax",@progbits
	.align	128
        .global         _ZN3cub18CUB_300001_SM_10006detail6reduce28DeviceReduceSingleTileKernelINS2_10policy_hubIfjN4cuda3std3__410multipliesIfEEE10Policy1000EN6thrust24THRUST_300001_SM_1000_NS20permutation_iteratorINSD_6detail15normal_iteratorINSD_10device_ptrIfEEEENSD_18transform_iteratorIN13strided_rangeISJ_E14stride_functorENSD_17counting_iteratorIlNSD_11use_defaultESP_SP_EESP_SP_EEEEPfjS9_ffNS7_10__identityEEEvT0_T1_T2_T3_T4_T6_
        .type           _ZN3cub18CUB_300001_SM_10006detail6reduce28DeviceReduceSingleTileKernelINS2_10policy_hubIfjN4cuda3std3__410multipliesIfEEE10Policy1000EN6thrust24THRUST_300001_SM_1000_NS20permutation_iteratorINSD_6detail15normal_iteratorINSD_10device_ptrIfEEEENSD_18transform_iteratorIN13strided_rangeISJ_E14stride_functorENSD_17counting_iteratorIlNSD_11use_defaultESP_SP_EESP_SP_EEEEPfjS9_ffNS7_10__identityEEEvT0_T1_T2_T3_T4_T6_,@function
        .size           _ZN3cub18CUB_300001_SM_10006detail6reduce28DeviceReduceSingleTileKernelINS2_10policy_hubIfjN4cuda3std3__410multipliesIfEEE10Policy1000EN6thrust24THRUST_300001_SM_1000_NS20permutation_iteratorINSD_6detail15normal_iteratorINSD_10device_ptrIfEEEENSD_18transform_iteratorIN13strided_rangeISJ_E14stride_functorENSD_17counting_iteratorIlNSD_11use_defaultESP_SP_EESP_SP_EEEEPfjS9_ffNS7_10__identityEEEvT0_T1_T2_T3_T4_T6_,(.L_x_243 - _ZN3cub18CUB_300001_SM_10006detail6reduce28DeviceReduceSingleTileKernelINS2_10policy_hubIfjN4cuda3std3__410multipliesIfEEE10Policy1000EN6thrust24THRUST_300001_SM_1000_NS20permutation_iteratorINSD_6detail15normal_iteratorINSD_10device_ptrIfEEEENSD_18transform_iteratorIN13strided_rangeISJ_E14stride_functorENSD_17counting_iteratorIlNSD_11use_defaultESP_SP_EESP_SP_EEEEPfjS9_ffNS7_10__identityEEEvT0_T1_T2_T3_T4_T6_)
        .other          _ZN3cub18CUB_300001_SM_10006detail6reduce28DeviceReduceSingleTileKernelINS2_10policy_hubIfjN4cuda3std3__410multipliesIfEEE10Policy1000EN6thrust24THRUST_300001_SM_1000_NS20permutation_iteratorINSD_6detail15normal_iteratorINSD_10device_ptrIfEEEENSD_18transform_iteratorIN13strided_rangeISJ_E14stride_functorENSD_17counting_iteratorIlNSD_11use_defaultESP_SP_EESP_SP_EEEEPfjS9_ffNS7_10__identityEEEvT0_T1_T2_T3_T4_T6_,@"STO_CUDA_ENTRY STV_DEFAULT"
_ZN3cub18CUB_300001_SM_10006detail6reduce28DeviceReduceSingleTileKernelINS2_10policy_hubIfjN4cuda3std3__410multipliesIfEEE10Policy1000EN6thrust24THRUST_300001_SM_1000_NS20permutation_iteratorINSD_6detail15normal_iteratorINSD_10device_ptrIfEEEENSD_18transform_iteratorIN13strided_rangeISJ_E14stride_functorENSD_17counting_iteratorIlNSD_11use_defaultESP_SP_EESP_SP_EEEEPfjS9_ffNS7_10__identityEEEvT0_T1_T2_T3_T4_T6_:
.text._ZN3cub18CUB_300001_SM_10006detail6reduce28DeviceReduceSingleTileKernelINS2_10policy_hubIfjN4cuda3std3__410multipliesIfEEE10Policy1000EN6thrust24THRUST_300001_SM_1000_NS20permutation_iteratorINSD_6detail15normal_iteratorINSD_10device_ptrIfEEEENSD_18transform_iteratorIN13strided_rangeISJ_E14stride_functorENSD_17counting_iteratorIlNSD_11use_defaultESP_SP_EESP_SP_EEEEPfjS9_ffNS7_10__identityEEEvT0_T1_T2_T3_T4_T6_:
        /* <DEDUP_REMOVED lines=13> */
.L_x_206:
[----:B------:R-:W-:Y:S01]  /*00d0*/  ISETP.GT.U32.AND P0, PT, R4, 0xfff, PT ;  /* 0x00000fff0400780c */ /* 0x000fe20003f04070 */
[----:B------:R-:W-:-:S12]  /*00e0*/  BSSY.RECONVERGENT B0, `(.L_x_207) ;  /* 0x00004d0000007945 */ /* 0x000fd80003800200 */
[----:B------:R-:W-:Y:S05]  /*00f0*/  @P0 BRA `(.L_x_208) ;  /* 0x0000001c00740947 */ /* 0x000fea0003800000 */
[----:B------:R-:W0:Y:S01]  /*0100*/  S2R R5, SR_TID.X ;  /* 0x0000000000057919 */ /* 0x000e220000002100 */
[----:B------:R-:W1:Y:S01]  /*0110*/  LDCU.64 UR16, c[0x0][0x390] ;  /* 0x00007200ff1077ac */ /* 0x000e620008000a00 */
[----:B------:R-:W-:Y:S01]  /*0120*/  BSSY.RECONVERGENT B1, `(.L_x_209) ;  /* 0x0000012000017945 */ /* 0x000fe20003800200 */
[----:B------:R-:W-:Y:S01]  /*0130*/  IMAD.MOV.U32 R20, RZ, RZ, RZ ;  /* 0x000000ffff147224 */ /* 0x000fe200078e00ff */
[----:B------:R-:W2:Y:S01]  /*0140*/  LDCU.128 UR12, c[0x0][0x380] ;  /* 0x00007000ff0c77ac */ /* 0x000ea20008000c00 */
[----:B0-----:R-:W-:Y:S02]  /*0150*/  ISETP.GE.U32.AND P0, PT, R5, R4, PT ;  /* 0x000000040500720c */ /* 0x001fe40003f06070 */
[----:B------:R-:W-:-:S11]  /*0160*/  MOV R21, R5 ;  /* 0x0000000500157202 */ /* 0x000fd60000000f00 */
        /* <DEDUP_REMOVED lines=13> */
.L_x_210:
[----:B------:R-:W-:Y:S05]  /*0240*/  BSYNC.RECONVERGENT B1 ;  /* 0x0000000000017941 */ /* 0x000fea0003800200 */
.L_x_209:
[----:B------:R-:W-:Y:S01]  /*0250*/  ISETP.GE.U32.AND P0, PT, R21, R4, PT ;  /* 0x000000041500720c */ /* 0x000fe20003f06070 */
[----:B------:R-:W-:-:S12]  /*0260*/  BSSY.RECONVERGENT B1, `(.L_x_211) ;  /* 0x000015e000017945 */ /* 0x000fd80003800200 */
[----:B------:R-:W-:Y:S05]  /*0270*/  @P0 BRA `(.L_x_212) ;  /* 0x0000001400700947 */ /* 0x000fea0003800000 */
[----:B------:R-:W-:Y:S01]  /*0280*/  LOP3.LUT R3, RZ, R21, RZ, 0x33, !PT ;  /* 0x00000015ff037212 */ /* 0x000fe200078e33ff */
[----:B------:R-:W-:Y:S03]  /*0290*/  BSSY.RECONVERGENT B2, `(.L_x_213) ;  /* 0x00000ad000027945 */ /* 0x000fe60003800200 */
[----:B------:R-:W-:-:S04]  /*02a0*/  IADD3 R3, PT, PT, R3, R4, RZ ;  /* 0x0000000403037210 */ /* 0x000fc80007ffe0ff */
[C---:B------:R-:W-:Y:S02]  /*02b0*/  ISETP.GE.U32.AND P1, PT, R3.reuse, 0xf00, PT ;  /* 0x00000f000300780c */ /* 0x040fe40003f26070 */
[----:B------:R-:W-:-:S04]  /*02c0*/  LEA.HI R0, R3, 0x1, RZ, 0x18 ;  /* 0x0000000103007811 */ /* 0x000fc800078fc0ff */
[----:B------:R-:W-:-:S04]  /*02d0*/  LOP3.LUT R37, R0, 0xf, RZ, 0xc0, !PT ;  /* 0x0000000f00257812 */ /* 0x000fc800078ec0ff */
[----:B------:R-:W-:-:S03]  /*02e0*/  ISETP.NE.AND P0, PT, R37, RZ, PT ;  /* 0x000000ff2500720c */ /* 0x000fc60003f05270 */
[----:B------:R-:W-:Y:S10]  /*02f0*/  @!P1 BRA `(.L_x_214) ;  /* 0x0000000800989947 */ /* 0x000ff40003800000 */
[----:B------:R-:W-:-:S05]  /*0300*/  LOP3.LUT R24, R0, 0x1fffff0, RZ, 0xc0, !PT ;  /* 0x01fffff000187812 */ /* 0x000fca00078ec0ff */
[----:B------:R-:W-:-:S07]  /*0310*/  IMAD.MOV R24, RZ, RZ, -R24 ;  /* 0x000000ffff187224 */ /* 0x000fce00078e0a18 */
.L_x_215:
[----:B------:R-:W-:-:S04]  /*0320*/  IADD3 R36, P1, PT, R21, UR12, RZ ;  /* 0x0000000c15247c10 */ /* 0x000fc8000ff3e0ff */
[----:B------:R-:W-:Y:S01]  /*0330*/  IADD3.X R27, PT, PT, RZ, UR13, RZ, P1, !PT ;  /* 0x0000000dff1b7c10 */ /* 0x000fe20008ffe4ff */
[C---:B------:R-:W-:Y:S01]  /*0340*/  IMAD.WIDE.U32 R2, R36.reuse, UR14, RZ ;  /* 0x0000000e24027c25 */ /* 0x040fe2000f8e00ff */
[C---:B0-----:R-:W-:Y:S02]  /*0350*/  IADD3 R7, P1, PT, R36.reuse, 0x100, RZ ;  /* 0x0000010024077810 */ /* 0x041fe40007f3e0ff */
[C---:B------:R-:W-:Y:S01]  /*0360*/  IADD3 R10, P2, PT, R36.reuse, 0x200, RZ ;  /* 0x00000200240a7810 */ /* 0x040fe20007f5e0ff */
[----:B------:R-:W-:Y:S02]  /*0370*/  IMAD R9, R27, UR14, RZ ;  /* 0x0000000e1b097c24 */ /* 0x000fe4000f8e02ff */
[----:B------:R-:W-:Y:S01]  /*0380*/  IMAD.X R8, RZ, RZ, R27, P1 ;  /* 0x000000ffff087224 */ /* 0x000fe200008e061b */
[----:B------:R-:W-:Y:S01]  /*0390*/  IADD3.X R6, PT, PT, RZ, R27, RZ, P2, !PT ;  /* 0x0000001bff067210 */ /* 0x000fe200017fe4ff */
[----:B------:R-:W-:Y:S01]  /*03a0*/  IMAD R9, R36, UR15, R9 ;  /* 0x0000000f24097c24 */ /* 0x000fe2000f8e0209 */
[----:B------:R-:W-:Y:S01]  /*03b0*/  LEA R38, P1, R2, UR16, 0x2 ;  /* 0x0000001002267c11 */ /* 0x000fe2000f8210ff */
[----:B------:R-:W-:-:S02]  /*03c0*/  IMAD R8, R8, UR14, RZ ;  /* 0x0000000e08087c24 */ /* 0x000fc4000f8e02ff */
[----:B------:R-:W-:Y:S02]  /*03d0*/  IMAD R11, R6, UR14, RZ ;  /* 0x0000000e060b7c24 */ /* 0x000fe4000f8e02ff */
[----:B------:R-:W-:Y:S02]  /*03e0*/  IMAD.IADD R3, R3, 0x1, R9 ;  /* 0x0000000103037824 */ /* 0x000fe400078e0209 */
[----:B------:R-:W-:Y:S02]  /*03f0*/  IMAD R13, R7, UR15, R8 ;  /* 0x0000000f070d7c24 */ /* 0x000fe4000f8e0208 */
[----:B------:R-:W-:Y:S01]  /*0400*/  IMAD.WIDE.U32 R8, R10, UR14, RZ ;  /* 0x0000000e0a087c25 */ /* 0x000fe2000f8e00ff */
[----:B------:R-:W-:-:S03]  /*0410*/  LEA.HI.X R39, R2, UR17, R3, 0x2, P1 ;  /* 0x0000001102277c11 */ /* 0x000fc600088f1403 */
[----:B------:R-:W-:Y:S01]  /*0420*/  IMAD R15, R10, UR15, R11 ;  /* 0x0000000f0a0f7c24 */ /* 0x000fe2000f8e020b */
[----:B------:R-:W-:Y:S01]  /*0430*/  LEA R30, P2, R8, UR16, 0x2 ;  /* 0x00000010081e7c11 */ /* 0x000fe2000f8410ff */
[----:B------:R-:W-:Y:S01]  /*0440*/  IMAD.WIDE.U32 R6, R7, UR14, RZ ;  /* 0x0000000e07067c25 */ /* 0x000fe2000f8e00ff */
[----:B------:R-:W-:-:S03]  /*0450*/  IADD3 R11, P3, PT, R36, 0x300, RZ ;  /* 0x00000300240b7810 */ /* 0x000fc60007f7e0ff */
[----:B------:R-:W-:Y:S01]  /*0460*/  IMAD.IADD R3, R9, 0x1, R15 ;  /* 0x0000000109037824 */ /* 0x000fe200078e020f */
[----:B------:R-:W-:Y:S02]  /*0470*/  IADD3 R9, P4, PT, R36, 0x400, RZ ;  /* 0x0000040024097810 */ /* 0x000fe40007f9e0ff */
[----:B------:R-:W-:Y:S02]  /*0480*/  LEA R32, P1, R6, UR16, 0x2 ;  /* 0x0000001006207c11 */ /* 0x000fe4000f8210ff */
[----:B------:R-:W-:Y:S02]  /*0490*/  IADD3 R13, PT, PT, R7, R13, RZ ;  /* 0x0000000d070d7210 */ /* 0x000fe40007ffe0ff */
[----:B------:R-:W-:Y:S01]  /*04a0*/  LEA.HI.X R31, R8, UR17, R3, 0x2, P2 ;  /* 0x00000011081f7c11 */ /* 0x000fe200090f1403 */
[----:B------:R-:W-:Y:S01]  /*04b0*/  IMAD.X R3, RZ, RZ, R27, P4 ;  /* 0x000000ffff037224 */ /* 0x000fe200020e061b */
[-C--:B------:R-:W-:Y:S02]  /*04c0*/  IADD3.X R7, PT, PT, RZ, R27.reuse, RZ, P3, !PT ;  /* 0x0000001bff077210 */ /* 0x080fe40001ffe4ff */
[----:B------:R-:W-:Y:S01]  /*04d0*/  LEA.HI.X R33, R6, UR17, R13, 0x2, P1 ;  /* 0x0000001106217c11 */ /* 0x000fe200088f140d */
[----:B------:R-:W-:Y:S01]  /*04e0*/  IMAD R8, R3, UR14, RZ ;  /* 0x0000000e03087c24 */ /* 0x000fe2000f8e02ff */
[C---:B------:R-:W-:Y:S01]  /*04f0*/  IADD3 R2, P1, PT, R36.reuse, 0x500, RZ ;  /* 0x0000050024027810 */ /* 0x040fe20007f3e0ff */
[----:B------:R-:W-:Y:S01]  /*0500*/  IMAD R6, R7, UR14, RZ ;  /* 0x0000000e07067c24 */ /* 0x000fe2000f8e02ff */
[C---:B------:R-:W-:Y:S01]  /*0510*/  IADD3 R12, P2, PT, R36.reuse, 0x600, RZ ;  /* 0x00000600240c7810 */ /* 0x040fe20007f5e0ff */
[----:B------:R-:W-:Y:S01]  /*0520*/  IMAD R17, R9, UR15, R8 ;  /* 0x0000000f09117c24 */ /* 0x000fe2000f8e0208 */
[-C--:B------:R-:W-:Y:S01]  /*0530*/  IADD3.X R3, PT, PT, RZ, R27.reuse, RZ, P1, !PT ;  /* 0x0000001bff037210 */ /* 0x080fe20000ffe4ff */
[C---:B------:R-:W-:Y:S01]  /*0540*/  IMAD R15, R11.reuse, UR15, R6 ;  /* 0x0000000f0b0f7c24 */ /* 0x040fe2000f8e0206 */
[----:B------:R-:W-:Y:S01]  /*0550*/  IADD3 R10, P3, PT, R36, 0x700, RZ ;  /* 0x00000700240a7810 */ /* 0x000fe20007f7e0ff */
[----:B------:R-:W-:Y:S01]  /*0560*/  IMAD.WIDE.U32 R6, R11, UR14, RZ ;  /* 0x0000000e0b067c25 */ /* 0x000fe2000f8e00ff */
[----:B------:R-:W2:Y:S02]  /*0570*/  LDG.E R26, desc[UR10][R32.64] ;  /* 0x0000000a201a7981 */ /* 0x000ea4000c1e1900 */
[----:B------:R-:W-:Y:S01]  /*0580*/  IADD3.X R11, PT, PT, RZ, R27, RZ, P3, !PT ;  /* 0x0000001bff0b7210 */ /* 0x000fe20001ffe4ff */
[----:B------:R-:W-:Y:S01]  /*0590*/  IMAD.WIDE.U32 R8, R9, UR14, RZ ;  /* 0x0000000e09087c25 */ /* 0x000fe2000f8e00ff */
[----:B------:R-:W-:Y:S01]  /*05a0*/  LEA R28, P1, R6, UR16, 0x2 ;  /* 0x00000010061c7c11 */ /* 0x000fe2000f8210ff */
[----:B------:R-:W3:Y:S02]  /*05b0*/  LDG.E R30, desc[UR10][R30.64] ;  /* 0x0000000a1e1e7981 */ /* 0x000ee4000c1e1900 */
[----:B------:R-:W-:-:S02]  /*05c0*/  IMAD R3, R3, UR14, RZ ;  /* 0x0000000e03037c24 */ /* 0x000fc4000f8e02ff */
[----:B------:R-:W-:Y:S01]  /*05d0*/  IMAD.X R13, RZ, RZ, R27, P2 ;  /* 0x000000ffff0d7224 */ /* 0x000fe200010e061b */
[----:B------:R-:W-:Y:S01]  /*05e0*/  LEA R22, P2, R8, UR16, 0x2 ;  /* 0x0000001008167c11 */ /* 0x000fe2000f8410ff */
[----:B------:R-:W-:Y:S01]  /*05f0*/  IMAD.IADD R15, R7, 0x1, R15 ;  /* 0x00000001070f7824 */ /* 0x000fe200078e020f */
[----:B------:R-:W-:Y:S01]  /*0600*/  IADD3 R7, PT, PT, R9, R17, RZ ;  /* 0x0000001109077210 */ /* 0x000fe20007ffe0ff */
[C---:B------:R-:W-:Y:S02]  /*0610*/  IMAD R19, R2.reuse, UR15, R3 ;  /* 0x0000000f02137c24 */ /* 0x040fe4000f8e0203 */
[----:B------:R-:W-:Y:S01]  /*0620*/  IMAD.WIDE.U32 R2, R2, UR14, RZ ;  /* 0x0000000e02027c25 */ /* 0x000fe2000f8e00ff */
[----:B------:R-:W-:Y:S02]  /*0630*/  LEA.HI.X R29, R6, UR17, R15, 0x2, P1 ;  /* 0x00000011061d7c11 */ /* 0x000fe400088f140f */
[----:B------:R-:W-:Y:S01]  /*0640*/  LEA.HI.X R23, R8, UR17, R7, 0x2, P2 ;  /* 0x0000001108177c11 */ /* 0x000fe200090f1407 */
[----:B------:R-:W-:Y:S01]  /*0650*/  IMAD R13, R13, UR14, RZ ;  /* 0x0000000e0d0d7c24 */ /* 0x000fe2000f8e02ff */
[----:B------:R-:W-:Y:S01]  /*0660*/  LEA R18, P1, R2, UR16, 0x2 ;  /* 0x0000001002127c11 */ /* 0x000fe2000f8210ff */
[----:B------:R-:W-:Y:S01]  /*0670*/  IMAD R9, R11, UR14, RZ ;  /* 0x0000000e0b097c24 */ /* 0x000fe2000f8e02ff */
[----:B------:R-:W4:Y:S01]  /*0680*/  LDG.E R28, desc[UR10][R28.64] ;  /* 0x0000000a1c1c7981 */ /* 0x000f22000c1e1900 */
[----:B------:R-:W-:-:S02]  /*0690*/  IMAD.IADD R3, R3, 0x1, R19 ;  /* 0x0000000103037824 */ /* 0x000fc400078e0213 */
[C---:B------:R-:W-:Y:S01]  /*06a0*/  IMAD R11, R12.reuse, UR15, R13 ;  /* 0x0000000f0c0b7c24 */ /* 0x040fe2000f8e020d */
[----:B------:R-:W4:Y:S01]  /*06b0*/  LDG.E R22, desc[UR10][R22.64] ;  /* 0x0000000a16167981 */ /* 0x000f22000c1e1900 */
[----:B------:R-:W-:Y:S01]  /*06c0*/  IMAD.WIDE.U32 R6, R12, UR14, RZ ;  /* 0x0000000e0c067c25 */ /* 0x000fe2000f8e00ff */
[----:B------:R-:W-:Y:S02]  /*06d0*/  LEA.HI.X R19, R2, UR17, R3, 0x2, P1 ;  /* 0x0000001102137c11 */ /* 0x000fe400088f1403 */
[----:B------:R-:W-:Y:S01]  /*06e0*/  IADD3 R3, P3, PT, R36, 0x800, RZ ;  /* 0x0000080024037810 */ /* 0x000fe20007f7e0ff */
[----:B------:R-:W-:Y:S01]  /*06f0*/  IMAD R13, R10, UR15, R9 ;  /* 0x0000000f0a0d7c24 */ /* 0x000fe2000f8e0209 */
[----:B------:R-:W-:Y:S01]  /*0700*/  LEA R16, P1, R6, UR16, 0x2 ;  /* 0x0000001006107c11 */ /* 0x000fe2000f8210ff */
[----:B------:R-:W-:Y:S01]  /*0710*/  IMAD.WIDE.U32 R8, R10, UR14, RZ ;  /* 0x0000000e0a087c25 */ /* 0x000fe2000f8e00ff */
[----:B------:R-:W-:Y:S01]  /*0720*/  IADD3 R11, PT, PT, R7, R11, RZ ;  /* 0x0000000b070b7210 */ /* 0x000fe20007ffe0ff */
[----:B------:R-:W4:Y:S01]  /*0730*/  LDG.E R18, desc[UR10][R18.64] ;  /* 0x0000000a12127981 */ /* 0x000f22000c1e1900 */
[----:B------:R-:W-:Y:S01]  /*0740*/  IADD3 R7, P4, PT, R36, 0x900, RZ ;  /* 0x0000090024077810 */ /* 0x000fe20007f9e0ff */
[----:B------:R-:W-:Y:S01]  /*0750*/  IMAD.IADD R9, R9, 0x1, R13 ;  /* 0x0000000109097824 */ /* 0x000fe200078e020d */
[----:B------:R-:W-:-:S02]  /*0760*/  LEA.HI.X R17, R6, UR17, R11, 0x2, P1 ;  /* 0x0000001106117c11 */ /* 0x000fc400088f140b */
[-C--:B------:R-:W-:Y:S01]  /*0770*/  IADD3.X R6, PT, PT, RZ, R27.reuse, RZ, P3, !PT ;  /* 0x0000001bff067210 */ /* 0x080fe20001ffe4ff */
[----:B------:R-:W-:Y:S01]  /*0780*/  IMAD.X R2, RZ, RZ, R27, P4 ;  /* 0x000000ffff027224 */ /* 0x000fe200020e061b */
[----:B------:R-:W-:Y:S01]  /*0790*/  LEA R14, P2, R8, UR16, 0x2 ;  /* 0x00000010080e7c11 */ /* 0x000fe2000f8410ff */
[----:B------:R-:W4:Y:S01]  /*07a0*/  LDG.E R16, desc[UR10][R16.64] ;  /* 0x0000000a10107981 */ /* 0x000f22000c1e1900 */
[----:B------:R-:W-:Y:S01]  /*07b0*/  IADD3 R10, P1, PT, R36, 0xa00, RZ ;  /* 0x00000a00240a7810 */ /* 0x000fe20007f3e0ff */
[----:B------:R-:W-:Y:S01]  /*07c0*/  IMAD R6, R6, UR14, RZ ;  /* 0x0000000e06067c24 */ /* 0x000fe2000f8e02ff */
[----:B------:R-:W-:Y:S01]  /*07d0*/  LEA.HI.X R15, R8, UR17, R9, 0x2, P2 ;  /* 0x00000011080f7c11 */ /* 0x000fe200090f1409 */
[----:B------:R-:W-:Y:S01]  /*07e0*/  IMAD R8, R2, UR14, RZ ;  /* 0x0000000e02087c24 */ /* 0x000fe2000f8e02ff */
[----:B------:R-:W-:Y:S01]  /*07f0*/  IADD3.X R9, PT, PT, RZ, R27, RZ, P1, !PT ;  /* 0x0000001bff097210 */ /* 0x000fe20000ffe4ff */
[C---:B------:R-:W-:Y:S01]  /*0800*/  IMAD R11, R3.reuse, UR15, R6 ;  /* 0x0000000f030b7c24 */ /* 0x040fe2000f8e0206 */
[C---:B------:R-:W-:Y:S01]  /*0810*/  IADD3 R40, P3, PT, R36.reuse, 0xc00, RZ ;  /* 0x00000c0024287810 */ /* 0x040fe20007f7e0ff */
[----:B------:R-:W-:Y:S01]  /*0820*/  IMAD.WIDE.U32 R2, R3, UR14, RZ ;  /* 0x0000000e03027c25 */ /* 0x000fe2000f8e00ff */
[----:B------:R-:W-:Y:S01]  /*0830*/  IADD3 R34, P2, PT, R36, 0xb00, RZ ;  /* 0x00000b0024227810 */ /* 0x000fe20007f5e0ff */
[----:B------:R-:W4:Y:S02]  /*0840*/  LDG.E R14, desc[UR10][R14.64] ;  /* 0x0000000a0e0e7981 */ /* 0x000f24000c1e1900 */
[----:B------:R-:W-:Y:S01]  /*0850*/  IMAD R13, R9, UR14, RZ ;  /* 0x0000000e090d7c24 */ /* 0x000fe2000f8e02ff */
[----:B------:R-:W-:Y:S01]  /*0860*/  IADD3 R9, PT, PT, R3, R11, RZ ;  /* 0x0000000b03097210 */ /* 0x000fe20007ffe0ff */
[C---:B------:R-:W-:Y:S01]  /*0870*/  IMAD R25, R7.reuse, UR15, R8 ;  /* 0x0000000f07197c24 */ /* 0x040fe2000f8e0208 */
[----:B------:R-:W-:Y:S01]  /*0880*/  LEA R12, P1, R2, UR16, 0x2 ;  /* 0x00000010020c7c11 */ /* 0x000fe2000f8210ff */
[----:B------:R-:W-:-:S04]  /*0890*/  IMAD.WIDE.U32 R6, R7, UR14, RZ ;  /* 0x0000000e07067c25 */ /* 0x000fc8000f8e00ff */
[--C-:B------:R-:W-:Y:S02]  /*08a0*/  IMAD.X R3, RZ, RZ, R27.reuse, P3 ;  /* 0x000000ffff037224 */ /* 0x100fe400018e061b */
[----:B------:R-:W-:Y:S02]  /*08b0*/  IMAD.X R8, RZ, RZ, R27, P2 ;  /* 0x000000ffff087224 */ /* 0x000fe400010e061b */
[----:B------:R-:W-:Y:S01]  /*08c0*/  IMAD R41, R3, UR14, RZ ;  /* 0x0000000e03297c24 */ /* 0x000fe2000f8e02ff */
[----:B------:R-:W-:Y:S01]  /*08d0*/  IADD3 R3, PT, PT, R7, R25, RZ ;  /* 0x0000001907037210 */ /* 0x000fe20007ffe0ff */
[C---:B------:R-:W-:Y:S01]  /*08e0*/  IMAD R35, R10.reuse, UR15, R13 ;  /* 0x0000000f0a237c24 */ /* 0x040fe2000f8e020d */
[----:B------:R0:W2:Y:S01]  /*08f0*/  LDG.E R25, desc[UR10][R38.64] ;  /* 0x0000000a26197981 */ /* 0x0000a2000c1e1900 */
[----:B------:R-:W-:Y:S01]  /*0900*/  IMAD.WIDE.U32 R10, R10, UR14, RZ ;  /* 0x0000000e0a0a7c25 */ /* 0x000fe2000f8e00ff */
[----:B------:R-:W-:Y:S02]  /*0910*/  LEA.HI.X R13, R2, UR17, R9, 0x2, P1 ;  /* 0x00000011020d7c11 */ /* 0x000fe400088f1409 */
[----:B------:R-:W-:Y:S01]  /*0920*/  LEA R2, P1, R6, UR16, 0x2 ;  /* 0x0000001006027c11 */ /* 0x000fe2000f8210ff */
[----:B------:R-:W-:Y:S01]  /*0930*/  IMAD R9, R8, UR14, RZ ;  /* 0x0000000e08097c24 */ /* 0x000fe2000f8e02ff */
[----:B------:R-:W-:Y:S01]  /*0940*/  LEA R8, P2, R10, UR16, 0x2 ;  /* 0x000000100a087c11 */ /* 0x000fe2000f8410ff */
[----:B------:R-:W-:Y:S01]  /*0950*/  IMAD.IADD R7, R11, 0x1, R35 ;  /* 0x000000010b077824 */ /* 0x000fe200078e0223 */
[----:B------:R-:W-:Y:S01]  /*0960*/  LEA.HI.X R3, R6, UR17, R3, 0x2, P1 ;  /* 0x0000001106037c11 */ /* 0x000fe200088f1403 */
[----:B------:R-:W-:-:S02]  /*0970*/  IMAD R11, R34, UR15, R9 ;  /* 0x0000000f220b7c24 */ /* 0x000fc4000f8e0209 */
[----:B------:R-:W-:Y:S01]  /*0980*/  IMAD.WIDE.U32 R34, R34, UR14, RZ ;  /* 0x0000000e22227c25 */ /* 0x000fe2000f8e00ff */
[----:B------:R-:W-:Y:S01]  /*0990*/  LEA.HI.X R9, R10, UR17, R7, 0x2, P2 ;  /* 0x000000110a097c11 */ /* 0x000fe200090f1407 */
[----:B------:R-:W4:Y:S02]  /*09a0*/  LDG.E R32, desc[UR10][R2.64] ;  /* 0x0000000a02207981 */ /* 0x000f24000c1e1900 */
[----:B------:R-:W-:Y:S01]  /*09b0*/  IMAD R7, R40, UR15, R41 ;  /* 0x0000000f28077c24 */ /* 0x000fe2000f8e0229 */
[----:B------:R-:W-:Y:S01]  /*09c0*/  LEA R10, P1, R34, UR16, 0x2 ;  /* 0x00000010220a7c11 */ /* 0x000fe2000f8210ff */
[----:B------:R-:W-:Y:S01]  /*09d0*/  IMAD.WIDE.U32 R40, R40, UR14, RZ ;  /* 0x0000000e28287c25 */ /* 0x000fe2000f8e00ff */
[----:B------:R-:W-:Y:S01]  /*09e0*/  IADD3 R11, PT, PT, R35, R11, RZ ;  /* 0x0000000b230b7210 */ /* 0x000fe20007ffe0ff */
[----:B------:R-:W4:Y:S02]  /*09f0*/  LDG.E R19, desc[UR10][R8.64] ;  /* 0x0000000a08137981 */ /* 0x000f24000c1e1900 */
[----:B------:R-:W-:Y:S01]  /*0a00*/  IMAD.IADD R7, R41, 0x1, R7 ;  /* 0x0000000129077824 */ /* 0x000fe200078e0207 */
[----:B------:R-:W-:-:S02]  /*0a10*/  LEA.HI.X R11, R34, UR17, R11, 0x2, P1 ;  /* 0x00000011220b7c11 */ /* 0x000fc400088f140b */
[----:B------:R-:W-:Y:S01]  /*0a20*/  LEA R6, P2, R40, UR16, 0x2 ;  /* 0x0000001028067c11 */ /* 0x000fe2000f8410ff */
[----:B------:R1:W4:Y:S01]  /*0a30*/  LDG.E R34, desc[UR10][R12.64] ;  /* 0x0000000a0c227981 */ /* 0x000322000c1e1900 */
[----:B0-----:R-:W-:Y:S02]  /*0a40*/  IADD3 R38, P1, PT, R36, 0xd00, RZ ;  /* 0x00000d0024267810 */ /* 0x001fe40007f3e0ff */
[----:B------:R-:W-:Y:S01]  /*0a50*/  LEA.HI.X R7, R40, UR17, R7, 0x2, P2 ;  /* 0x0000001128077c11 */ /* 0x000fe200090f1407 */
[----:B------:R0:W4:Y:S01]  /*0a60*/  LDG.E R15, desc[UR10][R10.64] ;  /* 0x0000000a0a0f7981 */ /* 0x000122000c1e1900 */
[----:B------:R-:W-:Y:S02]  /*0a70*/  IADD3.X R33, PT, PT, RZ, R27, RZ, P1, !PT ;  /* 0x0000001bff217210 */ /* 0x000fe40000ffe4ff */
[C---:B------:R-:W-:Y:S01]  /*0a80*/  IADD3 R40, P2, PT, R36.reuse, 0xe00, RZ ;  /* 0x00000e0024287810 */ /* 0x040fe20007f5e0ff */
[----:B------:R-:W4:Y:S01]  /*0a90*/  LDG.E R6, desc[UR10][R6.64] ;  /* 0x0000000a06067981 */ /* 0x000f22000c1e1900 */
[----:B------:R-:W-:Y:S01]  /*0aa0*/  IADD3 R36, P1, PT, R36, 0xf00, RZ ;  /* 0x00000f0024247810 */ /* 0x000fe20007f3e0ff */
[----:B------:R-:W-:-:S02]  /*0ab0*/  IMAD R33, R33, UR14, RZ ;  /* 0x0000000e21217c24 */ /* 0x000fc4000f8e02ff */
[----:B------:R-:W-:Y:S01]  /*0ac0*/  IMAD.X R31, RZ, RZ, R27, P2 ;  /* 0x000000ffff1f7224 */ /* 0x000fe200010e061b */
[----:B------:R-:W-:Y:S01]  /*0ad0*/  IADD3.X R27, PT, PT, RZ, R27, RZ, P1, !PT ;  /* 0x0000001bff1b7210 */ /* 0x000fe20000ffe4ff */
[C---:B------:R-:W-:Y:S02]  /*0ae0*/  IMAD R33, R38.reuse, UR15, R33 ;  /* 0x0000000f26217c24 */ /* 0x040fe4000f8e0221 */
[----:B------:R-:W-:Y:S02]  /*0af0*/  IMAD R31, R31, UR14, RZ ;  /* 0x0000000e1f1f7c24 */ /* 0x000fe4000f8e02ff */
[----:B------:R-:W-:-:S04]  /*0b00*/  IMAD.WIDE.U32 R38, R38, UR14, RZ ;  /* 0x0000000e26267c25 */ /* 0x000fc8000f8e00ff */
[----:B-1----:R-:W-:Y:S01]  /*0b10*/  IMAD R13, R40, UR15, R31 ;  /* 0x0000000f280d7c24 */ /* 0x002fe2000f8e021f */
[----:B------:R-:W-:Y:S01]  /*0b20*/  LEA R2, P1, R38, UR16, 0x2 ;  /* 0x0000001026027c11 */ /* 0x000fe2000f8210ff */
[----:B------:R-:W-:Y:S02]  /*0b30*/  IMAD.IADD R3, R39, 0x1, R33 ;  /* 0x0000000127037824 */ /* 0x000fe400078e0221 */
[----:B------:R-:W-:-:S04]  /*0b40*/  IMAD.WIDE.U32 R40, R40, UR14, RZ ;  /* 0x0000000e28287c25 */ /* 0x000fc8000f8e00ff */
[----:B------:R-:W-:Y:S01]  /*0b50*/  IMAD R27, R27, UR14, RZ ;  /* 0x0000000e1b1b7c24 */ /* 0x000fe2000f8e02ff */
[----:B------:R-:W-:Y:S01]  /*0b60*/  LEA.HI.X R3, R38, UR17, R3, 0x2, P1 ;  /* 0x0000001126037c11 */ /* 0x000fe200088f1403 */
[----:B------:R-:W-:Y:S01]  /*0b70*/  IMAD.WIDE.U32 R8, R36, UR14, RZ ;  /* 0x0000000e24087c25 */ /* 0x000fe2000f8e00ff */
[----:B------:R-:W-:Y:S02]  /*0b80*/  LEA R12, P2, R40, UR16, 0x2 ;  /* 0x00000010280c7c11 */ /* 0x000fe4000f8410ff */
[----:B------:R-:W-:Y:S01]  /*0b90*/  IADD3 R13, PT, PT, R41, R13, RZ ;  /* 0x0000000d290d7210 */ /* 0x000fe20007ffe0ff */
[----:B------:R-:W-:Y:S01]  /*0ba0*/  IMAD R27, R36, UR15, R27 ;  /* 0x0000000f241b7c24 */ /* 0x000fe2000f8e021b */
[----:B0-----:R-:W-:Y:S01]  /*0bb0*/  LEA R10, P1, R8, UR16, 0x2 ;  /* 0x00000010080a7c11 */ /* 0x001fe2000f8210ff */
[----:B------:R-:W4:Y:S01]  /*0bc0*/  LDG.E R3, desc[UR10][R2.64] ;  /* 0x0000000a02037981 */ /* 0x000f22000c1e1900 */
[----:B------:R-:W-:Y:S01]  /*0bd0*/  LEA.HI.X R13, R40, UR17, R13, 0x2, P2 ;  /* 0x00000011280d7c11 */ /* 0x000fe200090f140d */
[----:B------:R-:W-:-:S04]  /*0be0*/  IMAD.IADD R9, R9, 0x1, R27 ;  /* 0x0000000109097824 */ /* 0x000fc800078e021b */
[----:B------:R-:W4:Y:S01]  /*0bf0*/  LDG.E R12, desc[UR10][R12.64] ;  /* 0x0000000a0c0c7981 */ /* 0x000f22000c1e1900 */
[----:B------:R-:W-:-:S05]  /*0c00*/  LEA.HI.X R11, R8, UR17, R9, 0x2, P1 ;  /* 0x00000011080b7c11 */ /* 0x000fca00088f1409 */
[----:B------:R-:W4:Y:S01]  /*0c10*/  LDG.E R10, desc[UR10][R10.64] ;  /* 0x0000000a0a0a7981 */ /* 0x000f22000c1e1900 */
[----:B------:R-:W-:-:S04]  /*0c20*/  IADD3 R24, PT, PT, R24, 0x10, RZ ;  /* 0x0000001018187810 */ /* 0x000fc80007ffe0ff */
[----:B------:R-:W-:Y:S01]  /*0c30*/  ISETP.NE.AND P1, PT, R24, RZ, PT ;  /* 0x000000ff1800720c */ /* 0x000fe20003f25270 */
[----:B------:R-:W-:Y:S02]  /*0c40*/  VIADD R21, R21, 0x1000 ;  /* 0x0000100015157836 */ /* 0x000fe40000000000 */
[----:B--2--5:R-:W-:-:S04]  /*0c50*/  FMUL R25, R25, R20 ;  /* 0x0000001419197220 */ /* 0x024fc80000400000 */
[----:B------:R-:W-:-:S04]  /*0c60*/  FMUL R25, R25, R26 ;  /* 0x0000001a19197220 */ /* 0x000fc80000400000 */
        /* <DEDUP_REMOVED lines=15> */
.L_x_214:
[----:B------:R-:W-:Y:S05]  /*0d60*/  BSYNC.RECONVERGENT B2 ;  /* 0x0000000000027941 */ /* 0x000fea0003800200 */
.L_x_213:
[----:B------:R-:W-:Y:S05]  /*0d70*/  @!P0 BRA `(.L_x_212) ;  /* 0x0000000800b08947 */ /* 0x000fea0003800000 */
[----:B------:R-:W-:Y:S01]  /*0d80*/  ISETP.GE.U32.AND P1, PT, R37, 0x8, PT ;  /* 0x000000082500780c */ /* 0x000fe20003f26070 */
[----:B------:R-:W-:Y:S01]  /*0d90*/  BSSY.RECONVERGENT B2, `(.L_x_216) ;  /* 0x000005e000027945 */ /* 0x000fe20003800200 */
[----:B------:R-:W-:-:S04]  /*0da0*/  LOP3.LUT R28, R0, 0x7, RZ, 0xc0, !PT ;  /* 0x00000007001c7812 */ /* 0x000fc800078ec0ff */
[----:B------:R-:W-:-:S07]  /*0db0*/  ISETP.NE.AND P0, PT, R28, RZ, PT ;  /* 0x000000ff1c00720c */ /* 0x000fce0003f05270 */
[----:B------:R-:W-:Y:S06]  /*0dc0*/  @!P1 BRA `(.L_x_217) ;  /* 0x0000000400689947 */ /* 0x000fec0003800000 */
[----:B------:R-:W1:Y:S01]  /*0dd0*/  LDCU.128 UR4, c[0x0][0x380] ;  /* 0x00007000ff0477ac */ /* 0x000e620008000c00 */
[C---:B------:R-:W-:Y:S01]  /*0de0*/  IADD3 R2, PT, PT, R21.reuse, 0x100, RZ ;  /* 0x0000010015027810 */ /* 0x040fe20007ffe0ff */
[C---:B------:R-:W-:Y:S01]  /*0df0*/  VIADD R9, R21.reuse, 0x600 ;  /* 0x0000060015097836 */ /* 0x040fe20000000000 */
[C---:B0-----:R-:W-:Y:S01]  /*0e00*/  IADD3 R6, PT, PT, R21.reuse, 0x300, RZ ;  /* 0x0000030015067810 */ /* 0x041fe20007ffe0ff */
[----:B------:R-:W0:Y:S01]  /*0e10*/  LDCU.64 UR8, c[0x0][0x390] ;  /* 0x00007200ff0877ac */ /* 0x000e220008000a00 */
[C---:B------:R-:W-:Y:S01]  /*0e20*/  VIADD R3, R21.reuse, 0x200 ;  /* 0x0000020015037836 */ /* 0x040fe20000000000 */
[C---:B------:R-:W-:Y:S01]  /*0e30*/  IADD3 R8, PT, PT, R21.reuse, 0x500, RZ ;  /* 0x0000050015087810 */ /* 0x040fe20007ffe0ff */
[C---:B------:R-:W-:Y:S01]  /*0e40*/  VIADD R7, R21.reuse, 0x400 ;  /* 0x0000040015077836 */ /* 0x040fe20000000000 */
[C---:B------:R-:W-:Y:S02]  /*0e50*/  IADD3 R10, PT, PT, R21.reuse, 0x700, RZ ;  /* 0x00000700150a7810 */ /* 0x040fe40007ffe0ff */
[----:B-1----:R-:W-:-:S02]  /*0e60*/  IADD3 R16, P6, PT, R21, UR4, RZ ;  /* 0x0000000415107c10 */ /* 0x002fc4000ffde0ff */
[----:B------:R-:W-:Y:S02]  /*0e70*/  IADD3 R18, P2, PT, R2, UR4, RZ ;  /* 0x0000000402127c10 */ /* 0x000fe4000ff5e0ff */
[----:B------:R-:W-:Y:S01]  /*0e80*/  IADD3 R12, P3, PT, R6, UR4, RZ ;  /* 0x00000004060c7c10 */ /* 0x000fe2000ff7e0ff */
[----:B------:R-:W-:Y:S01]  /*0e90*/  IMAD.X R2, RZ, RZ, UR5, P6 ;  /* 0x00000005ff027e24 */ /* 0x000fe2000b0e06ff */
[----:B------:R-:W-:Y:S02]  /*0ea0*/  IADD3 R6, P6, PT, R9, UR4, RZ ;  /* 0x0000000409067c10 */ /* 0x000fe4000ffde0ff */
[----:B------:R-:W-:Y:S01]  /*0eb0*/  IADD3.X R9, PT, PT, RZ, UR5, RZ, P2, !PT ;  /* 0x00000005ff097c10 */ /* 0x000fe200097fe4ff */
[----:B------:R-:W-:Y:S01]  /*0ec0*/  IMAD R17, R2, UR6, RZ ;  /* 0x0000000602117c24 */ /* 0x000fe2000f8e02ff */
[----:B------:R-:W-:Y:S01]  /*0ed0*/  IADD3 R22, P1, PT, R3, UR4, RZ ;  /* 0x0000000403167c10 */ /* 0x000fe2000ff3e0ff */
[----:B------:R-:W-:Y:S01]  /*0ee0*/  IMAD.X R2, RZ, RZ, UR5, P6 ;  /* 0x00000005ff027e24 */ /* 0x000fe2000b0e06ff */
[----:B------:R-:W-:Y:S01]  /*0ef0*/  IADD3 R3, P5, PT, R8, UR4, RZ ;  /* 0x0000000408037c10 */ /* 0x000fe2000ffbe0ff */
[----:B------:R-:W-:Y:S01]  /*0f00*/  IMAD R19, R9, UR6, RZ ;  /* 0x0000000609137c24 */ /* 0x000fe2000f8e02ff */
[----:B------:R-:W-:Y:S01]  /*0f10*/  IADD3 R14, P4, PT, R7, UR4, RZ ;  /* 0x00000004070e7c10 */ /* 0x000fe2000ff9e0ff */
[----:B------:R-:W-:Y:S01]  /*0f20*/  IMAD.X R15, RZ, RZ, UR5, P1 ;  /* 0x00000005ff0f7e24 */ /* 0x000fe200088e06ff */
[----:B------:R-:W-:Y:S01]  /*0f30*/  IADD3.X R7, PT, PT, RZ, UR5, RZ, P5, !PT ;  /* 0x00000005ff077c10 */ /* 0x000fe2000affe4ff */
[----:B------:R-:W-:Y:S01]  /*0f40*/  IMAD R9, R16, UR7, R17 ;  /* 0x0000000710097c24 */ /* 0x000fe2000f8e0211 */
[----:B------:R-:W-:Y:S01]  /*0f50*/  IADD3 R8, P2, PT, R10, UR4, RZ ;  /* 0x000000040a087c10 */ /* 0x000fe2000ff5e0ff */
[----:B------:R-:W-:Y:S01]  /*0f60*/  IMAD.WIDE.U32 R16, R16, UR6, RZ ;  /* 0x0000000610107c25 */ /* 0x000fe2000f8e00ff */
[----:B------:R-:W-:-:S02]  /*0f70*/  IADD3.X R13, PT, PT, RZ, UR5, RZ, P3, !PT ;  /* 0x00000005ff0d7c10 */ /* 0x000fc40009ffe4ff */
[----:B------:R-:W-:Y:S01]  /*0f80*/  IADD3.X R10, PT, PT, RZ, UR5, RZ, P2, !PT ;  /* 0x00000005ff0a7c10 */ /* 0x000fe200097fe4ff */
[----:B------:R-:W-:Y:S01]  /*0f90*/  IMAD R27, R18, UR7, R19 ;  /* 0x00000007121b7c24 */ /* 0x000fe2000f8e0213 */
[----:B0-----:R-:W-:Y:S01]  /*0fa0*/  LEA R26, P1, R16, UR8, 0x2 ;  /* 0x00000008101a7c11 */ /* 0x001fe2000f8210ff */
[----:B------:R-:W-:Y:S02]  /*0fb0*/  IMAD.X R11, RZ, RZ, UR5, P4 ;  /* 0x00000005ff0b7e24 */ /* 0x000fe4000a0e06ff */
[----:B------:R-:W-:Y:S02]  /*0fc0*/  IMAD R15, R15, UR6, RZ ;  /* 0x000000060f0f7c24 */ /* 0x000fe4000f8e02ff */
[----:B------:R-:W-:-:S04]  /*0fd0*/  IMAD.WIDE.U32 R18, R18, UR6, RZ ;  /* 0x0000000612127c25 */ /* 0x000fc8000f8e00ff */
[----:B------:R-:W-:Y:S01]  /*0fe0*/  IMAD.IADD R25, R17, 0x1, R9 ;  /* 0x0000000111197824 */ /* 0x000fe200078e0209 */
[----:B------:R-:W-:Y:S01]  /*0ff0*/  IADD3 R17, PT, PT, R19, R27, RZ ;  /* 0x0000001b13117210 */ /* 0x000fe20007ffe0ff */
[----:B------:R-:W-:Y:S02]  /*1000*/  IMAD R24, R7, UR6, RZ ;  /* 0x0000000607187c24 */ /* 0x000fe4000f8e02ff */
[----:B------:R-:W-:Y:S01]  /*1010*/  IMAD R37, R22, UR7, R15 ;  /* 0x0000000716257c24 */ /* 0x000fe2000f8e020f */
[----:B------:R-:W-:Y:S01]  /*1020*/  LEA.HI.X R27, R16, UR9, R25, 0x2, P1 ;  /* 0x00000009101b7c11 */ /* 0x000fe200088f1419 */
[----:B------:R-:W-:Y:S02]  /*1030*/  IMAD R11, R11, UR6, RZ ;  /* 0x000000060b0b7c24 */ /* 0x000fe4000f8e02ff */
[----:B------:R-:W-:Y:S02]  /*1040*/  IMAD R13, R13, UR6, RZ ;  /* 0x000000060d0d7c24 */ /* 0x000fe4000f8e02ff */
[----:B------:R-:W-:Y:S01]  /*1050*/  IMAD.WIDE.U32 R22, R22, UR6, RZ ;  /* 0x0000000616167c25 */ /* 0x000fe2000f8e00ff */
[----:B------:R-:W2:Y:S03]  /*1060*/  LDG.E R27, desc[UR10][R26.64] ;  /* 0x0000000a1a1b7981 */ /* 0x000ea6000c1e1900 */
[----:B------:R-:W-:Y:S01]  /*1070*/  IMAD R31, R3, UR7, R24 ;  /* 0x00000007031f7c24 */ /* 0x000fe2000f8e0218 */
[----:B------:R-:W-:Y:S01]  /*1080*/  LEA R24, P2, R18, UR8, 0x2 ;  /* 0x0000000812187c11 */ /* 0x000fe2000f8410ff */
[----:B------:R-:W-:-:S02]  /*1090*/  IMAD R39, R14, UR7, R11 ;  /* 0x000000070e277c24 */ /* 0x000fc4000f8e020b */
[----:B------:R-:W-:Y:S01]  /*10a0*/  IMAD R35, R12, UR7, R13 ;  /* 0x000000070c237c24 */ /* 0x000fe2000f8e020d */
[----:B------:R-:W-:Y:S01]  /*10b0*/  LEA.HI.X R25, R18, UR9, R17, 0x2, P2 ;  /* 0x0000000912197c11 */ /* 0x000fe200090f1411 */
[----:B------:R-:W-:Y:S01]  /*10c0*/  IMAD R29, R10, UR6, RZ ;  /* 0x000000060a1d7c24 */ /* 0x000fe2000f8e02ff */
[----:B------:R-:W-:Y:S01]  /*10d0*/  LEA R10, P3, R22, UR8, 0x2 ;  /* 0x00000008160a7c11 */ /* 0x000fe2000f8610ff */
[----:B------:R-:W-:Y:S02]  /*10e0*/  IMAD.IADD R11, R23, 0x1, R37 ;  /* 0x00000001170b7824 */ /* 0x000fe400078e0225 */
[----:B------:R-:W-:Y:S01]  /*10f0*/  IMAD.WIDE.U32 R12, R12, UR6, RZ ;  /* 0x000000060c0c7c25 */ /* 0x000fe2000f8e00ff */
[----:B------:R-:W3:Y:S02]  /*1100*/  LDG.E R24, desc[UR10][R24.64] ;  /* 0x0000000a18187981 */ /* 0x000ee4000c1e1900 */
[----:B------:R-:W-:Y:S01]  /*1110*/  LEA.HI.X R11, R22, UR9, R11, 0x2, P3 ;  /* 0x00000009160b7c11 */ /* 0x000fe200098f140b */
[----:B------:R-:W-:Y:S01]  /*1120*/  IMAD.WIDE.U32 R14, R14, UR6, RZ ;  /* 0x000000060e0e7c25 */ /* 0x000fe2000f8e00ff */
[----:B------:R-:W-:-:S02]  /*1130*/  LEA R18, P1, R12, UR8, 0x2 ;  /* 0x000000080c127c11 */ /* 0x000fc4000f8210ff */
[----:B------:R-:W-:Y:S01]  /*1140*/  IADD3 R35, PT, PT, R13, R35, RZ ;  /* 0x000000230d237210 */ /* 0x000fe20007ffe0ff */
[----:B------:R-:W-:Y:S01]  /*1150*/  IMAD R33, R2, UR6, RZ ;  /* 0x0000000602217c24 */ /* 0x000fe2000f8e02ff */
[----:B------:R-:W-:Y:S01]  /*1160*/  LEA R16, P2, R14, UR8, 0x2 ;  /* 0x000000080e107c11 */ /* 0x000fe2000f8410ff */
[----:B------:R-:W-:Y:S01]  /*1170*/  IMAD.WIDE.U32 R2, R3, UR6, RZ ;  /* 0x0000000603027c25 */ /* 0x000fe2000f8e00ff */
[----:B------:R-:W-:Y:S01]  /*1180*/  LEA.HI.X R19, R12, UR9, R35, 0x2, P1 ;  /* 0x000000090c137c11 */ /* 0x000fe200088f1423 */
[----:B------:R-:W4:Y:S02]  /*1190*/  LDG.E R11, desc[UR10][R10.64] ;  /* 0x0000000a0a0b7981 */ /* 0x000f24000c1e1900 */
[----:B------:R-:W-:Y:S02]  /*11a0*/  IMAD.IADD R13, R15, 0x1, R39 ;  /* 0x000000010f0d7824 */ /* 0x000fe400078e0227 */
[----:B------:R-:W-:Y:S01]  /*11b0*/  IMAD R33, R6, UR7, R33 ;  /* 0x0000000706217c24 */ /* 0x000fe2000f8e0221 */
[----:B------:R-:W-:Y:S01]  /*11c0*/  LEA R12, P1, R2, UR8, 0x2 ;  /* 0x00000008020c7c11 */ /* 0x000fe2000f8210ff */
[----:B------:R-:W-:Y:S01]  /*11d0*/  IMAD.WIDE.U32 R6, R6, UR6, RZ ;  /* 0x0000000606067c25 */ /* 0x000fe2000f8e00ff */
[----:B------:R-:W-:Y:S01]  /*11e0*/  LEA.HI.X R17, R14, UR9, R13, 0x2, P2 ;  /* 0x000000090e117c11 */ /* 0x000fe200090f140d */
[----:B------:R-:W4:Y:S01]  /*11f0*/  LDG.E R18, desc[UR10][R18.64] ;  /* 0x0000000a12127981 */ /* 0x000f22000c1e1900 */
[----:B------:R-:W-:Y:S01]  /*1200*/  IADD3 R31, PT, PT, R3, R31, RZ ;  /* 0x0000001f031f7210 */ /* 0x000fe20007ffe0ff */
[----:B------:R-:W-:Y:S01]  /*1210*/  IMAD R29, R8, UR7, R29 ;  /* 0x00000007081d7c24 */ /* 0x000fe2000f8e021d */
[----:B------:R-:W-:Y:S01]  /*1220*/  LEA R14, P2, R6, UR8, 0x2 ;  /* 0x00000008060e7c11 */ /* 0x000fe2000f8410ff */
[----:B------:R-:W-:Y:S01]  /*1230*/  IMAD.WIDE.U32 R8, R8, UR6, RZ ;  /* 0x0000000608087c25 */ /* 0x000fe2000f8e00ff */
[----:B------:R-:W-:Y:S01]  /*1240*/  LEA.HI.X R13, R2, UR9, R31, 0x2, P1 ;  /* 0x00000009020d7c11 */ /* 0x000fe200088f141f */
[----:B------:R-:W4:Y:S02]  /*1250*/  LDG.E R16, desc[UR10][R16.64] ;  /* 0x0000000a10107981 */ /* 0x000f24000c1e1900 */
[----:B------:R-:W-:Y:S01]  /*1260*/  IMAD.IADD R33, R7, 0x1, R33 ;  /* 0x0000000107217824 */ /* 0x000fe200078e0221 */
[----:B------:R-:W-:Y:S01]  /*1270*/  LEA R2, P1, R8, UR8, 0x2 ;  /* 0x0000000808027c11 */ /* 0x000fe2000f8210ff */
[----:B------:R-:W4:Y:S01]  /*1280*/  LDG.E R12, desc[UR10][R12.64] ;  /* 0x0000000a0c0c7981 */ /* 0x000f22000c1e1900 */
[----:B------:R-:W-:-:S02]  /*1290*/  IADD3 R29, PT, PT, R9, R29, RZ ;  /* 0x0000001d091d7210 */ /* 0x000fc40007ffe0ff */
[----:B------:R-:W-:Y:S02]  /*12a0*/  LEA.HI.X R15, R6, UR9, R33, 0x2, P2 ;  /* 0x00000009060f7c11 */ /* 0x000fe400090f1421 */
[----:B------:R-:W-:-:S03]  /*12b0*/  LEA.HI.X R3, R8, UR9, R29, 0x2, P1 ;  /* 0x0000000908037c11 */ /* 0x000fc600088f141d */
[----:B------:R-:W4:Y:S04]  /*12c0*/  LDG.E R14, desc[UR10][R14.64] ;  /* 0x0000000a0e0e7981 */ /* 0x000f28000c1e1900 */
[----:B------:R-:W4:Y:S01]  /*12d0*/  LDG.E R2, desc[UR10][R2.64] ;  /* 0x0000000a02027981 */ /* 0x000f22000c1e1900 */
[----:B------:R-:W-:Y:S02]  /*12e0*/  VIADD R21, R21, 0x800 ;  /* 0x0000080015157836 */ /* 0x000fe40000000000 */
        /* <DEDUP_REMOVED lines=8> */
.L_x_217:
[----:B------:R-:W-:Y:S05]  /*1370*/  BSYNC.RECONVERGENT B2 ;  /* 0x0000000000027941 */ /* 0x000fea0003800200 */
.L_x_216:
[----:B------:R-:W-:Y:S05]  /*1380*/  @!P0 BRA `(.L_x_212) ;  /* 0x00000004002c8947 */ /* 0x000fea0003800000 */
[----:B------:R-:W-:Y:S01]  /*1390*/  ISETP.GE.U32.AND P1, PT, R28, 0x4, PT ;  /* 0x000000041c00780c */ /* 0x000fe20003f26070 */
[----:B------:R-:W-:Y:S01]  /*13a0*/  BSSY.RECONVERGENT B2, `(.L_x_218) ;  /* 0x0000032000027945 */ /* 0x000fe20003800200 */
[----:B------:R-:W-:-:S04]  /*13b0*/  LOP3.LUT R0, R0, 0x3, RZ, 0xc0, !PT ;  /* 0x0000000300007812 */ /* 0x000fc800078ec0ff */
[----:B------:R-:W-:-:S07]  /*13c0*/  ISETP.NE.AND P0, PT, R0, RZ, PT ;  /* 0x000000ff0000720c */ /* 0x000fce0003f05270 */
[----:B------:R-:W-:Y:S06]  /*13d0*/  @!P1 BRA `(.L_x_219) ;  /* 0x0000000000b89947 */ /* 0x000fec0003800000 */
[----:B------:R-:W0:Y:S01]  /*13e0*/  LDCU.128 UR4, c[0x0][0x380] ;  /* 0x00007000ff0477ac */ /* 0x000e220008000c00 */
[C---:B------:R-:W-:Y:S01]  /*13f0*/  IADD3 R2, PT, PT, R21.reuse, 0x100, RZ ;  /* 0x0000010015027810 */ /* 0x040fe20007ffe0ff */
[C---:B------:R-:W-:Y:S01]  /*1400*/  VIADD R3, R21.reuse, 0x200 ;  /* 0x0000020015037836 */ /* 0x040fe20000000000 */
[----:B------:R-:W1:Y:S01]  /*1410*/  LDCU.64 UR8, c[0x0][0x390] ;  /* 0x00007200ff0877ac */ /* 0x000e620008000a00 */
[C---:B------:R-:W-:Y:S01]  /*1420*/  VIADD R10, R21.reuse, 0x300 ;  /* 0x00000300150a7836 */ /* 0x040fe20000000000 */
[----:B0-----:R-:W-:Y:S02]  /*1430*/  IADD3 R6, P1, PT, R21, UR4, RZ ;  /* 0x0000000415067c10 */ /* 0x001fe4000ff3e0ff */
[----:B------:R-:W-:Y:S02]  /*1440*/  IADD3 R8, P2, PT, R2, UR4, RZ ;  /* 0x0000000402087c10 */ /* 0x000fe4000ff5e0ff */
[----:B------:R-:W-:Y:S02]  /*1450*/  IADD3.X R2, PT, PT, RZ, UR5, RZ, P1, !PT ;  /* 0x00000005ff027c10 */ /* 0x000fe40008ffe4ff */
[----:B------:R-:W-:-:S02]  /*1460*/  IADD3 R12, P1, PT, R3, UR4, RZ ;  /* 0x00000004030c7c10 */ /* 0x000fc4000ff3e0ff */
[----:B------:R-:W-:Y:S01]  /*1470*/  IADD3.X R9, PT, PT, RZ, UR5, RZ, P2, !PT ;  /* 0x00000005ff097c10 */ /* 0x000fe200097fe4ff */
[----:B------:R-:W-:Y:S01]  /*1480*/  IMAD R7, R2, UR6, RZ ;  /* 0x0000000602077c24 */ /* 0x000fe2000f8e02ff */
[----:B------:R-:W-:Y:S01]  /*1490*/  IADD3 R14, P2, PT, R10, UR4, RZ ;  /* 0x000000040a0e7c10 */ /* 0x000fe2000ff5e0ff */
[----:B------:R-:W-:Y:S02]  /*14a0*/  IMAD.X R10, RZ, RZ, UR5, P1 ;  /* 0x00000005ff0a7e24 */ /* 0x000fe400088e06ff */
[----:B------:R-:W-:Y:S01]  /*14b0*/  IMAD.WIDE.U32 R2, R6, UR6, RZ ;  /* 0x0000000606027c25 */ /* 0x000fe2000f8e00ff */
[----:B------:R-:W-:-:S03]  /*14c0*/  IADD3.X R16, PT, PT, RZ, UR5, RZ, P2, !PT ;  /* 0x00000005ff107c10 */ /* 0x000fc600097fe4ff */
[----:B------:R-:W-:Y:S01]  /*14d0*/  IMAD R7, R6, UR7, R7 ;  /* 0x0000000706077c24 */ /* 0x000fe2000f8e0207 */
[----:B-1----:R-:W-:Y:S01]  /*14e0*/  LEA R6, P1, R2, UR8, 0x2 ;  /* 0x0000000802067c11 */ /* 0x002fe2000f8210ff */
[----:B------:R-:W-:Y:S02]  /*14f0*/  IMAD R9, R9, UR6, RZ ;  /* 0x0000000609097c24 */ /* 0x000fe4000f8e02ff */
[----:B------:R-:W-:Y:S02]  /*1500*/  IMAD R15, R10, UR6, RZ ;  /* 0x000000060a0f7c24 */ /* 0x000fe4000f8e02ff */
[C---:B------:R-:W-:Y:S02]  /*1510*/  IMAD R13, R8.reuse, UR7, R9 ;  /* 0x00000007080d7c24 */ /* 0x040fe4000f8e0209 */
[----:B------:R-:W-:Y:S02]  /*1520*/  IMAD.IADD R7, R3, 0x1, R7 ;  /* 0x0000000103077824 */ /* 0x000fe400078e0207 */
[----:B------:R-:W-:-:S03]  /*1530*/  IMAD.WIDE.U32 R8, R8, UR6, RZ ;  /* 0x0000000608087c25 */ /* 0x000fc6000f8e00ff */
[----:B------:R-:W-:Y:S01]  /*1540*/  LEA.HI.X R7, R2, UR9, R7, 0x2, P1 ;  /* 0x0000000902077c11 */ /* 0x000fe200088f1407 */
[----:B------:R-:W-:Y:S01]  /*1550*/  IMAD.WIDE.U32 R10, R12, UR6, RZ ;  /* 0x000000060c0a7c25 */ /* 0x000fe2000f8e00ff */
[----:B------:R-:W-:Y:S02]  /*1560*/  LEA R2, P1, R8, UR8, 0x2 ;  /* 0x0000000808027c11 */ /* 0x000fe4000f8210ff */
[----:B------:R-:W-:Y:S01]  /*1570*/  IADD3 R13, PT, PT, R9, R13, RZ ;  /* 0x0000000d090d7210 */ /* 0x000fe20007ffe0ff */
[----:B------:R-:W-:Y:S01]  /*1580*/  IMAD R15, R12, UR7, R15 ;  /* 0x000000070c0f7c24 */ /* 0x000fe2000f8e020f */
[----:B------:R-:W-:Y:S01]  /*1590*/  LEA R12, P2, R10, UR8, 0x2 ;  /* 0x000000080a0c7c11 */ /* 0x000fe2000f8410ff */
[----:B------:R-:W-:Y:S01]  /*15a0*/  IMAD R3, R16, UR6, RZ ;  /* 0x0000000610037c24 */ /* 0x000fe2000f8e02ff */
[----:B------:R-:W2:Y:S01]  /*15b0*/  LDG.E R7, desc[UR10][R6.64] ;  /* 0x0000000a06077981 */ /* 0x000ea2000c1e1900 */
[----:B------:R-:W-:Y:S02]  /*15c0*/  IMAD.IADD R9, R11, 0x1, R15 ;  /* 0x000000010b097824 */ /* 0x000fe400078e020f */
[----:B------:R-:W-:Y:S01]  /*15d0*/  IMAD R11, R14, UR7, R3 ;  /* 0x000000070e0b7c24 */ /* 0x000fe2000f8e0203 */
[----:B------:R-:W-:Y:S01]  /*15e0*/  LEA.HI.X R3, R8, UR9, R13, 0x2, P1 ;  /* 0x0000000908037c11 */ /* 0x000fe200088f140d */
[----:B------:R-:W-:Y:S01]  /*15f0*/  IMAD.WIDE.U32 R14, R14, UR6, RZ ;  /* 0x000000060e0e7c25 */ /* 0x000fe2000f8e00ff */
[----:B------:R-:W-:-:S02]  /*1600*/  LEA.HI.X R13, R10, UR9, R9, 0x2, P2 ;  /* 0x000000090a0d7c11 */ /* 0x000fc400090f1409 */
[----:B------:R-:W-:Y:S02]  /*1610*/  LEA R8, P1, R14, UR8, 0x2 ;  /* 0x000000080e087c11 */ /* 0x000fe4000f8210ff */
        /* <DEDUP_REMOVED lines=10> */
.L_x_219:
[----:B------:R-:W-:Y:S05]  /*16c0*/  BSYNC.RECONVERGENT B2 ;  /* 0x0000000000027941 */ /* 0x000fea0003800200 */
.L_x_218:
[----:B------:R-:W-:Y:S05]  /*16d0*/  @!P0 BRA `(.L_x_212) ;  /* 0x0000000000588947 */ /* 0x000fea0003800000 */
[----:B------:R-:W0:Y:S01]  /*16e0*/  LDC.64 R2, c[0x0][0x380] ;  /* 0x0000e000ff027b82 */ /* 0x000e220000000a00 */
[----:B------:R-:W1:Y:S01]  /*16f0*/  LDCU.64 UR4, c[0x0][0x390] ;  /* 0x00007200ff0477ac */ /* 0x000e620008000a00 */
[----:B------:R-:W-:-:S06]  /*1700*/  IADD3 R0, PT, PT, -R0, RZ, RZ ;  /* 0x000000ff00007210 */ /* 0x000fcc0007ffe1ff */
[----:B------:R-:W2:Y:S01]  /*1710*/  LDC.64 R10, c[0x0][0x388] ;  /* 0x0000e200ff0a7b82 */ /* 0x000ea20000000a00 */
[----:B0-----:R-:W-:-:S04]  /*1720*/  IADD3 R6, P0, PT, R21, R2, RZ ;  /* 0x0000000215067210 */ /* 0x001fc80007f1e0ff */
[----:B------:R-:W-:-:S05]  /*1730*/  IADD3.X R3, PT, PT, RZ, R3, RZ, P0, !PT ;  /* 0x00000003ff037210 */ /* 0x000fca00007fe4ff */
[-C--:B--2---:R-:W-:Y:S02]  /*1740*/  IMAD R7, R3, R10.reuse, RZ ;  /* 0x0000000a03077224 */ /* 0x084fe400078e02ff */
[----:B------:R-:W-:-:S04]  /*1750*/  IMAD.WIDE.U32 R2, R6, R10, RZ ;  /* 0x0000000a06027225 */ /* 0x000fc800078e00ff */
[----:B------:R-:W-:Y:S01]  /*1760*/  IMAD R9, R6, R11, R7 ;  /* 0x0000000b06097224 */ /* 0x000fe200078e0207 */
[----:B-1----:R-:W-:-:S03]  /*1770*/  LEA R7, P0, R2, UR4, 0x2 ;  /* 0x0000000402077c11 */ /* 0x002fc6000f8010ff */
[----:B------:R-:W-:Y:S01]  /*1780*/  IMAD.IADD R3, R3, 0x1, R9 ;  /* 0x0000000103037824 */ /* 0x000fe200078e0209 */
[----:B------:R-:W-:-:S04]  /*1790*/  SHF.L.U64.HI R9, R10, 0xa, R11 ;  /* 0x0000000a0a097819 */ /* 0x000fc8000001020b */
[----:B------:R-:W-:-:S07]  /*17a0*/  LEA.HI.X R6, R2, UR5, R3, 0x2, P0 ;  /* 0x0000000502067c11 */ /* 0x000fce00080f1403 */
.L_x_220:
[----:B------:R-:W-:Y:S01]  /*17b0*/  MOV R3, R6 ;  /* 0x0000000600037202 */ /* 0x000fe20000000f00 */
[----:B------:R-:W-:-:S05]  /*17c0*/  IMAD.MOV.U32 R2, RZ, RZ, R7 ;  /* 0x000000ffff027224 */ /* 0x000fca00078e0007 */
[----:B------:R-:W2:Y:S01]  /*17d0*/  LDG.E R3, desc[UR10][R2.64] ;  /* 0x0000000a02037981 */ /* 0x000ea2000c1e1900 */
[----:B------:R-:W-:Y:S01]  /*17e0*/  VIADD R0, R0, 0x1 ;  /* 0x0000000100007836 */ /* 0x000fe20000000000 */
[----:B------:R-:W-:-:S04]  /*17f0*/  LEA R7, P1, R10, R7, 0xa ;  /* 0x000000070a077211 */ /* 0x000fc800078250ff */
[----:B------:R-:W-:Y:S02]  /*1800*/  ISETP.NE.AND P0, PT, R0, RZ, PT ;  /* 0x000000ff0000720c */ /* 0x000fe40003f05270 */
[----:B------:R-:W-:Y:S01]  /*1810*/  IADD3.X R6, PT, PT, R6, R9, RZ, P1, !PT ;  /* 0x0000000906067210 */ /* 0x000fe20000ffe4ff */
[----:B--2--5:R-:W-:-:S10]  /*1820*/  FMUL R20, R3, R20 ;  /* 0x0000001403147220 */ /* 0x024fd40000400000 */
[----:B------:R-:W-:Y:S05]  /*1830*/  @P0 BRA `(.L_x_220) ;  /* 0xfffffffc00dc0947 */ /* 0x000fea000383ffff */
.L_x_212:
[----:B------:R-:W-:Y:S05]  /*1840*/  BSYNC.RECONVERGENT B1 ;  /* 0x0000000000017941 */ /* 0x000fea0003800200 */
.L_x_211:
[----:B------:R-:W-:-:S13]  /*1850*/  ISETP.GE.U32.AND P0, PT, R4, 0x100, PT ;  /* 0x000001000400780c */ /* 0x000fda0003f06070 */
[----:B------:R-:W-:Y:S05]  /*1860*/  @!P0 BRA `(.L_x_221) ;  /* 0x0000000000ac8947 */ /* 0x000fea0003800000 */
[----:B0-----:R-:W0:Y:S01]  /*1870*/  S2R R6, SR_LANEID ;  /* 0x0000000000067919 */ /* 0x001e220000000000 */
[----:B-----5:R-:W1:Y:S02]  /*1880*/  SHFL.DOWN PT, R0, R20, 0x1, 0x1f ;  /* 0x08201f0014007f89 */ /* 0x020e6400000e0000 */
[----:B-1----:R-:W-:Y:S01]  /*1890*/  FMUL R0, R0, R20 ;  /* 0x0000001400007220 */ /* 0x002fe20000400000 */
[C---:B0-----:R-:W-:Y:S02]  /*18a0*/  ISETP.GT.AND P0, PT, R6.reuse, 0x1e, PT ;  /* 0x0000001e0600780c */ /* 0x041fe40003f04270 */
[----:B------:R-:W-:Y:S02]  /*18b0*/  ISETP.NE.AND P1, PT, R6, RZ, PT ;  /* 0x000000ff0600720c */ /* 0x000fe40003f25270 */
[----:B------:R-:W-:Y:S02]  /*18c0*/  FSEL R0, R20, R0, P0 ;  /* 0x0000000014007208 */ /* 0x000fe40000000000 */
[----:B------:R-:W-:-:S03]  /*18d0*/  ISETP.GT.AND P0, PT, R6, 0x1d, PT ;  /* 0x0000001d0600780c */ /* 0x000fc60003f04270 */
[----:B------:R-:W0:Y:S06]  /*18e0*/  SHFL.DOWN PT, R3, R0, 0x2, 0x1f ;  /* 0x08401f0000037f89 */ /* 0x000e2c00000e0000 */
[----:B------:R-:W1:Y:S01]  /*18f0*/  @!P1 S2R R7, SR_CgaCtaId ;  /* 0x0000000000079919 */ /* 0x000e620000008800 */
[----:B------:R-:W-:Y:S02]  /*1900*/  @!P1 MOV R4, 0x400 ;  /* 0x0000040000049802 */ /* 0x000fe40000000f00 */
[----:B------:R-:W-:-:S04]  /*1910*/  @!P1 SHF.R.U32.HI R2, RZ, 0x3, R5 ;  /* 0x00000003ff029819 */ /* 0x000fc80000011605 */
[----:B------:R-:W-:Y:S01]  /*1920*/  @!P1 LOP3.LUT R2, R2, 0x7c, RZ, 0xc0, !PT ;  /* 0x0000007c02029812 */ /* 0x000fe200078ec0ff */
[----:B0-----:R-:W-:Y:S01]  /*1930*/  @!P0 FMUL R0, R0, R3 ;  /* 0x0000000300008220 */ /* 0x001fe20000400000 */
[----:B------:R-:W-:-:S04]  /*1940*/  ISETP.GT.AND P0, PT, R6, 0x1b, PT ;  /* 0x0000001b0600780c */ /* 0x000fc80003f04270 */
[----:B------:R-:W0:Y:S01]  /*1950*/  SHFL.DOWN PT, R3, R0, 0x4, 0x1f ;  /* 0x08801f0000037f89 */ /* 0x000e2200000e0000 */
[----:B-1----:R-:W-:-:S05]  /*1960*/  @!P1 LEA R7, R7, R4, 0x18 ;  /* 0x0000000407079211 */ /* 0x002fca00078ec0ff */
        /* <DEDUP_REMOVED lines=27> */
.L_x_221:
[----:B0-----:R-:W0:Y:S01]  /*1b20*/  S2R R6, SR_LANEID ;  /* 0x0000000000067919 */ /* 0x001e220000000000 */
[----:B------:R-:W-:-:S04]  /*1b30*/  LOP3.LUT R0, R5, 0x3e0, RZ, 0xc0, !PT ;  /* 0x000003e005007812 */ /* 0x000fc800078ec0ff */
        /* <DEDUP_REMOVED lines=38> */
[C---:B------:R-:W-:Y:S02]  /*1da0*/  ISETP.GT.U32.AND P2, PT, R4.reuse, 0x20, PT ;  /* 0x000000200400780c */ /* 0x040fe40003f44070 */
[C---:B------:R-:W-:Y:S02]  /*1db0*/  ISETP.GT.U32.AND P3, PT, R4.reuse, 0x40, PT ;  /* 0x000000400400780c */ /* 0x040fe40003f64070 */
[C---:B------:R-:W-:Y:S02]  /*1dc0*/  ISETP.GT.U32.AND P4, PT, R4.reuse, 0x60, PT ;  /* 0x000000600400780c */ /* 0x040fe40003f84070 */
[----:B------:R-:W-:Y:S01]  /*1dd0*/  ISETP.GT.U32.AND P1, PT, R4, 0x80, PT ;  /* 0x000000800400780c */ /* 0x000fe20003f24070 */
[----:B-1----:R-:W-:-:S09]  /*1de0*/  ULEA UR4, UR5, UR4, 0x18 ;  /* 0x0000000405047291 */ /* 0x002fd2000f8ec0ff */
[----:B0-----:R-:W0:Y:S04]  /*1df0*/  LDS R3, [UR4+0xc] ;  /* 0x00000c04ff037984 */ /* 0x001e280008000800 */
[----:B------:R-:W1:Y:S04]  /*1e00*/  LDS.128 R8, [UR4+0x10] ;  /* 0x00001004ff087984 */ /* 0x000e680008000c00 */
[----:B------:R-:W2:Y:S01]  /*1e10*/  LDS.64 R6, [UR4+0x20] ;  /* 0x00002004ff067984 */ /* 0x000ea20008000a00 */
[----:B0-----:R-:W-:Y:S01]  /*1e20*/  @P2 FMUL R0, R0, R3 ;  /* 0x0000000300002220 */ /* 0x001fe20000400000 */
[----:B------:R-:W-:-:S03]  /*1e30*/  ISETP.GT.U32.AND P2, PT, R4, 0xa0, PT ;  /* 0x000000a00400780c */ /* 0x000fc60003f44070 */
[----:B-1----:R-:W-:Y:S01]  /*1e40*/  @P3 FMUL R0, R0, R8 ;  /* 0x0000000800003220 */ /* 0x002fe20000400000 */
[----:B------:R-:W-:-:S03]  /*1e50*/  ISETP.GT.U32.AND P3, PT, R4, 0xc0, PT ;  /* 0x000000c00400780c */ /* 0x000fc60003f64070 */
[----:B------:R-:W-:Y:S01]  /*1e60*/  @P4 FMUL R0, R0, R9 ;  /* 0x0000000900004220 */ /* 0x000fe20000400000 */
[----:B------:R-:W-:-:S03]  /*1e70*/  ISETP.GT.U32.AND P4, PT, R4, 0xe0, PT ;  /* 0x000000e00400780c */ /* 0x000fc60003f84070 */
[----:B------:R-:W-:-:S04]  /*1e80*/  @P1 FMUL R0, R0, R10 ;  /* 0x0000000a00001220 */ /* 0x000fc80000400000 */
[----:B------:R-:W-:-:S04]  /*1e90*/  @P2 FMUL R0, R0, R11 ;  /* 0x0000000b00002220 */ /* 0x000fc80000400000 */
[----:B--2---:R-:W-:-:S04]  /*1ea0*/  @P3 FMUL R0, R0, R6 ;  /* 0x0000000600003220 */ /* 0x004fc80000400000 */
[----:B------:R-:W-:Y:S01]  /*1eb0*/  @P4 FMUL R0, R0, R7 ;  /* 0x0000000700004220 */ /* 0x000fe20000400000 */
[----:B------:R-:W-:Y:S06]  /*1ec0*/  BRA `(.L_x_222) ;  /* 0x0000002c00c47947 */ /* 0x000fec0003800000 */
.L_x_208:
[----:B------:R-:W0:Y:S01]  /*1ed0*/  S2R R0, SR_TID.X ;  /* 0x0000000000007919 */ /* 0x000e220000002100 */
[----:B------:R-:W0:Y:S01]  /*1ee0*/  LDCU.128 UR12, c[0x0][0x380] ;  /* 0x00007000ff0c77ac */ /* 0x000e220008000c00 */
[----:B------:R-:W1:Y:S01]  /*1ef0*/  LDCU.64 UR4, c[0x0][0x390] ;  /* 0x00007200ff0477ac */ /* 0x000e620008000a00 */
[----:B0-----:R-:W-:-:S04]  /*1f00*/  IADD3 R3, P0, PT, R0, UR12, RZ ;  /* 0x0000000c00037c10 */ /* 0x001fc8000ff1e0ff */
[----:B------:R-:W-:Y:S01]  /*1f10*/  IADD3.X R45, PT, PT, RZ, UR13, RZ, P0, !PT ;  /* 0x0000000dff2d7c10 */ /* 0x000fe200087fe4ff */
[C---:B------:R-:W-:Y:S01]  /*1f20*/  IMAD.WIDE.U32 R10, R3.reuse, UR14, RZ ;  /* 0x0000000e030a7c25 */ /* 0x040fe2000f8e00ff */
[----:B------:R-:W-:-:S03]  /*1f30*/  IADD3 R8, P0, PT, R3, 0x100, RZ ;  /* 0x0000010003087810 */ /* 0x000fc60007f1e0ff */
[----:B------:R-:W-:Y:S01]  /*1f40*/  IMAD R12, R45, UR14, RZ ;  /* 0x0000000e2d0c7c24 */ /* 0x000fe2000f8e02ff */
[----:B-1----:R-:W-:Y:S01]  /*1f50*/  LEA R28, P1, R10, UR4, 0x2 ;  /* 0x000000040a1c7c11 */ /* 0x002fe2000f8210ff */
[----:B------:R-:W-:Y:S01]  /*1f60*/  IMAD.X R5, RZ, RZ, R45, P0 ;  /* 0x000000ffff057224 */ /* 0x000fe200000e062d */
[----:B------:R-:W-:Y:S01]  /*1f70*/  IADD3 R2, P0, PT, R3, 0x200, RZ ;  /* 0x0000020003027810 */ /* 0x000fe20007f1e0ff */
[----:B------:R-:W-:-:S04]  /*1f80*/  IMAD.WIDE.U32 R6, R8, UR14, RZ ;  /* 0x0000000e08067c25 */ /* 0x000fc8000f8e00ff */
[----:B------:R-:W-:Y:S01]  /*1f90*/  IMAD R9, R5, UR14, RZ ;  /* 0x0000000e05097c24 */ /* 0x000fe2000f8e02ff */
[----:B------:R-:W-:Y:S01]  /*1fa0*/  IADD3.X R5, PT, PT, RZ, R45, RZ, P0, !PT ;  /* 0x0000002dff057210 */ /* 0x000fe200007fe4ff */
[----:B------:R-:W-:Y:S01]  /*1fb0*/  IMAD R15, R3, UR15, R12 ;  /* 0x0000000f030f7c24 */ /* 0x000fe2000f8e020c */
[----:B------:R-:W-:Y:S01]  /*1fc0*/  LEA R26, P0, R6, UR4, 0x2 ;  /* 0x00000004061a7c11 */ /* 0x000fe2000f8010ff */
[----:B------:R-:W-:Y:S02]  /*1fd0*/  IMAD R9, R8, UR15, R9 ;  /* 0x0000000f08097c24 */ /* 0x000fe4000f8e0209 */
[----:B------:R-:W-:Y:S02]  /*1fe0*/  IMAD R13, R5, UR14, RZ ;  /* 0x0000000e050d7c24 */ /* 0x000fe4000f8e02ff */
[----:B------:R-:W-:Y:S01]  /*1ff0*/  IMAD.IADD R15, R11, 0x1, R15 ;  /* 0x000000010b0f7824 */ /* 0x000fe200078e020f */
[----:B------:R-:W-:Y:S01]  /*2000*/  IADD3 R5, PT, PT, R7, R9, RZ ;  /* 0x0000000907057210 */ /* 0x000fe20007ffe0ff */
[----:B------:R-:W-:-:S03]  /*2010*/  IMAD.WIDE.U32 R8, R2, UR14, RZ ;  /* 0x0000000e02087c25 */ /* 0x000fc6000f8e00ff */
[----:B------:R-:W-:Y:S01]  /*2020*/  LEA.HI.X R27, R6, UR5, R5, 0x2, P0 ;  /* 0x00000005061b7c11 */ /* 0x000fe200080f1405 */
[----:B------:R-:W-:Y:S01]  /*2030*/  IMAD R13, R2, UR15, R13 ;  /* 0x0000000f020d7c24 */ /* 0x000fe2000f8e020d */
[----:B------:R-:W-:Y:S02]  /*2040*/  LEA.HI.X R29, R10, UR5, R15, 0x2, P1 ;  /* 0x000000050a1d7c11 */ /* 0x000fe400088f140f */
[----:B------:R-:W-:Y:S01]  /*2050*/  IADD3 R7, P1, PT, R3, 0x300, RZ ;  /* 0x0000030003077810 */ /* 0x000fe20007f3e0ff */
[----:B------:R-:W-:Y:S01]  /*2060*/  IMAD.IADD R5, R9, 0x1, R13 ;  /* 0x0000000109057824 */ /* 0x000fe200078e020d */
[C---:B------:R-:W-:Y:S01]  /*2070*/  IADD3 R9, P2, PT, R3.reuse, 0x400, RZ ;  /* 0x0000040003097810 */ /* 0x040fe20007f5e0ff */
[----:B------:R-:W2:Y:S01]  /*2080*/  LDG.E R28, desc[UR10][R28.64] ;  /* 0x0000000a1c1c7981 */ /* 0x000ea2000c1e1900 */
[C---:B------:R-:W-:Y:S02]  /*2090*/  LEA R12, P0, R8.reuse, UR4, 0x2 ;  /* 0x00000004080c7c11 */ /* 0x040fe4000f8010ff */
[C---:B------:R-:W-:Y:S01]  /*20a0*/  IADD3 R10, P3, PT, R3.reuse, 0x500, RZ ;  /* 0x00000500030a7810 */ /* 0x040fe20007f7e0ff */
[----:B------:R-:W-:Y:S01]  /*20b0*/  IMAD.X R6, RZ, RZ, R45, P2 ;  /* 0x000000ffff067224 */ /* 0x000fe200010e062d */
[-C--:B------:R-:W-:Y:S01]  /*20c0*/  IADD3.X R2, PT, PT, RZ, R45.reuse, RZ, P1, !PT ;  /* 0x0000002dff027210 */ /* 0x080fe20000ffe4ff */
[----:B------:R-:W2:Y:S01]  /*20d0*/  LDG.E R27, desc[UR10][R26.64] ;  /* 0x0000000a1a1b7981 */ /* 0x000ea2000c1e1900 */
[----:B------:R-:W-:Y:S01]  /*20e0*/  LEA.HI.X R13, R8, UR5, R5, 0x2, P0 ;  /* 0x00000005080d7c11 */ /* 0x000fe200080f1405 */
[----:B------:R-:W-:Y:S01]  /*20f0*/  IMAD R14, R6, UR14, RZ ;  /* 0x0000000e060e7c24 */ /* 0x000fe2000f8e02ff */
[----:B------:R-:W-:Y:S01]  /*2100*/  IADD3.X R5, PT, PT, RZ, R45, RZ, P3, !PT ;  /* 0x0000002dff057210 */ /* 0x000fe20001ffe4ff */
[----:B------:R-:W-:Y:S01]  /*2110*/  IMAD R8, R2, UR14, RZ ;  /* 0x0000000e02087c24 */ /* 0x000fe2000f8e02ff */
[C---:B------:R-:W-:Y:S01]  /*2120*/  IADD3 R15, P0, PT, R3.reuse, 0x600, RZ ;  /* 0x00000600030f7810 */ /* 0x040fe20007f1e0ff */
[----:B------:R-:W3:Y:S01]  /*2130*/  LDG.E R12, desc[UR10][R12.64] ;  /* 0x0000000a0c0c7981 */ /* 0x000ee2000c1e1900 */
[----:B------:R-:W-:Y:S01]  /*2140*/  IADD3 R2, P3, PT, R3, 0x700, RZ ;  /* 0x0000070003027810 */ /* 0x000fe20007f7e0ff */
[----:B------:R-:W-:-:S02]  /*2150*/  IMAD R11, R5, UR14, RZ ;  /* 0x0000000e050b7c24 */ /* 0x000fc4000f8e02ff */
[----:B------:R-:W-:Y:S02]  /*2160*/  IMAD R17, R7, UR15, R8 ;  /* 0x0000000f07117c24 */ /* 0x000fe4000f8e0208 */
[C---:B------:R-:W-:Y:S02]  /*2170*/  IMAD R5, R9.reuse, UR15, R14 ;  /* 0x0000000f09057c24 */ /* 0x040fe4000f8e020e */
[----:B------:R-:W-:-:S04]  /*2180*/  IMAD.WIDE.U32 R8, R9, UR14, RZ ;  /* 0x0000000e09087c25 */ /* 0x000fc8000f8e00ff */
[----:B------:R-:W-:Y:S01]  /*2190*/  IMAD.WIDE.U32 R6, R7, UR14, RZ ;  /* 0x0000000e07067c25 */ /* 0x000fe2000f8e00ff */
[----:B------:R-:W-:-:S03]  /*21a0*/  LEA R22, P1, R8, UR4, 0x2 ;  /* 0x0000000408167c11 */ /* 0x000fc6000f8210ff */
[----:B------:R-:W-:Y:S01]  /*21b0*/  IMAD.IADD R5, R9, 0x1, R5 ;  /* 0x0000000109057824 */ /* 0x000fe200078e0205 */
[----:B------:R-:W-:Y:S01]  /*21c0*/  IADD3 R17, PT, PT, R7, R17, RZ ;  /* 0x0000001107117210 */ /* 0x000fe20007ffe0ff */
[----:B------:R-:W-:Y:S02]  /*21d0*/  IMAD R19, R10, UR15, R11 ;  /* 0x0000000f0a137c24 */ /* 0x000fe4000f8e020b */
[----:B------:R-:W-:Y:S01]  /*21e0*/  IMAD.X R14, RZ, RZ, R45, P0 ;  /* 0x000000ffff0e7224 */ /* 0x000fe200000e062d */
[----:B------:R-:W-:Y:S01]  /*21f0*/  LEA R24, P0, R6, UR4, 0x2 ;  /* 0x0000000406187c11 */ /* 0x000fe2000f8010ff */
        /* <DEDUP_REMOVED lines=9> */
[C---:B------:R-:W-:Y:S01]  /*2290*/  IMAD R11, R15.reuse, UR15, R6 ;  /* 0x0000000f0f0b7c24 */ /* 0x040fe2000f8e0206 */
[----:B------:R-:W-:Y:S01]  /*22a0*/  LEA.HI.X R21, R10, UR5, R7, 0x2, P2 ;  /* 0x000000050a157c11 */ /* 0x000fe200090f1407 */
[----:B------:R-:W-:Y:S01]  /*22b0*/  IMAD.WIDE.U32 R6, R15, UR14, RZ ;  /* 0x0000000e0f067c25 */ /* 0x000fe2000f8e00ff */
[C---:B------:R-:W-:Y:S01]  /*22c0*/  IADD3 R30, P1, PT, R3.reuse, 0x900, RZ ;  /* 0x00000900031e7810 */ /* 0x040fe20007f3e0ff */
[----:B------:R-:W3:Y:S01]  /*22d0*/  LDG.E R25, desc[UR10][R24.64] ;  /* 0x0000000a18197981 */ /* 0x000ee2000c1e1900 */
[----:B------:R-:W-:Y:S01]  /*22e0*/  IADD3 R32, P2, PT, R3, 0xa00, RZ ;  /* 0x00000a0003207810 */ /* 0x000fe20007f5e0ff */
[C---:B------:R-:W-:Y:S01]  /*22f0*/  IMAD R15, R2.reuse, UR15, R5 ;  /* 0x0000000f020f7c24 */ /* 0x040fe2000f8e0205 */
[-C--:B------:R-:W-:Y:S01]  /*2300*/  IADD3.X R5, PT, PT, RZ, R45.reuse, RZ, P1, !PT ;  /* 0x0000002dff057210 */ /* 0x080fe20000ffe4ff */
[----:B------:R-:W-:Y:S01]  /*2310*/  IMAD.WIDE.U32 R8, R2, UR14, RZ ;  /* 0x0000000e02087c25 */ /* 0x000fe2000f8e00ff */
[-C--:B------:R-:W-:Y:S01]  /*2320*/  IADD3.X R2, PT, PT, RZ, R45.reuse, RZ, P0, !PT ;  /* 0x0000002dff027210 */ /* 0x080fe200007fe4ff */
[----:B------:R-:W4:Y:S01]  /*2330*/  LDG.E R22, desc[UR10][R22.64] ;  /* 0x0000000a16167981 */ /* 0x000f22000c1e1900 */
[----:B------:R-:W-:Y:S01]  /*2340*/  LEA R10, P0, R6, UR4, 0x2 ;  /* 0x00000004060a7c11 */ /* 0x000fe2000f8010ff */
[----:B------:R-:W-:Y:S01]  /*2350*/  IMAD.IADD R11, R7, 0x1, R11 ;  /* 0x00000001070b7824 */ /* 0x000fe200078e020b */
[----:B------:R-:W-:Y:S01]  /*2360*/  LEA R18, P1, R8, UR4, 0x2 ;  /* 0x0000000408127c11 */ /* 0x000fe2000f8210ff */
[----:B------:R-:W-:Y:S01]  /*2370*/  IMAD.IADD R7, R9, 0x1, R15 ;  /* 0x0000000109077824 */ /* 0x000fe200078e020f */
[----:B------:R-:W-:Y:S01]  /*2380*/  IADD3 R38, P3, PT, R3, 0xb00, RZ ;  /* 0x00000b0003267810 */ /* 0x000fe20007f7e0ff */
[----:B------:R-:W-:Y:S01]  /*2390*/  IMAD R9, R2, UR14, RZ ;  /* 0x0000000e02097c24 */ /* 0x000fe2000f8e02ff */
[-C--:B------:R-:W-:Y:S01]  /*23a0*/  IADD3.X R2, PT, PT, RZ, R45.reuse, RZ, P2, !PT ;  /* 0x0000002dff027210 */ /* 0x080fe200017fe4ff */
[----:B------:R-:W-:Y:S01]  /*23b0*/  IMAD R5, R5, UR14, RZ ;  /* 0x0000000e05057c24 */ /* 0x000fe2000f8e02ff */
[----:B------:R-:W-:Y:S01]  /*23c0*/  LEA.HI.X R11, R6, UR5, R11, 0x2, P0 ;  /* 0x00000005060b7c11 */ /* 0x000fe200080f140b */
[----:B------:R-:W-:Y:S01]  /*23d0*/  IMAD R9, R14, UR15, R9 ;  /* 0x0000000f0e097c24 */ /* 0x000fe2000f8e0209 */
[----:B------:R-:W-:Y:S01]  /*23e0*/  LEA.HI.X R19, R8, UR5, R7, 0x2, P1 ;  /* 0x0000000508137c11 */ /* 0x000fe200088f1407 */
[----:B------:R-:W-:Y:S01]  /*23f0*/  IMAD R15, R2, UR14, RZ ;  /* 0x0000000e020f7c24 */ /* 0x000fe2000f8e02ff */
[----:B------:R-:W-:Y:S01]  /*2400*/  IADD3.X R2, PT, PT, RZ, R45, RZ, P3, !PT ;  /* 0x0000002dff027210 */ /* 0x000fe20001ffe4ff */
[----:B------:R-:W-:Y:S01]  /*2410*/  IMAD.WIDE.U32 R6, R14, UR14, RZ ;  /* 0x0000000e0e067c25 */ /* 0x000fe2000f8e00ff */
[----:B------:R-:W4:Y:S03]  /*2420*/  LDG.E R21, desc[UR10][R20.64] ;  /* 0x0000000a14157981 */ /* 0x000f26000c1e1900 */
[----:B------:R-:W-:Y:S01]  /*2430*/  IMAD R5, R30, UR15, R5 ;  /* 0x0000000f1e057c24 */ /* 0x000fe2000f8e0205 */
[----:B------:R-:W-:Y:S01]  /*2440*/  LEA R14, P0, R6, UR4, 0x2 ;  /* 0x00000004060e7c11 */ /* 0x000fe2000f8010ff */
[----:B------:R-:W-:Y:S01]  /*2450*/  IMAD.WIDE.U32 R30, R30, UR14, RZ ;  /* 0x0000000e1e1e7c25 */ /* 0x000fe2000f8e00ff */
[----:B------:R-:W5:Y:S03]  /*2460*/  LDG.E R10, desc[UR10][R10.64] ;  /* 0x0000000a0a0a7981 */ /* 0x000f66000c1e1900 */
[----:B------:R-:W-:Y:S01]  /*2470*/  IMAD R15, R32, UR15, R15 ;  /* 0x0000000f200f7c24 */ /* 0x000fe2000f8e020f */
[----:B------:R-:W-:Y:S01]  /*2480*/  LEA R16, P1, R30, UR4, 0x2 ;  /* 0x000000041e107c11 */ /* 0x000fe2000f8210ff */
[----:B------:R-:W-:Y:S01]  /*2490*/  IMAD.WIDE.U32 R32, R32, UR14, RZ ;  /* 0x0000000e20207c25 */ /* 0x000fe2000f8e00ff */
[----:B------:R-:W5:Y:S03]  /*24a0*/  LDG.E R19, desc[UR10][R18.64] ;  /* 0x0000000a12137981 */ /* 0x000f66000c1e1900 */
[----:B------:R-:W-:Y:S01]  /*24b0*/  IMAD.IADD R9, R7, 0x1, R9 ;  /* 0x0000000107097824 */ /* 0x000fe200078e0209 */
[----:B------:R-:W-:Y:S01]  /*24c0*/  IADD3 R7, PT, PT, R31, R5, RZ ;  /* 0x000000051f077210 */ /* 0x000fe20007ffe0ff */
[----:B------:R-:W-:Y:S01]  /*24d0*/  IMAD.IADD R5, R33, 0x1, R15 ;  /* 0x0000000121057824 */ /* 0x000fe200078e020f */
[----:B------:R-:W-:-:S02]  /*24e0*/  LEA R8, P2, R32, UR4, 0x2 ;  /* 0x0000000420087c11 */ /* 0x000fc4000f8410ff */
[----:B------:R-:W-:Y:S02]  /*24f0*/  LEA.HI.X R15, R6, UR5, R9, 0x2, P0 ;  /* 0x00000005060f7c11 */ /* 0x000fe400080f1409 */
[C---:B------:R-:W-:Y:S02]  /*2500*/  IADD3 R6, P0, PT, R3.reuse, 0xc00, RZ ;  /* 0x00000c0003067810 */ /* 0x040fe40007f1e0ff */
[----:B------:R-:W-:Y:S01]  /*2510*/  LEA.HI.X R17, R30, UR5, R7, 0x2, P1 ;  /* 0x000000051e117c11 */ /* 0x000fe200088f1407 */
[----:B------:R-:W-:Y:S01]  /*2520*/  IMAD R7, R2, UR14, RZ ;  /* 0x0000000e02077c24 */ /* 0x000fe2000f8e02ff */
[----:B------:R-:W-:Y:S01]  /*2530*/  LEA.HI.X R9, R32, UR5, R5, 0x2, P2 ;  /* 0x0000000520097c11 */ /* 0x000fe200090f1405 */
[----:B------:R-:W-:Y:S01]  /*2540*/  IMAD.X R2, RZ, RZ, R45, P0 ;  /* 0x000000ffff027224 */ /* 0x000fe200000e062d */
[C---:B------:R-:W-:Y:S01]  /*2550*/  IADD3 R31, P1, PT, R3.reuse, 0xd00, RZ ;  /* 0x00000d00031f7810 */ /* 0x040fe20007f3e0ff */
[----:B------:R-:W-:Y:S01]  /*2560*/  IMAD R33, R38, UR15, R7 ;  /* 0x0000000f26217c24 */ /* 0x000fe2000f8e0207 */
[C---:B------:R-:W-:Y:S01]  /*2570*/  IADD3 R36, P0, PT, R3.reuse, 0xf00, RZ ;  /* 0x00000f0003247810 */ /* 0x040fe20007f1e0ff */
[----:B------:R-:W-:Y:S01]  /*2580*/  IMAD R7, R2, UR14, RZ ;  /* 0x0000000e02077c24 */ /* 0x000fe2000f8e02ff */
[----:B------:R-:W-:Y:S01]  /*2590*/  IADD3 R34, P2, PT, R3, 0xe00, RZ ;  /* 0x00000e0003227810 */ /* 0x000fe20007f5e0ff */
[----:B------:R-:W-:Y:S01]  /*25a0*/  IMAD.WIDE.U32 R38, R38, UR14, RZ ;  /* 0x0000000e26267c25 */ /* 0x000fe2000f8e00ff */
[-C--:B------:R-:W-:Y:S01]  /*25b0*/  IADD3.X R5, PT, PT, RZ, R45.reuse, RZ, P1, !PT ;  /* 0x0000002dff057210 */ /* 0x080fe20000ffe4ff */
[----:B------:R-:W5:Y:S01]  /*25c0*/  LDG.E R14, desc[UR10][R14.64] ;  /* 0x0000000a0e0e7981 */ /* 0x000f62000c1e1900 */
[----:B------:R-:W-:Y:S01]  /*25d0*/  IADD3.X R2, PT, PT, RZ, R45, RZ, P0, !PT ;  /* 0x0000002dff027210 */ /* 0x000fe200007fe4ff */
[----:B------:R-:W-:-:S02]  /*25e0*/  IMAD.X R30, RZ, RZ, R45, P2 ;  /* 0x000000ffff1e7224 */ /* 0x000fc400010e062d */
[----:B------:R-:W-:Y:S01]  /*25f0*/  IMAD R32, R5, UR14, RZ ;  /* 0x0000000e05207c24 */ /* 0x000fe2000f8e02ff */
[----:B------:R-:W5:Y:S01]  /*2600*/  LDG.E R17, desc[UR10][R16.64] ;  /* 0x0000000a10117981 */ /* 0x000f62000c1e1900 */
[----:B------:R-:W-:Y:S02]  /*2610*/  IMAD R37, R2, UR14, RZ ;  /* 0x0000000e02257c24 */ /* 0x000fe4000f8e02ff */
[----:B------:R-:W-:Y:S01]  /*2620*/  IMAD R43, R30, UR14, RZ ;  /* 0x0000000e1e2b7c24 */ /* 0x000fe2000f8e02ff */
[----:B------:R-:W5:Y:S01]  /*2630*/  LDG.E R8, desc[UR10][R8.64] ;  /* 0x0000000a08087981 */ /* 0x000f62000c1e1900 */
[C---:B------:R-:W-:Y:S02]  /*2640*/  IMAD R5, R6.reuse, UR15, R7 ;  /* 0x0000000f06057c24 */ /* 0x040fe4000f8e0207 */
[----:B------:R-:W-:-:S04]  /*2650*/  IMAD.WIDE.U32 R6, R6, UR14, RZ ;  /* 0x0000000e06067c25 */ /* 0x000fc8000f8e00ff */
[----:B------:R-:W-:Y:S01]  /*2660*/  IMAD.IADD R33, R39, 0x1, R33 ;  /* 0x0000000127217824 */ /* 0x000fe200078e0221 */
[----:B------:R-:W-:Y:S01]  /*2670*/  IADD3 R7, PT, PT, R7, R5, RZ ;  /* 0x0000000507077210 */ /* 0x000fe20007ffe0ff */
[C---:B------:R-:W-:Y:S01]  /*2680*/  IMAD R41, R31.reuse, UR15, R32 ;  /* 0x0000000f1f297c24 */ /* 0x040fe2000f8e0220 */
[----:B------:R-:W-:Y:S01]  /*2690*/  LEA R32, P0, R38, UR4, 0x2 ;  /* 0x0000000426207c11 */ /* 0x000fe2000f8010ff */
[----:B------:R-:W-:Y:S02]  /*26a0*/  IMAD R39, R36, UR15, R37 ;  /* 0x0000000f24277c24 */ /* 0x000fe4000f8e0225 */
[----:B------:R-:W-:Y:S01]  /*26b0*/  IMAD.WIDE.U32 R30, R31, UR14, RZ ;  /* 0x0000000e1f1e7c25 */ /* 0x000fe2000f8e00ff */
[----:B------:R-:W-:Y:S02]  /*26c0*/  LEA.HI.X R33, R38, UR5, R33, 0x2, P0 ;  /* 0x0000000526217c11 */ /* 0x000fe400080f1421 */
[----:B------:R-:W-:Y:S01]  /*26d0*/  LEA R38, P0, R6, UR4, 0x2 ;  /* 0x0000000406267c11 */ /* 0x000fe2000f8010ff */
[----:B------:R-:W-:Y:S01]  /*26e0*/  IMAD R43, R34, UR15, R43 ;  /* 0x0000000f222b7c24 */ /* 0x000fe2000f8e022b */
[----:B------:R-:W-:Y:S01]  /*26f0*/  LEA R40, P1, R30, UR4, 0x2 ;  /* 0x000000041e287c11 */ /* 0x000fe2000f8210ff */
[----:B------:R-:W-:Y:S01]  /*2700*/  IMAD.WIDE.U32 R36, R36, UR14, RZ ;  /* 0x0000000e24247c25 */ /* 0x000fe2000f8e00ff */
[----:B------:R-:W5:Y:S03]  /*2710*/  LDG.E R33, desc[UR10][R32.64] ;  /* 0x0000000a20217981 */ /* 0x000f66000c1e1900 */
[----:B------:R-:W-:Y:S01]  /*2720*/  IMAD.WIDE.U32 R34, R34, UR14, RZ ;  /* 0x0000000e22227c25 */ /* 0x000fe2000f8e00ff */
[----:B------:R-:W-:-:S03]  /*2730*/  LEA R46, P3, R36, UR4, 0x2 ;  /* 0x00000004242e7c11 */ /* 0x000fc6000f8610ff */
[----:B------:R-:W-:Y:S01]  /*2740*/  IMAD.IADD R41, R31, 0x1, R41 ;  /* 0x000000011f297824 */ /* 0x000fe200078e0229 */
[----:B------:R-:W-:Y:S01]  /*2750*/  LEA R42, P2, R34, UR4, 0x2 ;  /* 0x00000004222a7c11 */ /* 0x000fe2000f8410ff */
[----:B------:R-:W-:Y:S01]  /*2760*/  IMAD.IADD R5, R37, 0x1, R39 ;  /* 0x0000000125057824 */ /* 0x000fe200078e0227 */
[----:B------:R-:W-:Y:S02]  /*2770*/  IADD3 R43, PT, PT, R35, R43, RZ ;  /* 0x0000002b232b7210 */ /* 0x000fe40007ffe0ff */
[----:B------:R-:W-:Y:S02]  /*2780*/  LEA.HI.X R41, R30, UR5, R41, 0x2, P1 ;  /* 0x000000051e297c11 */ /* 0x000fe400088f1429 */
[----:B------:R-:W-:Y:S02]  /*2790*/  LEA.HI.X R47, R36, UR5, R5, 0x2, P3 ;  /* 0x00000005242f7c11 */ /* 0x000fe400098f1405 */
[----:B------:R-:W-:Y:S02]  /*27a0*/  LEA.HI.X R39, R6, UR5, R7, 0x2, P0 ;  /* 0x0000000506277c11 */ /* 0x000fe400080f1407 */
[----:B------:R-:W-:Y:S01]  /*27b0*/  LEA.HI.X R43, R34, UR5, R43, 0x2, P2 ;  /* 0x00000005222b7c11 */ /* 0x000fe200090f142b */
[----:B------:R-:W5:Y:S04]  /*27c0*/  LDG.E R41, desc[UR10][R40.64] ;  /* 0x0000000a28297981 */ /* 0x000f68000c1e1900 */
[----:B------:R-:W5:Y:S04]  /*27d0*/  LDG.E R38, desc[UR10][R38.64] ;  /* 0x0000000a26267981 */ /* 0x000f68000c1e1900 */
[----:B------:R-:W5:Y:S04]  /*27e0*/  LDG.E R42, desc[UR10][R42.64] ;  /* 0x0000000a2a2a7981 */ /* 0x000f68000c1e1900 */
[----:B------:R0:W5:Y:S02]  /*27f0*/  LDG.E R47, desc[UR10][R46.64] ;  /* 0x0000000a2e2f7981 */ /* 0x000164000c1e1900 */
[----:B0-----:R-:W-:-:S04]  /*2800*/  IADD3 R46, PT, PT, R4, -0x1000, RZ ;  /* 0xfffff000042e7810 */ /* 0x001fc80007ffe0ff */
[----:B------:R-:W-:Y:S01]  /*2810*/  ISETP.GE.U32.AND P0, PT, R46, 0x1000, PT ;  /* 0x000010002e00780c */ /* 0x000fe20003f06070 */
[----:B------:R-:W-:Y:S01]  /*2820*/  UMOV UR8, 0x1000 ;  /* 0x0000100000087882 */ /* 0x000fe20000000000 */
[----:B--2---:R-:W-:Y:S01]  /*2830*/  FMUL R27, R28, R27 ;  /* 0x0000001b1c1b7220 */ /* 0x004fe20000400000 */
[----:B---3--:R-:W-:-:S04]  /*2840*/  FMUL R12, R12, R25 ;  /* 0x000000190c0c7220 */ /* 0x008fc80000400000 */
[----:B------:R-:W-:Y:S01]  /*2850*/  FMUL R12, R27, R12 ;  /* 0x0000000c1b0c7220 */ /* 0x000fe20000400000 */
        /* <DEDUP_REMOVED lines=13> */
[----:B------:R-:W0:Y:S01]  /*2930*/  LDC R42, c[0x0][0x3a0] ;  /* 0x0000e800ff2a7b82 */ /* 0x000e220000000800 */
[----:B------:R-:W1:Y:S01]  /*2940*/  LDCU.64 UR6, c[0x0][0x388] ;  /* 0x00007100ff0677ac */ /* 0x000e620008000a00 */
[----:B------:R-:W2:Y:S01]  /*2950*/  LDCU.64 UR4, c[0x0][0x390] ;  /* 0x00007200ff0477ac */ /* 0x000ea20008000a00 */
[----:B------:R-:W-:-:S05]  /*2960*/  UMOV UR8, 0x1000 ;  /* 0x0000100000087882 */ /* 0x000fca0000000000 */
.L_x_225:
[----:B------:R-:W-:Y:S01]  /*2970*/  IADD3 R44, P0, PT, R3, UR8, RZ ;  /* 0x00000008032c7c10 */ /* 0x000fe2000ff1e0ff */
[----:B-1----:R-:W-:Y:S01]  /*2980*/  UMOV UR14, UR6 ;  /* 0x00000006000e7c82 */ /* 0x002fe20008000000 */
[----:B------:R-:W-:Y:S02]  /*2990*/  UMOV UR15, UR7 ;  /* 0x00000007000f7c82 */ /* 0x000fe40008000000 */
[C---:B------:R-:W-:Y:S01]  /*29a0*/  IADD3 R14, P1, PT, R44.reuse, 0x200, RZ ;  /* 0x000002002c0e7810 */ /* 0x040fe20007f3e0ff */
[----:B------:R-:W-:Y:S01]  /*29b0*/  IMAD.X R43, RZ, RZ, R45, P0 ;  /* 0x000000ffff2b7224 */ /* 0x000fe200000e062d */
[C---:B------:R-:W-:Y:S01]  /*29c0*/  IADD3 R8, P0, PT, R44.reuse, 0x100, RZ ;  /* 0x000001002c087810 */ /* 0x040fe20007f1e0ff */
[C---:B------:R-:W-:Y:S01]  /*29d0*/  IMAD.WIDE.U32 R6, R44.reuse, UR14, RZ ;  /* 0x0000000e2c067c25 */ /* 0x040fe2000f8e00ff */
[C---:B------:R-:W-:Y:S02]  /*29e0*/  IADD3 R16, P2, PT, R44.reuse, 0x300, RZ ;  /* 0x000003002c107810 */ /* 0x040fe40007f5e0ff */
[----:B------:R-:W-:Y:S01]  /*29f0*/  IADD3.X R4, PT, PT, RZ, R43, RZ, P0, !PT ;  /* 0x0000002bff047210 */ /* 0x000fe200007fe4ff */
[----:B------:R-:W-:Y:S01]  /*2a00*/  IMAD R5, R43, UR14, RZ ;  /* 0x0000000e2b057c24 */ /* 0x000fe2000f8e02ff */
[----:B------:R-:W-:Y:S01]  /*2a10*/  IADD3 R18, P3, PT, R44, 0x400, RZ ;  /* 0x000004002c127810 */ /* 0x000fe20007f7e0ff */
[----:B------:R-:W-:-:S02]  /*2a20*/  IMAD.X R10, RZ, RZ, R43, P1 ;  /* 0x000000ffff0a7224 */ /* 0x000fc400008e062b */
[----:B------:R-:W-:Y:S02]  /*2a30*/  IMAD R5, R44, UR15, R5 ;  /* 0x0000000f2c057c24 */ /* 0x000fe4000f8e0205 */
[----:B------:R-:W-:Y:S01]  /*2a40*/  IMAD R9, R4, UR14, RZ ;  /* 0x0000000e04097c24 */ /* 0x000fe2000f8e02ff */
[----:B--2---:R-:W-:Y:S01]  /*2a50*/  LEA R4, P0, R6, UR4, 0x2 ;  /* 0x0000000406047c11 */ /* 0x004fe2000f8010ff */
[----:B------:R-:W-:Y:S02]  /*2a60*/  IMAD.IADD R5, R7, 0x1, R5 ;  /* 0x0000000107057824 */ /* 0x000fe400078e0205 */
[C---:B------:R-:W-:Y:S02]  /*2a70*/  IMAD R7, R8.reuse, UR15, R9 ;  /* 0x0000000f08077c24 */ /* 0x040fe4000f8e0209 */
[----:B------:R-:W-:Y:S01]  /*2a80*/  IMAD.WIDE.U32 R8, R8, UR14, RZ ;  /* 0x0000000e08087c25 */ /* 0x000fe2000f8e00ff */
[----:B------:R-:W-:-:S03]  /*2a90*/  LEA.HI.X R5, R6, UR5, R5, 0x2, P0 ;  /* 0x0000000506057c11 */ /* 0x000fc600080f1405 */
[----:B------:R-:W-:Y:S01]  /*2aa0*/  IMAD R11, R10, UR14, RZ ;  /* 0x0000000e0a0b7c24 */ /* 0x000fe2000f8e02ff */
[----:B------:R-:W-:Y:S02]  /*2ab0*/  IADD3 R7, PT, PT, R9, R7, RZ ;  /* 0x0000000709077210 */ /* 0x000fe40007ffe0ff */
[----:B------:R-:W-:Y:S01]  /*2ac0*/  IADD3.X R9, PT, PT, RZ, R43, RZ, P2, !PT ;  /* 0x0000002bff097210 */ /* 0x000fe200017fe4ff */
[----:B------:R-:W2:Y:S01]  /*2ad0*/  LDG.E R5, desc[UR10][R4.64] ;  /* 0x0000000a04057981 */ /* 0x000ea2000c1e1900 */
[----:B------:R-:W-:-:S03]  /*2ae0*/  LEA R6, P0, R8, UR4, 0x2 ;  /* 0x0000000408067c11 */ /* 0x000fc6000f8010ff */
[----:B------:R-:W-:Y:S01]  /*2af0*/  IMAD R13, R9, UR14, RZ ;  /* 0x0000000e090d7c24 */ /* 0x000fe2000f8e02ff */
[----:B------:R-:W-:Y:S01]  /*2b00*/  LEA.HI.X R7, R8, UR5, R7, 0x2, P0 ;  /* 0x0000000508077c11 */ /* 0x000fe200080f1407 */
[----:B------:R-:W-:Y:S01]  /*2b10*/  IMAD.X R8, RZ, RZ, R43, P3 ;  /* 0x000000ffff087224 */ /* 0x000fe200018e062b */
[----:B------:R-:W-:Y:S01]  /*2b20*/  IADD3 R21, P0, PT, R44, 0x500, RZ ;  /* 0x000005002c157810 */ /* 0x000fe20007f1e0ff */
[----:B------:R-:W-:Y:S01]  /*2b30*/  IMAD R9, R14, UR15, R11 ;  /* 0x0000000f0e097c24 */ /* 0x000fe2000f8e020b */
[----:B------:R-:W-:Y:S01]  /*2b40*/  IADD3 R20, P3, PT, R44, 0x600, RZ ;  /* 0x000006002c147810 */ /* 0x000fe20007f7e0ff */
[----:B------:R-:W-:Y:S01]  /*2b50*/  IMAD.WIDE.U32 R14, R14, UR14, RZ ;  /* 0x0000000e0e0e7c25 */ /* 0x000fe2000f8e00ff */
[----:B------:R-:W-:Y:S01]  /*2b60*/  IADD3.X R22, PT, PT, RZ, R43, RZ, P0, !PT ;  /* 0x0000002bff167210 */ /* 0x000fe200007fe4ff */
[----:B------:R1:W3:Y:S02]  /*2b70*/  LDG.E R6, desc[UR10][R6.64] ;  /* 0x0000000a06067981 */ /* 0x0002e4000c1e1900 */
[----:B------:R-:W-:Y:S01]  /*2b80*/  IMAD R19, R8, UR14, RZ ;  /* 0x0000000e08137c24 */ /* 0x000fe2000f8e02ff */
[----:B------:R-:W-:Y:S01]  /*2b90*/  LEA R8, P0, R14, UR4, 0x2 ;  /* 0x000000040e087c11 */ /* 0x000fe2000f8010ff */
[----:B------:R-:W-:-:S02]  /*2ba0*/  IMAD.IADD R9, R15, 0x1, R9 ;  /* 0x000000010f097824 */ /* 0x000fc400078e0209 */
[----:B------:R-:W-:Y:S02]  /*2bb0*/  IMAD R11, R16, UR15, R13 ;  /* 0x0000000f100b7c24 */ /* 0x000fe4000f8e020d */
[----:B------:R-:W-:Y:S01]  /*2bc0*/  IMAD R13, R18, UR15, R19 ;  /* 0x0000000f120d7c24 */ /* 0x000fe2000f8e0213 */
[----:B------:R-:W-:Y:S01]  /*2bd0*/  LEA.HI.X R9, R14, UR5, R9, 0x2, P0 ;  /* 0x000000050e097c11 */ /* 0x000fe200080f1409 */
[----:B------:R-:W-:Y:S01]  /*2be0*/  IMAD.WIDE.U32 R18, R18, UR14, RZ ;  /* 0x0000000e12127c25 */ /* 0x000fe2000f8e00ff */
[----:B------:R-:W-:Y:S02]  /*2bf0*/  IADD3.X R14, PT, PT, RZ, R43, RZ, P3, !PT ;  /* 0x0000002bff0e7210 */ /* 0x000fe40001ffe4ff */
[----:B------:R-:W-:Y:S01]  /*2c00*/  IADD3 R24, P0, PT, R44, 0x700, RZ ;  /* 0x000007002c187810 */ /* 0x000fe20007f1e0ff */
[----:B------:R-:W-:Y:S01]  /*2c10*/  IMAD.WIDE.U32 R16, R16, UR14, RZ ;  /* 0x0000000e10107c25 */ /* 0x000fe2000f8e00ff */
[----:B------:R-:W-:Y:S01]  /*2c20*/  LEA R12, P2, R18, UR4, 0x2 ;  /* 0x00000004120c7c11 */ /* 0x000fe2000f8410ff */
[----:B------:R-:W3:Y:S01]  /*2c30*/  LDG.E R9, desc[UR10][R8.64] ;  /* 0x0000000a08097981 */ /* 0x000ee2000c1e1900 */
[----:B------:R-:W-:Y:S01]  /*2c40*/  IADD3 R34, P3, PT, R44, 0xa00, RZ ;  /* 0x00000a002c227810 */ /* 0x000fe20007f7e0ff */
[----:B------:R-:W-:Y:S01]  /*2c50*/  IMAD.IADD R13, R19, 0x1, R13 ;  /* 0x00000001130d7824 */ /* 0x000fe200078e020d */
[----:B------:R-:W-:Y:S01]  /*2c60*/  LEA R10, P1, R16, UR4, 0x2 ;  /* 0x00000004100a7c11 */ /* 0x000fe2000f8210ff */
[----:B------:R-:W-:Y:S01]  /*2c70*/  IMAD R22, R22, UR14, RZ ;  /* 0x0000000e16167c24 */ /* 0x000fe2000f8e02ff */
[----:B------:R-:W-:Y:S01]  /*2c80*/  IADD3 R11, PT, PT, R17, R11, RZ ;  /* 0x0000000b110b7210 */ /* 0x000fe20007ffe0ff */
[----:B------:R-:W-:Y:S01]  /*2c90*/  IMAD R17, R14, UR14, RZ ;  /* 0x0000000e0e117c24 */ /* 0x000fe2000f8e02ff */
[----:B------:R-:W-:Y:S01]  /*2ca0*/  LEA.HI.X R13, R18, UR5, R13, 0x2, P2 ;  /* 0x00000005120d7c11 */ /* 0x000fe200090f140d */
[C---:B------:R-:W-:Y:S01]  /*2cb0*/  IMAD R15, R21.reuse, UR15, R22 ;  /* 0x0000000f150f7c24 */ /* 0x040fe2000f8e0216 */
[----:B------:R-:W-:Y:S01]  /*2cc0*/  LEA.HI.X R11, R16, UR5, R11, 0x2, P1 ;  /* 0x00000005100b7c11 */ /* 0x000fe200088f140b */
[----:B------:R-:W-:Y:S01]  /*2cd0*/  IMAD.WIDE.U32 R18, R21, UR14, RZ ;  /* 0x0000000e15127c25 */ /* 0x000fe2000f8e00ff */
[----:B------:R-:W-:-:S02]  /*2ce0*/  IADD3 R26, P1, PT, R44, 0x800, RZ ;  /* 0x000008002c1a7810 */ /* 0x000fc40007f3e0ff */
[----:B------:R-:W-:Y:S01]  /*2cf0*/  IADD3 R28, P2, PT, R44, 0x900, RZ ;  /* 0x000009002c1c7810 */ /* 0x000fe20007f5e0ff */
[C---:B------:R-:W-:Y:S01]  /*2d00*/  IMAD R23, R20.reuse, UR15, R17 ;  /* 0x0000000f14177c24 */ /* 0x040fe2000f8e0211 */
[----:B------:R-:W-:Y:S01]  /*2d10*/  IADD3 R15, PT, PT, R19, R15, RZ ;  /* 0x0000000f130f7210 */ /* 0x000fe20007ffe0ff */
[----:B------:R-:W-:Y:S01]  /*2d20*/  IMAD.WIDE.U32 R20, R20, UR14, RZ ;  /* 0x0000000e14147c25 */ /* 0x000fe2000f8e00ff */
[----:B------:R-:W4:Y:S03]  /*2d30*/  LDG.E R10, desc[UR10][R10.64] ;  /* 0x0000000a0a0a7981 */ /* 0x000f26000c1e1900 */
[--C-:B------:R-:W-:Y:S01]  /*2d40*/  IMAD.X R17, RZ, RZ, R43.reuse, P0 ;  /* 0x000000ffff117224 */ /* 0x100fe200000e062b */
[----:B------:R-:W-:Y:S01]  /*2d50*/  LEA R14, P0, R18, UR4, 0x2 ;  /* 0x00000004120e7c11 */ /* 0x000fe2000f8010ff */
[----:B------:R-:W-:Y:S01]  /*2d60*/  IMAD.X R19, RZ, RZ, R43, P1 ;  /* 0x000000ffff137224 */ /* 0x000fe200008e062b */
[----:B------:R-:W-:Y:S01]  /*2d70*/  LEA R16, P1, R20, UR4, 0x2 ;  /* 0x0000000414107c11 */ /* 0x000fe2000f8210ff */
[----:B------:R-:W4:Y:S01]  /*2d80*/  LDG.E R13, desc[UR10][R12.64] ;  /* 0x0000000a0c0d7981 */ /* 0x000f22000c1e1900 */
[----:B------:R-:W-:Y:S01]  /*2d90*/  IADD3 R21, PT, PT, R21, R23, RZ ;  /* 0x0000001715157210 */ /* 0x000fe20007ffe0ff */
[----:B------:R-:W-:Y:S01]  /*2da0*/  IMAD R23, R17, UR14, RZ ;  /* 0x0000000e11177c24 */ /* 0x000fe2000f8e02ff */
[----:B------:R-:W-:Y:S01]  /*2db0*/  LEA.HI.X R15, R18, UR5, R15, 0x2, P0 ;  /* 0x00000005120f7c11 */ /* 0x000fe200080f140f */
[----:B------:R-:W-:Y:S01]  /*2dc0*/  IMAD.X R18, RZ, RZ, R43, P2 ;  /* 0x000000ffff127224 */ /* 0x000fe200010e062b */
[----:B------:R-:W-:Y:S01]  /*2dd0*/  LEA.HI.X R17, R20, UR5, R21, 0x2, P1 ;  /* 0x0000000514117c11 */ /* 0x000fe200088f1415 */
[----:B------:R-:W-:-:S02]  /*2de0*/  IMAD R21, R19, UR14, RZ ;  /* 0x0000000e13157c24 */ /* 0x000fc4000f8e02ff */
[C---:B------:R-:W-:Y:S01]  /*2df0*/  IMAD R19, R24.reuse, UR15, R23 ;  /* 0x0000000f18137c24 */ /* 0x040fe2000f8e0217 */
[----:B------:R-:W5:Y:S01]  /*2e00*/  LDG.E R14, desc[UR10][R14.64] ;  /* 0x0000000a0e0e7981 */ /* 0x000f62000c1e1900 */
[----:B------:R-:W-:-:S04]  /*2e10*/  IMAD.WIDE.U32 R24, R24, UR14, RZ ;  /* 0x0000000e18187c25 */ /* 0x000fc8000f8e00ff */
[----:B------:R-:W-:Y:S01]  /*2e20*/  IMAD R23, R18, UR14, RZ ;  /* 0x0000000e12177c24 */ /* 0x000fe2000f8e02ff */
[----:B------:R-:W-:Y:S01]  /*2e30*/  LEA R18, P0, R24, UR4, 0x2 ;  /* 0x0000000418127c11 */ /* 0x000fe2000f8010ff */
[C---:B------:R-:W-:Y:S01]  /*2e40*/  IMAD R21, R26.reuse, UR15, R21 ;  /* 0x0000000f1a157c24 */ /* 0x040fe2000f8e0215 */
[----:B------:R-:W-:Y:S01]  /*2e50*/  IADD3 R19, PT, PT, R25, R19, RZ ;  /* 0x0000001319137210 */ /* 0x000fe20007ffe0ff */
[----:B------:R-:W-:-:S03]  /*2e60*/  IMAD.WIDE.U32 R26, R26, UR14, RZ ;  /* 0x0000000e1a1a7c25 */ /* 0x000fc6000f8e00ff */
[----:B------:R-:W-:Y:S01]  /*2e70*/  LEA.HI.X R19, R24, UR5, R19, 0x2, P0 ;  /* 0x0000000518137c11 */ /* 0x000fe200080f1413 */
[----:B------:R-:W-:Y:S01]  /*2e80*/  IMAD R23, R28, UR15, R23 ;  /* 0x0000000f1c177c24 */ /* 0x000fe2000f8e0217 */
[----:B------:R-:W-:Y:S01]  /*2e90*/  LEA R20, P1, R26, UR4, 0x2 ;  /* 0x000000041a147c11 */ /* 0x000fe2000f8210ff */
[----:B------:R-:W-:Y:S01]  /*2ea0*/  IMAD.WIDE.U32 R28, R28, UR14, RZ ;  /* 0x0000000e1c1c7c25 */ /* 0x000fe2000f8e00ff */
[----:B------:R-:W-:-:S03]  /*2eb0*/  IADD3 R25, P0, PT, R44, 0xb00, RZ ;  /* 0x00000b002c197810 */ /* 0x000fc60007f1e0ff */
[----:B------:R-:W-:Y:S01]  /*2ec0*/  IMAD.IADD R21, R27, 0x1, R21 ;  /* 0x000000011b157824 */ /* 0x000fe200078e0215 */
[----:B------:R-:W-:Y:S01]  /*2ed0*/  LEA R22, P2, R28, UR4, 0x2 ;  /* 0x000000041c167c11 */ /* 0x000fe2000f8410ff */
[----:B------:R-:W-:Y:S01]  /*2ee0*/  IMAD.X R24, RZ, RZ, R43, P3 ;  /* 0x000000ffff187224 */ /* 0x000fe200018e062b */
[----:B------:R-:W-:Y:S02]  /*2ef0*/  IADD3 R23, PT, PT, R29, R23, RZ ;  /* 0x000000171d177210 */ /* 0x000fe40007ffe0ff */
[----:B------:R-:W-:Y:S01]  /*2f00*/  LEA.HI.X R21, R26, UR5, R21, 0x2, P1 ;  /* 0x000000051a157c11 */ /* 0x000fe200088f1415 */
[----:B------:R-:W-:Y:S01]  /*2f10*/  IMAD R29, R24, UR14, RZ ;  /* 0x0000000e181d7c24 */ /* 0x000fe2000f8e02ff */
[-C--:B------:R-:W-:Y:S02]  /*2f20*/  IADD3.X R26, PT, PT, RZ, R43.reuse, RZ, P0, !PT ;  /* 0x0000002bff1a7210 */ /* 0x080fe400007fe4ff */
[----:B------:R-:W-:Y:S01]  /*2f30*/  IADD3 R32, P0, PT, R44, 0xe00, RZ ;  /* 0x00000e002c207810 */ /* 0x000fe20007f1e0ff */
[----:B------:R-:W-:Y:S01]  /*2f40*/  IMAD R29, R34, UR15, R29 ;  /* 0x0000000f221d7c24 */ /* 0x000fe2000f8e021d */
[----:B------:R-:W-:Y:S01]  /*2f50*/  LEA.HI.X R23, R28, UR5, R23, 0x2, P2 ;  /* 0x000000051c177c11 */ /* 0x000fe200090f1417 */
[----:B------:R-:W-:Y:S01]  /*2f60*/  IMAD R36, R26, UR14, RZ ;  /* 0x0000000e1a247c24 */ /* 0x000fe2000f8e02ff */
[C---:B------:R-:W-:Y:S01]  /*2f70*/  IADD3 R27, P1, PT, R44.reuse, 0xc00, RZ ;  /* 0x00000c002c1b7810 */ /* 0x040fe20007f3e0ff */
[--C-:B------:R-:W-:Y:S01]  /*2f80*/  IMAD.X R28, RZ, RZ, R43.reuse, P0 ;  /* 0x000000ffff1c7224 */ /* 0x100fe200000e062b */
[----:B------:R-:W-:Y:S01]  /*2f90*/  IADD3 R30, P2, PT, R44, 0xd00, RZ ;  /* 0x00000d002c1e7810 */ /* 0x000fe20007f5e0ff */
[----:B------:R-:W-:Y:S01]  /*2fa0*/  IMAD.WIDE.U32 R34, R34, UR14, RZ ;  /* 0x0000000e22227c25 */ /* 0x000fe2000f8e00ff */
[----:B------:R-:W5:Y:S02]  /*2fb0*/  LDG.E R21, desc[UR10][R20.64] ;  /* 0x0000000a14157981 */ /* 0x000f64000c1e1900 */
[----:B------:R-:W-:Y:S01]  /*2fc0*/  IADD3.X R26, PT, PT, RZ, R43, RZ, P2, !PT ;  /* 0x0000002bff1a7210 */ /* 0x000fe200017fe4ff */
[----:B------:R-:W-:Y:S01]  /*2fd0*/  IMAD.X R24, RZ, RZ, R43, P1 ;  /* 0x000000ffff187224 */ /* 0x000fe200008e062b */
[----:B------:R-:W-:Y:S01]  /*2fe0*/  IADD3 R29, PT, PT, R35, R29, RZ ;  /* 0x0000001d231d7210 */ /* 0x000fe20007ffe0ff */
[----:B------:R-:W-:Y:S01]  /*2ff0*/  IMAD R33, R28, UR14, RZ ;  /* 0x0000000e1c217c24 */ /* 0x000fe2000f8e02ff */
[----:B------:R-:W-:Y:S01]  /*3000*/  LEA R28, P0, R34, UR4, 0x2 ;  /* 0x00000004221c7c11 */ /* 0x000fe2000f8010ff */
[----:B------:R-:W-:Y:S01]  /*3010*/  IMAD R38, R24, UR14, RZ ;  /* 0x0000000e18267c24 */ /* 0x000fe2000f8e02ff */
[----:B------:R-:W5:Y:S01]  /*3020*/  LDG.E R22, desc[UR10][R22.64] ;  /* 0x0000000a16167981 */ /* 0x000f62000c1e1900 */
[C---:B------:R-:W-:Y:S01]  /*3030*/  IMAD R37, R25.reuse, UR15, R36 ;  /* 0x0000000f19257c24 */ /* 0x040fe2000f8e0224 */
[----:B------:R-:W-:Y:S01]  /*3040*/  LEA.HI.X R29, R34, UR5, R29, 0x2, P0 ;  /* 0x00000005221d7c11 */ /* 0x000fe200080f141d */
[----:B------:R-:W-:-:S04]  /*3050*/  IMAD.WIDE.U32 R24, R25, UR14, RZ ;  /* 0x0000000e19187c25 */ /* 0x000fc8000f8e00ff */
[----:B------:R-:W-:Y:S01]  /*3060*/  IMAD R41, R26, UR14, RZ ;  /* 0x0000000e1a297c24 */ /* 0x000fe2000f8e02ff */
[----:B------:R-:W-:Y:S01]  /*3070*/  LEA R34, P0, R24, UR4, 0x2 ;  /* 0x0000000418227c11 */ /* 0x000fe2000f8010ff */
[C---:B------:R-:W-:Y:S01]  /*3080*/  IMAD R35, R32.reuse, UR15, R33 ;  /* 0x0000000f20237c24 */ /* 0x040fe2000f8e0221 */
[----:B------:R-:W5:Y:S01]  /*3090*/  LDG.E R29, desc[UR10][R28.64] ;  /* 0x0000000a1c1d7981 */ /* 0x000f62000c1e1900 */
[----:B------:R-:W-:Y:S02]  /*30a0*/  IMAD R39, R27, UR15, R38 ;  /* 0x0000000f1b277c24 */ /* 0x000fe4000f8e0226 */
[----:B------:R-:W-:-:S04]  /*30b0*/  IMAD.WIDE.U32 R32, R32, UR14, RZ ;  /* 0x0000000e20207c25 */ /* 0x000fc8000f8e00ff */
[----:B------:R-:W-:Y:S01]  /*30c0*/  IMAD.WIDE.U32 R26, R27, UR14, RZ ;  /* 0x0000000e1b1a7c25 */ /* 0x000fe2000f8e00ff */
[----:B------:R-:W-:-:S03]  /*30d0*/  LEA R40, P3, R32, UR4, 0x2 ;  /* 0x0000000420287c11 */ /* 0x000fc6000f8610ff */
[----:B------:R-:W-:Y:S01]  /*30e0*/  IMAD R41, R30, UR15, R41 ;  /* 0x0000000f1e297c24 */ /* 0x000fe2000f8e0229 */
[----:B------:R-:W-:Y:S01]  /*30f0*/  LEA R36, P1, R26, UR4, 0x2 ;  /* 0x000000041a247c11 */ /* 0x000fe2000f8210ff */
[----:B------:R-:W-:Y:S01]  /*3100*/  IMAD.IADD R37, R25, 0x1, R37 ;  /* 0x0000000119257824 */ /* 0x000fe200078e0225 */
[----:B------:R-:W-:Y:S01]  /*3110*/  IADD3 R25, PT, PT, R33, R35, RZ ;  /* 0x0000002321197210 */ /* 0x000fe20007ffe0ff */
[----:B------:R-:W-:Y:S01]  /*3120*/  IMAD.WIDE.U32 R30, R30, UR14, RZ ;  /* 0x0000000e1e1e7c25 */ /* 0x000fe2000f8e00ff */
[----:B------:R-:W-:Y:S02]  /*3130*/  IADD3 R39, PT, PT, R27, R39, RZ ;  /* 0x000000271b277210 */ /* 0x000fe40007ffe0ff */
[----:B------:R-:W-:Y:S01]  /*3140*/  LEA.HI.X R35, R24, UR5, R37, 0x2, P0 ;  /* 0x0000000518237c11 */ /* 0x000fe200080f1425 */
[----:B------:R-:W-:Y:S01]  /*3150*/  IMAD.IADD R41, R31, 0x1, R41 ;  /* 0x000000011f297824 */ /* 0x000fe200078e0229 */
[----:B------:R-:W-:Y:S01]  /*3160*/  LEA R38, P2, R30, UR4, 0x2 ;  /* 0x000000041e267c11 */ /* 0x000fe2000f8410ff */
[----:B------:R-:W5:Y:S01]  /*3170*/  LDG.E R24, desc[UR10][R18.64] ;  /* 0x0000000a12187981 */ /* 0x000f62000c1e1900 */
[----:B------:R-:W-:-:S02]  /*3180*/  IADD3 R44, P0, PT, R44, 0xf00, RZ ;  /* 0x00000f002c2c7810 */ /* 0x000fc40007f1e0ff */
[----:B------:R-:W-:Y:S01]  /*3190*/  LEA.HI.X R37, R26, UR5, R39, 0x2, P1 ;  /* 0x000000051a257c11 */ /* 0x000fe200088f1427 */
[----:B------:R-:W5:Y:S01]  /*31a0*/  LDG.E R34, desc[UR10][R34.64] ;  /* 0x0000000a22227981 */ /* 0x000f62000c1e1900 */
[----:B------:R-:W-:Y:S01]  /*31b0*/  LEA.HI.X R39, R30, UR5, R41, 0x2, P2 ;  /* 0x000000051e277c11 */ /* 0x000fe200090f1429 */
[----:B------:R-:W-:Y:S01]  /*31c0*/  IMAD.X R43, RZ, RZ, R43, P0 ;  /* 0x000000ffff2b7224 */ /* 0x000fe200000e062b */
[----:B------:R-:W-:Y:S02]  /*31d0*/  LEA.HI.X R41, R32, UR5, R25, 0x2, P3 ;  /* 0x0000000520297c11 */ /* 0x000fe400098f1419 */
[----:B------:R0:W5:Y:S01]  /*31e0*/  LDG.E R25, desc[UR10][R16.64] ;  /* 0x0000000a10197981 */ /* 0x000162000c1e1900 */
[----:B------:R-:W-:-:S03]  /*31f0*/  IMAD R43, R43, UR14, RZ ;  /* 0x0000000e2b2b7c24 */ /* 0x000fc6000f8e02ff */
[----:B------:R-:W5:Y:S01]  /*3200*/  LDG.E R37, desc[UR10][R36.64] ;  /* 0x0000000a24257981 */ /* 0x000f62000c1e1900 */
[----:B-1----:R-:W-:-:S03]  /*3210*/  IMAD R7, R44, UR15, R43 ;  /* 0x0000000f2c077c24 */ /* 0x002fc6000f8e022b */
[----:B------:R-:W5:Y:S01]  /*3220*/  LDG.E R38, desc[UR10][R38.64] ;  /* 0x0000000a26267981 */ /* 0x000f62000c1e1900 */
[----:B0-----:R-:W-:-:S03]  /*3230*/  IMAD.WIDE.U32 R16, R44, UR14, RZ ;  /* 0x0000000e2c107c25 */ /* 0x001fc6000f8e00ff */
[----:B------:R-:W5:Y:S01]  /*3240*/  LDG.E R41, desc[UR10][R40.64] ;  /* 0x0000000a28297981 */ /* 0x000f62000c1e1900 */
[----:B------:R-:W-:Y:S02]  /*3250*/  LEA R18, P0, R16, UR4, 0x2 ;  /* 0x0000000410127c11 */ /* 0x000fe4000f8010ff */
[----:B------:R-:W-:-:S04]  /*3260*/  IADD3 R7, PT, PT, R17, R7, RZ ;  /* 0x0000000711077210 */ /* 0x000fc80007ffe0ff */
[----:B------:R-:W-:-:S05]  /*3270*/  LEA.HI.X R19, R16, UR5, R7, 0x2, P0 ;  /* 0x0000000510137c11 */ /* 0x000fca00080f1407 */
[----:B------:R-:W5:Y:S01]  /*3280*/  LDG.E R18, desc[UR10][R18.64] ;  /* 0x0000000a12127981 */ /* 0x000f62000c1e1900 */
[----:B------:R-:W-:Y:S01]  /*3290*/  MOV R4, R42 ;  /* 0x0000002a00047202 */ /* 0x000fe20000000f00 */
[----:B--2---:R-:W-:-:S04]  /*32a0*/  FMUL R5, R5, R2 ;  /* 0x0000000205057220 */ /* 0x004fc80000400000 */
[----:B------:R-:W-:-:S05]  /*32b0*/  VIADD R2, R4, -UR8 ;  /* 0x8000000804027c36 */ /* 0x000fca0008000000 */
[----:B------:R-:W-:Y:S01]  /*32c0*/  ISETP.GE.U32.AND P0, PT, R2, 0x1000, PT ;  /* 0x000010000200780c */ /* 0x000fe20003f06070 */
[----:B---3--:R-:W-:-:S04]  /*32d0*/  FMUL R6, R6, R9 ;  /* 0x0000000906067220 */ /* 0x008fc80000400000 */
[----:B------:R-:W-:Y:S01]  /*32e0*/  FMUL R5, R5, R6 ;  /* 0x0000000605057220 */ /* 0x000fe20000400000 */
[----:B----4-:R-:W-:Y:S01]  /*32f0*/  FMUL R10, R10, R13 ;  /* 0x0000000d0a0a7220 */ /* 0x010fe20000400000 */
[----:B-----5:R-:W-:Y:S01]  /*3300*/  FMUL R22, R22, R29 ;  /* 0x0000001d16167220 */ /* 0x020fe20000400000 */
[----:B------:R-:W-:-:S04]  /*3310*/  FMUL R21, R24, R21 ;  /* 0x0000001518157220 */ /* 0x000fc80000400000 */
[----:B------:R-:W-:Y:S01]  /*3320*/  FMUL R21, R21, R22 ;  /* 0x0000001615157220 */ /* 0x000fe20000400000 */
[----:B------:R-:W-:Y:S01]  /*3330*/  FMUL R25, R14, R25 ;  /* 0x000000190e197220 */ /* 0x000fe20000400000 */
[----:B------:R-:W-:-:S03]  /*3340*/  FMUL R34, R34, R37 ;  /* 0x0000002522227220 */ /* 0x000fc60000400000 */
        /* <DEDUP_REMOVED lines=8> */
[----:B------:R-:W-:-:S06]  /*33d0*/  UIADD3 UR8, UPT, UPT, UR8, 0x1000, URZ ;  /* 0x0000100008087890 */ /* 0x000fcc000fffe0ff */
[----:B------:R-:W-:-:S13]  /*33e0*/  ISETP.LT.U32.AND P0, PT, R46, UR8, PT ;  /* 0x000000082e007c0c */ /* 0x000fda000bf01070 */
[----:B------:R-:W-:Y:S05]  /*33f0*/  @!P0 BRA `(.L_x_225) ;  /* 0xfffffff4005c8947 */ /* 0x000fea000383ffff */
.L_x_223:
[----:B------:R-:W-:Y:S01]  /*3400*/  IADD3 R3, PT, PT, R4, -UR8, RZ ;  /* 0x8000000804037c10 */ /* 0x000fe2000fffe0ff */
[----:B------:R-:W0:Y:S01]  /*3410*/  LDCU.64 UR6, c[0x0][0x380] ;  /* 0x00007000ff0677ac */ /* 0x000e220008000a00 */
[----:B------:R-:W-:Y:S02]  /*3420*/  BSSY.RECONVERGENT B1, `(.L_x_224) ;  /* 0x0000171000017945 */ /* 0x000fe40003800200 */
[----:B------:R-:W-:-:S04]  /*3430*/  ISETP.GE.AND P0, PT, R0, R3, PT ;  /* 0x000000030000720c */ /* 0x000fc80003f06270 */
[----:B------:R-:W-:-:S13]  /*3440*/  ISETP.LE.U32.OR P0, PT, R4, UR8, P0 ;  /* 0x0000000804007c0c */ /* 0x000fda0008703470 */
[----:B0-----:R-:W-:Y:S05]  /*3450*/  @P0 BRA `(.L_x_226) ;  /* 0x0000001400b40947 */ /* 0x001fea0003800000 */
[-C--:B------:R-:W-:Y:S01]  /*3460*/  LOP3.LUT R3, RZ, R0.reuse, RZ, 0x33, !PT ;  /* 0x00000000ff037212 */ /* 0x080fe200078e33ff */
[----:B------:R-:W-:Y:S01]  /*3470*/  BSSY.RECONVERGENT B2, `(.L_x_227) ;  /* 0x00000c2000027945 */ /* 0x000fe20003800200 */
[----:B------:R-:W-:Y:S02]  /*3480*/  MOV R24, R0 ;  /* 0x0000000000187202 */ /* 0x000fe40000000f00 */
[----:B------:R-:W-:-:S04]  /*3490*/  IADD3 R3, PT, PT, R4, -UR8, R3 ;  /* 0x8000000804037c10 */ /* 0x000fc8000fffe003 */
        /* <DEDUP_REMOVED lines=9> */
.L_x_230:
[C---:B------:R-:W-:Y:S01]  /*3530*/  IADD3 R6, P0, PT, R41.reuse, UR6, RZ ;  /* 0x0000000629067c10 */ /* 0x040fe2000ff1e0ff */
[C---:B------:R-:W-:Y:S01]  /*3540*/  VIADD R5, R41.reuse, 0x200 ;  /* 0x0000020029057836 */ /* 0x040fe20000000000 */
[----:B------:R-:W-:Y:S02]  /*3550*/  IADD3 R4, PT, PT, R41, 0x100, RZ ;  /* 0x0000010029047810 */ /* 0x000fe40007ffe0ff */
[----:B------:R-:W-:Y:S02]  /*3560*/  IADD3.X R7, PT, PT, RZ, UR7, RZ, P0, !PT ;  /* 0x00000007ff077c10 */ /* 0x000fe400087fe4ff */
[----:B------:R-:W-:Y:S02]  /*3570*/  IADD3 R9, P0, PT, R4, UR6, RZ ;  /* 0x0000000604097c10 */ /* 0x000fe4000ff1e0ff */
[----:B------:R-:W-:Y:S01]  /*3580*/  IADD3 R8, P1, PT, R5, UR6, RZ ;  /* 0x0000000605087c10 */ /* 0x000fe2000ff3e0ff */
[----:B------:R-:W-:Y:S01]  /*3590*/  IMAD R7, R7, UR14, RZ ;  /* 0x0000000e07077c24 */ /* 0x000fe2000f8e02ff */
[----:B------:R-:W-:-:S03]  /*35a0*/  IADD3.X R5, PT, PT, RZ, UR7, RZ, P0, !PT ;  /* 0x00000007ff057c10 */ /* 0x000fc600087fe4ff */
[----:B------:R-:W-:Y:S02]  /*35b0*/  IMAD.X R4, RZ, RZ, UR7, P1 ;  /* 0x00000007ff047e24 */ /* 0x000fe400088e06ff */
[----:B------:R-:W-:Y:S02]  /*35c0*/  IMAD R10, R5, UR14, RZ ;  /* 0x0000000e050a7c24 */ /* 0x000fe4000f8e02ff */
[----:B------:R-:W-:Y:S02]  /*35d0*/  IMAD R15, R4, UR14, RZ ;  /* 0x0000000e040f7c24 */ /* 0x000fe4000f8e02ff */
[C---:B------:R-:W-:Y:S02]  /*35e0*/  IMAD R11, R6.reuse, UR15, R7 ;  /* 0x0000000f060b7c24 */ /* 0x040fe4000f8e0207 */
[----:B------:R-:W-:-:S04]  /*35f0*/  IMAD.WIDE.U32 R4, R6, UR14, RZ ;  /* 0x0000000e06047c25 */ /* 0x000fc8000f8e00ff */
[----:B------:R-:W-:Y:S01]  /*3600*/  IMAD.WIDE.U32 R6, R9, UR14, RZ ;  /* 0x0000000e09067c25 */ /* 0x000fe2000f8e00ff */
[----:B------:R-:W-:Y:S02]  /*3610*/  LEA R26, P0, R4, UR4, 0x2 ;  /* 0x00000004041a7c11 */ /* 0x000fe4000f8010ff */
[----:B------:R-:W-:Y:S01]  /*3620*/  IADD3 R11, PT, PT, R5, R11, RZ ;  /* 0x0000000b050b7210 */ /* 0x000fe20007ffe0ff */
[----:B------:R-:W-:Y:S01]  /*3630*/  IMAD R13, R9, UR15, R10 ;  /* 0x0000000f090d7c24 */ /* 0x000fe2000f8e020a */
[----:B------:R-:W-:Y:S01]  /*3640*/  LEA R30, P1, R6, UR4, 0x2 ;  /* 0x00000004061e7c11 */ /* 0x000fe2000f8210ff */
[----:B------:R-:W-:Y:S01]  /*3650*/  IMAD R15, R8, UR15, R15 ;  /* 0x0000000f080f7c24 */ /* 0x000fe2000f8e020f */
[----:B------:R-:W-:Y:S01]  /*3660*/  LEA.HI.X R27, R4, UR5, R11, 0x2, P0 ;  /* 0x00000005041b7c11 */ /* 0x000fe200080f140b */
[----:B------:R-:W-:Y:S01]  /*3670*/  IMAD.WIDE.U32 R8, R8, UR14, RZ ;  /* 0x0000000e08087c25 */ /* 0x000fe2000f8e00ff */
[----:B------:R-:W-:Y:S02]  /*3680*/  IADD3 R7, PT, PT, R7, R13, RZ ;  /* 0x0000000d07077210 */ /* 0x000fe40007ffe0ff */
[----:B------:R-:W-:Y:S01]  /*3690*/  IADD3 R4, PT, PT, R41, 0x300, RZ ;  /* 0x0000030029047810 */ /* 0x000fe20007ffe0ff */
[----:B------:R-:W-:Y:S01]  /*36a0*/  IMAD.IADD R5, R9, 0x1, R15 ;  /* 0x0000000109057824 */ /* 0x000fe200078e020f */
[----:B------:R-:W-:Y:S01]  /*36b0*/  LEA R28, P2, R8, UR4, 0x2 ;  /* 0x00000004081c7c11 */ /* 0x000fe2000f8410ff */
[----:B------:R-:W2:Y:S01]  /*36c0*/  LDG.E R27, desc[UR10][R26.64] ;  /* 0x0000000a1a1b7981 */ /* 0x000ea2000c1e1900 */
[----:B------:R-:W-:Y:S01]  /*36d0*/  LEA.HI.X R31, R6, UR5, R7, 0x2, P1 ;  /* 0x00000005061f7c11 */ /* 0x000fe200088f1407 */
[----:B------:R-:W-:Y:S01]  /*36e0*/  VIADD R6, R41, 0x500 ;  /* 0x0000050029067836 */ /* 0x000fe20000000000 */
[----:B------:R-:W-:-:S02]  /*36f0*/  LEA.HI.X R29, R8, UR5, R5, 0x2, P2 ;  /* 0x00000005081d7c11 */ /* 0x000fc400090f1405 */
[----:B------:R-:W-:Y:S01]  /*3700*/  IADD3 R5, PT, PT, R41, 0x400, RZ ;  /* 0x0000040029057810 */ /* 0x000fe20007ffe0ff */
[----:B------:R-:W3:Y:S01]  /*3710*/  LDG.E R30, desc[UR10][R30.64] ;  /* 0x0000000a1e1e7981 */ /* 0x000ee2000c1e1900 */
[----:B------:R-:W-:Y:S02]  /*3720*/  IADD3 R9, P0, PT, R4, UR6, RZ ;  /* 0x0000000604097c10 */ /* 0x000fe4000ff1e0ff */
[----:B------:R-:W-:Y:S01]  /*3730*/  IADD3 R10, P1, PT, R5, UR6, RZ ;  /* 0x00000006050a7c10 */ /* 0x000fe2000ff3e0ff */
[----:B------:R-:W4:Y:S01]  /*3740*/  LDG.E R28, desc[UR10][R28.64] ;  /* 0x0000000a1c1c7981 */ /* 0x000f22000c1e1900 */
[C---:B------:R-:W-:Y:S01]  /*3750*/  IADD3 R4, PT, PT, R41.reuse, 0x600, RZ ;  /* 0x0000060029047810 */ /* 0x040fe20007ffe0ff */
[----:B------:R-:W-:Y:S01]  /*3760*/  IMAD.X R11, RZ, RZ, UR7, P0 ;  /* 0x00000007ff0b7e24 */ /* 0x000fe200080e06ff */
[----:B------:R-:W-:Y:S02]  /*3770*/  IADD3 R7, PT, PT, R41, 0x700, RZ ;  /* 0x0000070029077810 */ /* 0x000fe40007ffe0ff */
[----:B------:R-:W-:Y:S01]  /*3780*/  IADD3 R5, P0, PT, R6, UR6, RZ ;  /* 0x0000000606057c10 */ /* 0x000fe2000ff1e0ff */
[----:B------:R-:W-:Y:S01]  /*3790*/  IMAD R14, R11, UR14, RZ ;  /* 0x0000000e0b0e7c24 */ /* 0x000fe2000f8e02ff */
[----:B------:R-:W-:-:S02]  /*37a0*/  IADD3.X R8, PT, PT, RZ, UR7, RZ, P1, !PT ;  /* 0x00000007ff087c10 */ /* 0x000fc40008ffe4ff */
[----:B------:R-:W-:Y:S01]  /*37b0*/  IADD3 R6, P2, PT, R4, UR6, RZ ;  /* 0x0000000604067c10 */ /* 0x000fe2000ff5e0ff */
[----:B------:R-:W-:Y:S01]  /*37c0*/  IMAD R15, R9, UR15, R14 ;  /* 0x0000000f090f7c24 */ /* 0x000fe2000f8e020e */
[----:B------:R-:W-:Y:S01]  /*37d0*/  IADD3 R12, P1, PT, R7, UR6, RZ ;  /* 0x00000006070c7c10 */ /* 0x000fe2000ff3e0ff */
[----:B------:R-:W-:Y:S01]  /*37e0*/  IMAD R11, R8, UR14, RZ ;  /* 0x0000000e080b7c24 */ /* 0x000fe2000f8e02ff */
[----:B------:R-:W-:Y:S01]  /*37f0*/  IADD3.X R7, PT, PT, RZ, UR7, RZ, P0, !PT ;  /* 0x00000007ff077c10 */ /* 0x000fe200087fe4ff */
[----:B------:R-:W-:Y:S01]  /*3800*/  IMAD.X R4, RZ, RZ, UR7, P2 ;  /* 0x00000007ff047e24 */ /* 0x000fe200090e06ff */
[----:B------:R-:W-:Y:S01]  /*3810*/  IADD3.X R13, PT, PT, RZ, UR7, RZ, P1, !PT ;  /* 0x00000007ff0d7c10 */ /* 0x000fe20008ffe4ff */
        /* <DEDUP_REMOVED lines=11> */
[----:B------:R-:W5:Y:S03]  /*38d0*/  LDG.E R22, desc[UR10][R22.64] ;  /* 0x0000000a16167981 */ /* 0x000f66000c1e1900 */
[----:B------:R-:W-:Y:S01]  /*38e0*/  IMAD R13, R13, UR14, RZ ;  /* 0x0000000e0d0d7c24 */ /* 0x000fe2000f8e02ff */
[----:B------:R-:W-:Y:S01]  /*38f0*/  LEA R18, P0, R4, UR4, 0x2 ;  /* 0x0000000404127c11 */ /* 0x000fe2000f8010ff */
[----:B------:R-:W-:-:S02]  /*3900*/  IMAD R33, R6, UR15, R7 ;  /* 0x0000000f06217c24 */ /* 0x000fc4000f8e0207 */
[----:B------:R-:W-:Y:S01]  /*3910*/  IMAD.IADD R9, R11, 0x1, R17 ;  /* 0x000000010b097824 */ /* 0x000fe200078e0211 */
[----:B------:R-:W-:Y:S01]  /*3920*/  IADD3 R11, PT, PT, R5, R19, RZ ;  /* 0x00000013050b7210 */ /* 0x000fe20007ffe0ff */
[----:B------:R-:W-:Y:S01]  /*3930*/  IMAD.WIDE.U32 R6, R6, UR14, RZ ;  /* 0x0000000e06067c25 */ /* 0x000fe2000f8e00ff */
[----:B------:R-:W-:Y:S02]  /*3940*/  IADD3 R5, PT, PT, R41, 0x800, RZ ;  /* 0x0000080029057810 */ /* 0x000fe40007ffe0ff */
[----:B------:R-:W-:Y:S01]  /*3950*/  LEA.HI.X R21, R10, UR5, R9, 0x2, P1 ;  /* 0x000000050a157c11 */ /* 0x000fe200088f1409 */
[C---:B------:R-:W-:Y:S01]  /*3960*/  IMAD R17, R12.reuse, UR15, R13 ;  /* 0x0000000f0c117c24 */ /* 0x040fe2000f8e020d */
[----:B------:R-:W-:Y:S01]  /*3970*/  IADD3 R9, PT, PT, R7, R33, RZ ;  /* 0x0000002107097210 */ /* 0x000fe20007ffe0ff */
[----:B------:R-:W-:Y:S01]  /*3980*/  IMAD.WIDE.U32 R12, R12, UR14, RZ ;  /* 0x0000000e0c0c7c25 */ /* 0x000fe2000f8e00ff */
[----:B------:R-:W-:Y:S01]  /*3990*/  LEA R16, P1, R6, UR4, 0x2 ;  /* 0x0000000406107c11 */ /* 0x000fe2000f8210ff */
[----:B------:R0:W5:Y:S01]  /*39a0*/  LDG.E R20, desc[UR10][R20.64] ;  /* 0x0000000a14147981 */ /* 0x000162000c1e1900 */
[----:B------:R-:W-:Y:S01]  /*39b0*/  LEA.HI.X R19, R4, UR5, R11, 0x2, P0 ;  /* 0x0000000504137c11 */ /* 0x000fe200080f140b */
[----:B------:R-:W-:Y:S01]  /*39c0*/  IMAD.IADD R7, R13, 0x1, R17 ;  /* 0x000000010d077824 */ /* 0x000fe200078e0211 */
[----:B------:R-:W-:-:S02]  /*39d0*/  LEA R14, P2, R12, UR4, 0x2 ;  /* 0x000000040c0e7c11 */ /* 0x000fc4000f8410ff */
[----:B------:R-:W-:Y:S01]  /*39e0*/  IADD3 R8, P0, PT, R5, UR6, RZ ;  /* 0x0000000605087c10 */ /* 0x000fe2000ff1e0ff */
[C---:B------:R-:W-:Y:S01]  /*39f0*/  VIADD R5, R41.reuse, 0xa00 ;  /* 0x00000a0029057836 */ /* 0x040fe20000000000 */
[C---:B------:R-:W-:Y:S01]  /*3a00*/  IADD3 R4, PT, PT, R41.reuse, 0x900, RZ ;  /* 0x0000090029047810 */ /* 0x040fe20007ffe0ff */
[----:B------:R1:W5:Y:S01]  /*3a10*/  LDG.E R18, desc[UR10][R18.64] ;  /* 0x0000000a12127981 */ /* 0x000362000c1e1900 */
[----:B------:R-:W-:Y:S02]  /*3a20*/  LEA.HI.X R17, R6, UR5, R9, 0x2, P1 ;  /* 0x0000000506117c11 */ /* 0x000fe400088f1409 */
[----:B------:R-:W-:Y:S01]  /*3a30*/  LEA.HI.X R15, R12, UR5, R7, 0x2, P2 ;  /* 0x000000050c0f7c11 */ /* 0x000fe200090f1407 */
[C---:B------:R-:W-:Y:S01]  /*3a40*/  VIADD R7, R41.reuse, 0xc00 ;  /* 0x00000c0029077836 */ /* 0x040fe20000000000 */
[----:B------:R-:W-:Y:S01]  /*3a50*/  IADD3 R6, PT, PT, R41, 0xb00, RZ ;  /* 0x00000b0029067810 */ /* 0x000fe20007ffe0ff */
[----:B------:R-:W5:Y:S01]  /*3a60*/  LDG.E R16, desc[UR10][R16.64] ;  /* 0x0000000a10107981 */ /* 0x000f62000c1e1900 */
[----:B------:R-:W-:-:S02]  /*3a70*/  IADD3.X R9, PT, PT, RZ, UR7, RZ, P0, !PT ;  /* 0x00000007ff097c10 */ /* 0x000fc400087fe4ff */
[----:B------:R-:W-:Y:S01]  /*3a80*/  IADD3 R32, P0, PT, R4, UR6, RZ ;  /* 0x0000000604207c10 */ /* 0x000fe2000ff1e0ff */
[----:B------:R-:W5:Y:S01]  /*3a90*/  LDG.E R14, desc[UR10][R14.64] ;  /* 0x0000000a0e0e7981 */ /* 0x000f62000c1e1900 */
[----:B------:R-:W-:Y:S01]  /*3aa0*/  IADD3 R34, P1, PT, R5, UR6, RZ ;  /* 0x0000000605227c10 */ /* 0x000fe2000ff3e0ff */
[----:B------:R-:W-:Y:S01]  /*3ab0*/  IMAD R9, R9, UR14, RZ ;  /* 0x0000000e09097c24 */ /* 0x000fe2000f8e02ff */
[----:B------:R-:W-:Y:S01]  /*3ac0*/  IADD3 R36, P2, PT, R6, UR6, RZ ;  /* 0x0000000606247c10 */ /* 0x000fe2000ff5e0ff */
[C---:B------:R-:W-:Y:S01]  /*3ad0*/  IMAD.WIDE.U32 R4, R8.reuse, UR14, RZ ;  /* 0x0000000e08047c25 */ /* 0x040fe2000f8e00ff */
[----:B------:R-:W-:Y:S02]  /*3ae0*/  IADD3.X R6, PT, PT, RZ, UR7, RZ, P0, !PT ;  /* 0x00000007ff067c10 */ /* 0x000fe400087fe4ff */
[----:B------:R-:W-:Y:S01]  /*3af0*/  IADD3 R38, P0, PT, R7, UR6, RZ ;  /* 0x0000000607267c10 */ /* 0x000fe2000ff1e0ff */
[----:B------:R-:W-:Y:S01]  /*3b00*/  IMAD R13, R8, UR15, R9 ;  /* 0x0000000f080d7c24 */ /* 0x000fe2000f8e0209 */
[----:B------:R-:W-:Y:S01]  /*3b10*/  IADD3.X R7, PT, PT, RZ, UR7, RZ, P1, !PT ;  /* 0x00000007ff077c10 */ /* 0x000fe20008ffe4ff */
[----:B------:R-:W-:Y:S01]  /*3b20*/  IMAD R9, R6, UR14, RZ ;  /* 0x0000000e06097c24 */ /* 0x000fe2000f8e02ff */
[----:B------:R-:W-:Y:S01]  /*3b30*/  IADD3.X R6, PT, PT, RZ, UR7, RZ, P0, !PT ;  /* 0x00000007ff067c10 */ /* 0x000fe200087fe4ff */
[----:B------:R-:W-:Y:S01]  /*3b40*/  IMAD.X R8, RZ, RZ, UR7, P2 ;  /* 0x00000007ff087e24 */ /* 0x000fe200090e06ff */
[----:B------:R-:W-:Y:S01]  /*3b50*/  LEA R12, P0, R4, UR4, 0x2 ;  /* 0x00000004040c7c11 */ /* 0x000fe2000f8010ff */
[----:B------:R-:W-:Y:S01]  /*3b60*/  IMAD R11, R7, UR14, RZ ;  /* 0x0000000e070b7c24 */ /* 0x000fe2000f8e02ff */
[----:B------:R-:W-:Y:S01]  /*3b70*/  IADD3 R5, PT, PT, R5, R13, RZ ;  /* 0x0000000d05057210 */ /* 0x000fe20007ffe0ff */
[----:B------:R-:W-:-:S02]  /*3b80*/  IMAD R7, R32, UR15, R9 ;  /* 0x0000000f20077c24 */ /* 0x000fc4000f8e0209 */
[----:B------:R-:W-:Y:S01]  /*3b90*/  IMAD R37, R8, UR14, RZ ;  /* 0x0000000e08257c24 */ /* 0x000fe2000f8e02ff */
[----:B------:R-:W-:Y:S01]  /*3ba0*/  LEA.HI.X R13, R4, UR5, R5, 0x2, P0 ;  /* 0x00000005040d7c11 */ /* 0x000fe200080f1405 */
[----:B------:R-:W-:-:S04]  /*3bb0*/  IMAD.WIDE.U32 R32, R32, UR14, RZ ;  /* 0x0000000e20207c25 */ /* 0x000fc8000f8e00ff */
[----:B------:R-:W-:Y:S01]  /*3bc0*/  IMAD R9, R34, UR15, R11 ;  /* 0x0000000f22097c24 */ /* 0x000fe2000f8e020b */
[----:B------:R-:W-:Y:S01]  /*3bd0*/  LEA R8, P0, R32, UR4, 0x2 ;  /* 0x0000000420087c11 */ /* 0x000fe2000f8010ff */
[----:B------:R-:W-:Y:S01]  /*3be0*/  IMAD.WIDE.U32 R34, R34, UR14, RZ ;  /* 0x0000000e22227c25 */ /* 0x000fe2000f8e00ff */
[----:B0-----:R-:W-:Y:S01]  /*3bf0*/  IADD3 R21, PT, PT, R41, 0xf00, RZ ;  /* 0x00000f0029157810 */ /* 0x001fe20007ffe0ff */
[----:B------:R0:W5:Y:S02]  /*3c00*/  LDG.E R26, desc[UR10][R12.64] ;  /* 0x0000000a0c1a7981 */ /* 0x000164000c1e1900 */
[----:B------:R-:W-:Y:S01]  /*3c10*/  IMAD R11, R36, UR15, R37 ;  /* 0x0000000f240b7c24 */ /* 0x000fe2000f8e0225 */
[----:B------:R-:W-:Y:S01]  /*3c20*/  LEA R10, P1, R34, UR4, 0x2 ;  /* 0x00000004220a7c11 */ /* 0x000fe2000f8210ff */
[----:B------:R-:W-:-:S04]  /*3c30*/  IMAD.WIDE.U32 R36, R36, UR14, RZ ;  /* 0x0000000e24247c25 */ /* 0x000fc8000f8e00ff */
[----:B------:R-:W-:Y:S01]  /*3c40*/  IMAD.IADD R43, R33, 0x1, R7 ;  /* 0x00000001212b7824 */ /* 0x000fe200078e0207 */
[----:B------:R-:W-:Y:S01]  /*3c50*/  IADD3 R33, PT, PT, R35, R9, RZ ;  /* 0x0000000923217210 */ /* 0x000fe20007ffe0ff */
[----:B------:R-:W-:Y:S01]  /*3c60*/  IMAD R39, R6, UR14, RZ ;  /* 0x0000000e06277c24 */ /* 0x000fe2000f8e02ff */
[----:B------:R-:W-:Y:S02]  /*3c70*/  IADD3 R7, PT, PT, R37, R11, RZ ;  /* 0x0000000b25077210 */ /* 0x000fe40007ffe0ff */
[----:B------:R-:W-:Y:S01]  /*3c80*/  LEA.HI.X R9, R32, UR5, R43, 0x2, P0 ;  /* 0x0000000520097c11 */ /* 0x000fe200080f142b */
[----:B------:R-:W-:Y:S01]  /*3c90*/  IMAD R45, R38, UR15, R39 ;  /* 0x0000000f262d7c24 */ /* 0x000fe2000f8e0227 */
[----:B------:R-:W-:Y:S01]  /*3ca0*/  LEA.HI.X R11, R34, UR5, R33, 0x2, P1 ;  /* 0x00000005220b7c11 */ /* 0x000fe200088f1421 */
[----:B------:R-:W-:Y:S01]  /*3cb0*/  IMAD.WIDE.U32 R38, R38, UR14, RZ ;  /* 0x0000000e26267c25 */ /* 0x000fe2000f8e00ff */
[C---:B------:R-:W-:Y:S01]  /*3cc0*/  IADD3 R32, PT, PT, R41.reuse, 0xd00, RZ ;  /* 0x00000d0029207810 */ /* 0x040fe20007ffe0ff */
[----:B------:R0:W5:Y:S01]  /*3cd0*/  LDG.E R23, desc[UR10][R8.64] ;  /* 0x0000000a08177981 */ /* 0x000162000c1e1900 */
[----:B------:R-:W-:Y:S01]  /*3ce0*/  IADD3 R33, PT, PT, R41, 0xe00, RZ ;  /* 0x00000e0029217810 */ /* 0x000fe20007ffe0ff */
[----:B------:R-:W-:Y:S01]  /*3cf0*/  IMAD.IADD R5, R39, 0x1, R45 ;  /* 0x0000000127057824 */ /* 0x000fe200078e022d */
[----:B------:R-:W-:Y:S01]  /*3d00*/  IADD3 R32, P0, PT, R32, UR6, RZ ;  /* 0x0000000620207c10 */ /* 0x000fe2000ff1e0ff */
[----:B------:R0:W5:Y:S01]  /*3d10*/  LDG.E R17, desc[UR10][R10.64] ;  /* 0x0000000a0a117981 */ /* 0x000162000c1e1900 */
[----:B------:R-:W-:-:S02]  /*3d20*/  IADD3 R34, P1, PT, R33, UR6, RZ ;  /* 0x0000000621227c10 */ /* 0x000fc4000ff3e0ff */
[----:B------:R-:W-:Y:S01]  /*3d30*/  LEA R6, P2, R36, UR4, 0x2 ;  /* 0x0000000424067c11 */ /* 0x000fe2000f8410ff */
[----:B------:R-:W-:Y:S01]  /*3d40*/  IMAD.X R29, RZ, RZ, UR7, P0 ;  /* 0x00000007ff1d7e24 */ /* 0x000fe200080e06ff */
[----:B-1----:R-:W-:Y:S02]  /*3d50*/  IADD3.X R19, PT, PT, RZ, UR7, RZ, P1, !PT ;  /* 0x00000007ff137c10 */ /* 0x002fe40008ffe4ff */
[----:B------:R-:W-:Y:S01]  /*3d60*/  IADD3 R21, P0, PT, R21, UR6, RZ ;  /* 0x0000000615157c10 */ /* 0x000fe2000ff1e0ff */
[----:B------:R-:W-:Y:S01]  /*3d70*/  IMAD R29, R29, UR14, RZ ;  /* 0x0000000e1d1d7c24 */ /* 0x000fe2000f8e02ff */
[----:B------:R-:W-:Y:S01]  /*3d80*/  LEA R4, P3, R38, UR4, 0x2 ;  /* 0x0000000426047c11 */ /* 0x000fe2000f8610ff */
[----:B------:R-:W-:Y:S01]  /*3d90*/  IMAD R19, R19, UR14, RZ ;  /* 0x0000000e13137c24 */ /* 0x000fe2000f8e02ff */
[----:B------:R-:W-:Y:S01]  /*3da0*/  LEA.HI.X R7, R36, UR5, R7, 0x2, P2 ;  /* 0x0000000524077c11 */ /* 0x000fe200090f1407 */
[----:B------:R-:W-:Y:S01]  /*3db0*/  IMAD R29, R32, UR15, R29 ;  /* 0x0000000f201d7c24 */ /* 0x000fe2000f8e021d */
[----:B------:R-:W-:Y:S01]  /*3dc0*/  LEA.HI.X R5, R38, UR5, R5, 0x2, P3 ;  /* 0x0000000526057c11 */ /* 0x000fe200098f1405 */
[----:B0-----:R-:W-:-:S02]  /*3dd0*/  IMAD.X R12, RZ, RZ, UR7, P0 ;  /* 0x00000007ff0c7e24 */ /* 0x001fc400080e06ff */
[----:B------:R-:W-:Y:S01]  /*3de0*/  IMAD.WIDE.U32 R32, R32, UR14, RZ ;  /* 0x0000000e20207c25 */ /* 0x000fe2000f8e00ff */
[----:B------:R0:W5:Y:S03]  /*3df0*/  LDG.E R15, desc[UR10][R6.64] ;  /* 0x0000000a060f7981 */ /* 0x000166000c1e1900 */
[C---:B------:R-:W-:Y:S01]  /*3e00*/  IMAD R19, R34.reuse, UR15, R19 ;  /* 0x0000000f22137c24 */ /* 0x040fe2000f8e0213 */
[----:B------:R-:W5:Y:S01]  /*3e10*/  LDG.E R4, desc[UR10][R4.64] ;  /* 0x0000000a04047981 */ /* 0x000f62000c1e1900 */
[----:B------:R-:W-:Y:S01]  /*3e20*/  IMAD.WIDE.U32 R34, R34, UR14, RZ ;  /* 0x0000000e22227c25 */ /* 0x000fe2000f8e00ff */
[----:B------:R-:W-:-:S03]  /*3e30*/  LEA R8, P0, R32, UR4, 0x2 ;  /* 0x0000000420087c11 */ /* 0x000fc6000f8010ff */
[----:B------:R-:W-:Y:S01]  /*3e40*/  IMAD R12, R12, UR14, RZ ;  /* 0x0000000e0c0c7c24 */ /* 0x000fe2000f8e02ff */
[----:B------:R-:W-:Y:S02]  /*3e50*/  IADD3 R9, PT, PT, R33, R29, RZ ;  /* 0x0000001d21097210 */ /* 0x000fe40007ffe0ff */
[----:B------:R-:W-:Y:S01]  /*3e60*/  IADD3 R11, PT, PT, R35, R19, RZ ;  /* 0x00000013230b7210 */ /* 0x000fe20007ffe0ff */
[C---:B------:R-:W-:Y:S01]  /*3e70*/  IMAD R19, R21.reuse, UR15, R12 ;  /* 0x0000000f15137c24 */ /* 0x040fe2000f8e020c */
[----:B------:R-:W-:Y:S01]  /*3e80*/  LEA R10, P1, R34, UR4, 0x2 ;  /* 0x00000004220a7c11 */ /* 0x000fe2000f8210ff */
[----:B------:R-:W-:Y:S01]  /*3e90*/  IMAD.WIDE.U32 R12, R21, UR14, RZ ;  /* 0x0000000e150c7c25 */ /* 0x000fe2000f8e00ff */
[----:B------:R-:W-:Y:S02]  /*3ea0*/  LEA.HI.X R9, R32, UR5, R9, 0x2, P0 ;  /* 0x0000000520097c11 */ /* 0x000fe400080f1409 */
[----:B------:R-:W-:Y:S01]  /*3eb0*/  LEA.HI.X R11, R34, UR5, R11, 0x2, P1 ;  /* 0x00000005220b7c11 */ /* 0x000fe200088f140b */
[----:B0-----:R-:W-:Y:S01]  /*3ec0*/  IMAD.IADD R7, R13, 0x1, R19 ;  /* 0x000000010d077824 */ /* 0x001fe200078e0213 */
[----:B------:R-:W-:-:S02]  /*3ed0*/  LEA R6, P0, R12, UR4, 0x2 ;  /* 0x000000040c067c11 */ /* 0x000fc4000f8010ff */
[----:B------:R-:W5:Y:S02]  /*3ee0*/  LDG.E R9, desc[UR10][R8.64] ;  /* 0x0000000a08097981 */ /* 0x000f64000c1e1900 */
[----:B------:R-:W-:Y:S02]  /*3ef0*/  LEA.HI.X R7, R12, UR5, R7, 0x2, P0 ;  /* 0x000000050c077c11 */ /* 0x000fe400080f1407 */
[----:B------:R-:W5:Y:S04]  /*3f00*/  LDG.E R11, desc[UR10][R10.64] ;  /* 0x0000000a0a0b7981 */ /* 0x000f68000c1e1900 */
[----:B------:R-:W5:Y:S01]  /*3f10*/  LDG.E R7, desc[UR10][R6.64] ;  /* 0x0000000a06077981 */ /* 0x000f62000c1e1900 */
[----:B------:R-:W-:-:S04]  /*3f20*/  IADD3 R25, PT, PT, R25, 0x10, RZ ;  /* 0x0000001019197810 */ /* 0x000fc80007ffe0ff */
[----:B------:R-:W-:Y:S01]  /*3f30*/  ISETP.NE.AND P0, PT, R25, RZ, PT ;  /* 0x000000ff1900720c */ /* 0x000fe20003f05270 */
[----:B------:R-:W-:Y:S01]  /*3f40*/  VIADD R41, R41, 0x1000 ;  /* 0x0000100029297836 */ /* 0x000fe20000000000 */
        /* <DEDUP_REMOVED lines=19> */
.L_x_229:
[----:B------:R-:W-:-:S07]  /*4080*/  IADD3 R24, PT, PT, R24, -0x800, RZ ;  /* 0xfffff80018187810 */ /* 0x000fce0007ffe0ff */
.L_x_228:
[----:B------:R-:W-:Y:S05]  /*4090*/  BSYNC.RECONVERGENT B2 ;  /* 0x0000000000027941 */ /* 0x000fea0003800200 */
.L_x_227:
[----:B------:R-:W-:-:S13]  /*40a0*/  ISETP.NE.AND P0, PT, R40, RZ, PT ;  /* 0x000000ff2800720c */ /* 0x000fda0003f05270 */
[----:B------:R-:W-:Y:S05]  /*40b0*/  @!P0 BRA `(.L_x_226) ;  /* 0x00000008009c8947 */ /* 0x000fea0003800000 */
[----:B------:R-:W-:Y:S01]  /*40c0*/  ISETP.GE.U32.AND P1, PT, R40, 0x8, PT ;  /* 0x000000082800780c */ /* 0x000fe20003f26070 */
[----:B------:R-:W-:Y:S01]  /*40d0*/  BSSY.RECONVERGENT B2, `(.L_x_231) ;  /* 0x000005e000027945 */ /* 0x000fe20003800200 */
[----:B------:R-:W-:-:S04]  /*40e0*/  LOP3.LUT R22, R3, 0x7, RZ, 0xc0, !PT ;  /* 0x0000000703167812 */ /* 0x000fc800078ec0ff */
[----:B------:R-:W-:-:S07]  /*40f0*/  ISETP.NE.AND P0, PT, R22, RZ, PT ;  /* 0x000000ff1600720c */ /* 0x000fce0003f05270 */
[----:B------:R-:W-:Y:S06]  /*4100*/  @!P1 BRA `(.L_x_232) ;  /* 0x0000000400689947 */ /* 0x000fec0003800000 */
[----:B------:R-:W0:Y:S01]  /*4110*/  LDCU.64 UR12, c[0x0][0x380] ;  /* 0x00007000ff0c77ac */ /* 0x000e220008000a00 */
[----:B------:R-:W-:-:S04]  /*4120*/  IADD3 R14, PT, PT, R24, UR8, RZ ;  /* 0x00000008180e7c10 */ /* 0x000fc8000fffe0ff */
[C---:B------:R-:W-:Y:S01]  /*4130*/  IADD3 R6, PT, PT, R14.reuse, 0x100, RZ ;  /* 0x000001000e067810 */ /* 0x040fe20007ffe0ff */
[C---:B------:R-:W-:Y:S01]  /*4140*/  VIADD R9, R14.reuse, 0x300 ;  /* 0x000003000e097836 */ /* 0x040fe20000000000 */
[C---:B------:R-:W-:Y:S02]  /*4150*/  IADD3 R7, PT, PT, R14.reuse, 0x200, RZ ;  /* 0x000002000e077810 */ /* 0x040fe40007ffe0ff */
[----:B0-----:R-:W-:Y:S02]  /*4160*/  IADD3 R4, P1, PT, R14, UR12, RZ ;  /* 0x0000000c0e047c10 */ /* 0x001fe4000ff3e0ff */
[----:B------:R-:W-:Y:S02]  /*4170*/  IADD3 R11, P2, PT, R6, UR12, RZ ;  /* 0x0000000c060b7c10 */ /* 0x000fe4000ff5e0ff */
[----:B------:R-:W-:Y:S01]  /*4180*/  IADD3 R16, P3, PT, R7, UR12, RZ ;  /* 0x0000000c07107c10 */ /* 0x000fe2000ff7e0ff */
[----:B------:R-:W-:Y:S01]  /*4190*/  IMAD.X R5, RZ, RZ, UR13, P1 ;  /* 0x0000000dff057e24 */ /* 0x000fe200088e06ff */
[----:B------:R-:W-:-:S02]  /*41a0*/  IADD3 R6, PT, PT, R14, 0x400, RZ ;  /* 0x000004000e067810 */ /* 0x000fc40007ffe0ff */
[----:B------:R-:W-:Y:S01]  /*41b0*/  IADD3.X R7, PT, PT, RZ, UR13, RZ, P2, !PT ;  /* 0x0000000dff077c10 */ /* 0x000fe200097fe4ff */
[----:B------:R-:W-:Y:S01]  /*41c0*/  IMAD R5, R5, UR14, RZ ;  /* 0x0000000e05057c24 */ /* 0x000fe2000f8e02ff */
[----:B------:R-:W-:Y:S02]  /*41d0*/  IADD3 R18, P2, PT, R9, UR12, RZ ;  /* 0x0000000c09127c10 */ /* 0x000fe4000ff5e0ff */
[----:B------:R-:W-:Y:S01]  /*41e0*/  IADD3 R6, P4, PT, R6, UR12, RZ ;  /* 0x0000000c06067c10 */ /* 0x000fe2000ff9e0ff */
[C---:B------:R-:W-:Y:S01]  /*41f0*/  IMAD R13, R4.reuse, UR15, R5 ;  /* 0x0000000f040d7c24 */ /* 0x040fe2000f8e0205 */
[----:B------:R-:W-:Y:S01]  /*4200*/  IADD3.X R10, PT, PT, RZ, UR13, RZ, P2, !PT ;  /* 0x0000000dff0a7c10 */ /* 0x000fe200097fe4ff */
[----:B------:R-:W-:-:S04]  /*4210*/  IMAD.WIDE.U32 R4, R4, UR14, RZ ;  /* 0x0000000e04047c25 */ /* 0x000fc8000f8e00ff */
[----:B------:R-:W-:Y:S01]  /*4220*/  IMAD.IADD R13, R5, 0x1, R13 ;  /* 0x00000001050d7824 */ /* 0x000fe200078e020d */
[C---:B------:R-:W-:Y:S02]  /*4230*/  LEA R8, P1, R4.reuse, UR4, 0x2 ;  /* 0x0000000404087c11 */ /* 0x040fe4000f8210ff */
[----:B------:R-:W-:Y:S02]  /*4240*/  IADD3.X R5, PT, PT, RZ, UR13, RZ, P3, !PT ;  /* 0x0000000dff057c10 */ /* 0x000fe40009ffe4ff */
[----:B------:R-:W-:Y:S01]  /*4250*/  LEA.HI.X R9, R4, UR5, R13, 0x2, P1 ;  /* 0x0000000504097c11 */ /* 0x000fe200088f140d */
[----:B------:R-:W-:Y:S02]  /*4260*/  IMAD R4, R7, UR14, RZ ;  /* 0x0000000e07047c24 */ /* 0x000fe4000f8e02ff */
[----:B------:R-:W-:Y:S02]  /*4270*/  IMAD.X R7, RZ, RZ, UR13, P4 ;  /* 0x0000000dff077e24 */ /* 0x000fe4000a0e06ff */
[----:B------:R-:W-:-:S02]  /*4280*/  IMAD R15, R5, UR14, RZ ;  /* 0x0000000e050f7c24 */ /* 0x000fc4000f8e02ff */
[C---:B------:R-:W-:Y:S02]  /*4290*/  IMAD R13, R11.reuse, UR15, R4 ;  /* 0x0000000f0b0d7c24 */ /* 0x040fe4000f8e0204 */
[----:B------:R-:W-:-:S04]  /*42a0*/  IMAD.WIDE.U32 R4, R11, UR14, RZ ;  /* 0x0000000e0b047c25 */ /* 0x000fc8000f8e00ff */
[----:B------:R-:W-:Y:S01]  /*42b0*/  IMAD R21, R7, UR14, RZ ;  /* 0x0000000e07157c24 */ /* 0x000fe2000f8e02ff */
[----:B------:R-:W-:Y:S01]  /*42c0*/  IADD3 R5, PT, PT, R5, R13, RZ ;  /* 0x0000000d05057210 */ /* 0x000fe20007ffe0ff */
[----:B------:R-:W-:Y:S01]  /*42d0*/  IMAD R11, R10, UR14, RZ ;  /* 0x0000000e0a0b7c24 */ /* 0x000fe2000f8e02ff */
[----:B------:R-:W-:Y:S01]  /*42e0*/  LEA R10, P1, R4, UR4, 0x2 ;  /* 0x00000004040a7c11 */ /* 0x000fe2000f8210ff */
[C---:B------:R-:W-:Y:S02]  /*42f0*/  IMAD R15, R16.reuse, UR15, R15 ;  /* 0x0000000f100f7c24 */ /* 0x040fe4000f8e020f */
[----:B------:R-:W-:-:S04]  /*4300*/  IMAD.WIDE.U32 R16, R16, UR14, RZ ;  /* 0x0000000e10107c25 */ /* 0x000fc8000f8e00ff */
[----:B------:R-:W-:Y:S01]  /*4310*/  IMAD R23, R6, UR15, R21 ;  /* 0x0000000f06177c24 */ /* 0x000fe2000f8e0215 */
[----:B------:R-:W-:Y:S01]  /*4320*/  IADD3 R13, PT, PT, R17, R15, RZ ;  /* 0x0000000f110d7210 */ /* 0x000fe20007ffe0ff */
[----:B------:R-:W-:Y:S01]  /*4330*/  IMAD R7, R18, UR15, R11 ;  /* 0x0000000f12077c24 */ /* 0x000fe2000f8e020b */
[----:B------:R-:W-:Y:S01]  /*4340*/  LEA.HI.X R11, R4, UR5, R5, 0x2, P1 ;  /* 0x00000005040b7c11 */ /* 0x000fe200088f1405 */
[----:B------:R-:W-:Y:S01]  /*4350*/  IMAD.WIDE.U32 R20, R6, UR14, RZ ;  /* 0x0000000e06147c25 */ /* 0x000fe2000f8e00ff */
[----:B------:R-:W-:Y:S02]  /*4360*/  LEA R12, P1, R16, UR4, 0x2 ;  /* 0x00000004100c7c11 */ /* 0x000fe4000f8210ff */
[----:B------:R-:W-:Y:S01]  /*4370*/  IADD3 R15, PT, PT, R14, 0x500, RZ ;  /* 0x000005000e0f7810 */ /* 0x000fe20007ffe0ff */
[----:B------:R-:W-:Y:S01]  /*4380*/  IMAD.WIDE.U32 R18, R18, UR14, RZ ;  /* 0x0000000e12127c25 */ /* 0x000fe2000f8e00ff */
[----:B------:R-:W-:Y:S02]  /*4390*/  LEA R4, P3, R20, UR4, 0x2 ;  /* 0x0000000414047c11 */ /* 0x000fe4000f8610ff */
[----:B------:R-:W-:Y:S01]  /*43a0*/  IADD3 R5, PT, PT, R21, R23, RZ ;  /* 0x0000001715057210 */ /* 0x000fe20007ffe0ff */
[----:B------:R-:W-:Y:S01]  /*43b0*/  IMAD.IADD R7, R19, 0x1, R7 ;  /* 0x0000000113077824 */ /* 0x000fe200078e0207 */
[----:B------:R-:W-:Y:S01]  /*43c0*/  LEA.HI.X R13, R16, UR5, R13, 0x2, P1 ;  /* 0x00000005100d7c11 */ /* 0x000fe200088f140d */
[----:B------:R-:W-:Y:S01]  /*43d0*/  VIADD R16, R14, 0x600 ;  /* 0x000006000e107836 */ /* 0x000fe20000000000 */
[----:B------:R-:W-:Y:S01]  /*43e0*/  LEA R6, P2, R18, UR4, 0x2 ;  /* 0x0000000412067c11 */ /* 0x000fe2000f8410ff */
[----:B------:R0:W2:Y:S01]  /*43f0*/  LDG.E R19, desc[UR10][R8.64] ;  /* 0x0000000a08137981 */ /* 0x0000a2000c1e1900 */
[----:B------:R-:W-:-:S02]  /*4400*/  LEA.HI.X R5, R20, UR5, R5, 0x2, P3 ;  /* 0x0000000514057c11 */ /* 0x000fc400098f1405 */
[----:B------:R-:W-:Y:S02]  /*4410*/  IADD3 R20, P1, PT, R15, UR12, RZ ;  /* 0x0000000c0f147c10 */ /* 0x000fe4000ff3e0ff */
[----:B------:R-:W-:Y:S02]  /*4420*/  LEA.HI.X R7, R18, UR5, R7, 0x2, P2 ;  /* 0x0000000512077c11 */ /* 0x000fe400090f1407 */
[----:B------:R-:W-:Y:S01]  /*4430*/  IADD3 R15, P2, PT, R16, UR12, RZ ;  /* 0x0000000c100f7c10 */ /* 0x000fe2000ff5e0ff */
[----:B------:R1:W3:Y:S01]  /*4440*/  LDG.E R18, desc[UR10][R10.64] ;  /* 0x0000000a0a127981 */ /* 0x0002e2000c1e1900 */
[----:B------:R-:W-:Y:S02]  /*4450*/  IADD3 R14, PT, PT, R14, 0x700, RZ ;  /* 0x000007000e0e7810 */ /* 0x000fe40007ffe0ff */
[----:B------:R-:W-:Y:S01]  /*4460*/  IADD3.X R21, PT, PT, RZ, UR13, RZ, P1, !PT ;  /* 0x0000000dff157c10 */ /* 0x000fe20008ffe4ff */
[----:B------:R-:W-:Y:S01]  /*4470*/  IMAD.X R16, RZ, RZ, UR13, P2 ;  /* 0x0000000dff107e24 */ /* 0x000fe200090e06ff */
[----:B------:R-:W-:Y:S01]  /*4480*/  IADD3 R17, P1, PT, R14, UR12, RZ ;  /* 0x0000000c0e117c10 */ /* 0x000fe2000ff3e0ff */
[----:B------:R-:W4:Y:S02]  /*4490*/  LDG.E R5, desc[UR10][R4.64] ;  /* 0x0000000a04057981 */ /* 0x000f24000c1e1900 */
[----:B------:R-:W-:-:S02]  /*44a0*/  IMAD R23, R21, UR14, RZ ;  /* 0x0000000e15177c24 */ /* 0x000fc4000f8e02ff */
[----:B------:R-:W-:Y:S01]  /*44b0*/  IMAD R14, R16, UR14, RZ ;  /* 0x0000000e100e7c24 */ /* 0x000fe2000f8e02ff */
[----:B------:R-:W-:Y:S01]  /*44c0*/  IADD3.X R16, PT, PT, RZ, UR13, RZ, P1, !PT ;  /* 0x0000000dff107c10 */ /* 0x000fe20008ffe4ff */
[C---:B------:R-:W-:Y:S01]  /*44d0*/  IMAD R25, R20.reuse, UR15, R23 ;  /* 0x0000000f14197c24 */ /* 0x040fe2000f8e0217 */
[----:B------:R5:W4:Y:S01]  /*44e0*/  LDG.E R21, desc[UR10][R12.64] ;  /* 0x0000000a0c157981 */ /* 0x000b22000c1e1900 */
[----:B0-----:R-:W-:-:S03]  /*44f0*/  IMAD.WIDE.U32 R8, R20, UR14, RZ ;  /* 0x0000000e14087c25 */ /* 0x001fc6000f8e00ff */
[----:B------:R0:W4:Y:S01]  /*4500*/  LDG.E R23, desc[UR10][R6.64] ;  /* 0x0000000a06177981 */ /* 0x000122000c1e1900 */
[C---:B------:R-:W-:Y:S02]  /*4510*/  IMAD R27, R15.reuse, UR15, R14 ;  /* 0x0000000f0f1b7c24 */ /* 0x040fe4000f8e020e */
[----:B------:R-:W-:Y:S01]  /*4520*/  IMAD.WIDE.U32 R14, R15, UR14, RZ ;  /* 0x0000000e0f0e7c25 */ /* 0x000fe2000f8e00ff */
[----:B-1----:R-:W-:Y:S02]  /*4530*/  LEA R10, P1, R8, UR4, 0x2 ;  /* 0x00000004080a7c11 */ /* 0x002fe4000f8210ff */
[----:B------:R-:W-:Y:S01]  /*4540*/  IADD3 R11, PT, PT, R9, R25, RZ ;  /* 0x00000019090b7210 */ /* 0x000fe20007ffe0ff */
[----:B------:R-:W-:Y:S02]  /*4550*/  IMAD R20, R16, UR14, RZ ;  /* 0x0000000e10147c24 */ /* 0x000fe4000f8e02ff */
[----:B------:R-:W-:Y:S01]  /*4560*/  IMAD.IADD R9, R15, 0x1, R27 ;  /* 0x000000010f097824 */ /* 0x000fe200078e021b */
[----:B------:R-:W-:Y:S01]  /*4570*/  LEA R16, P2, R14, UR4, 0x2 ;  /* 0x000000040e107c11 */ /* 0x000fe2000f8410ff */
[C---:B------:R-:W-:Y:S01]  /*4580*/  IMAD R15, R17.reuse, UR15, R20 ;  /* 0x0000000f110f7c24 */ /* 0x040fe2000f8e0214 */
[----:B------:R-:W-:Y:S01]  /*4590*/  LEA.HI.X R11, R8, UR5, R11, 0x2, P1 ;  /* 0x00000005080b7c11 */ /* 0x000fe200088f140b */
[----:B-----5:R-:W-:Y:S01]  /*45a0*/  IMAD.WIDE.U32 R12, R17, UR14, RZ ;  /* 0x0000000e110c7c25 */ /* 0x020fe2000f8e00ff */
[----:B------:R-:W-:-:S03]  /*45b0*/  LEA.HI.X R17, R14, UR5, R9, 0x2, P2 ;  /* 0x000000050e117c11 */ /* 0x000fc600090f1409 */
[----:B------:R-:W5:Y:S01]  /*45c0*/  LDG.E R10, desc[UR10][R10.64] ;  /* 0x0000000a0a0a7981 */ /* 0x000f62000c1e1900 */
[C---:B0-----:R-:W-:Y:S02]  /*45d0*/  LEA R6, P1, R12.reuse, UR4, 0x2 ;  /* 0x000000040c067c11 */ /* 0x041fe4000f8210ff */
[----:B------:R-:W-:Y:S01]  /*45e0*/  IADD3 R7, PT, PT, R13, R15, RZ ;  /* 0x0000000f0d077210 */ /* 0x000fe20007ffe0ff */
[----:B------:R-:W5:Y:S03]  /*45f0*/  LDG.E R16, desc[UR10][R16.64] ;  /* 0x0000000a10107981 */ /* 0x000f66000c1e1900 */
[----:B------:R-:W-:-:S05]  /*4600*/  LEA.HI.X R7, R12, UR5, R7, 0x2, P1 ;  /* 0x000000050c077c11 */ /* 0x000fca00088f1407 */
[----:B------:R-:W5:Y:S01]  /*4610*/  LDG.E R6, desc[UR10][R6.64] ;  /* 0x0000000a06067981 */ /* 0x000f62000c1e1900 */
[----:B------:R-:W-:Y:S01]  /*4620*/  IADD3 R24, PT, PT, R24, 0x800, RZ ;  /* 0x0000080018187810 */ /* 0x000fe20007ffe0ff */
[----:B--2---:R-:W-:-:S04]  /*4630*/  FMUL R19, R2, R19 ;  /* 0x0000001302137220 */ /* 0x004fc80000400000 */
[----:B---3--:R-:W-:-:S04]  /*4640*/  FMUL R18, R19, R18 ;  /* 0x0000001213127220 */ /* 0x008fc80000400000 */
[----:B----4-:R-:W-:-:S04]  /*4650*/  FMUL R18, R18, R21 ;  /* 0x0000001512127220 */ /* 0x010fc80000400000 */
[----:B------:R-:W-:-:S04]  /*4660*/  FMUL R18, R18, R23 ;  /* 0x0000001712127220 */ /* 0x000fc80000400000 */
[----:B------:R-:W-:-:S04]  /*4670*/  FMUL R5, R18, R5 ;  /* 0x0000000512057220 */ /* 0x000fc80000400000 */
[----:B-----5:R-:W-:-:S04]  /*4680*/  FMUL R5, R5, R10 ;  /* 0x0000000a05057220 */ /* 0x020fc80000400000 */
[----:B------:R-:W-:-:S04]  /*4690*/  FMUL R5, R5, R16 ;  /* 0x0000001005057220 */ /* 0x000fc80000400000 */
[----:B------:R-:W-:-:S07]  /*46a0*/  FMUL R2, R5, R6 ;  /* 0x0000000605027220 */ /* 0x000fce0000400000 */
.L_x_232:
[----:B------:R-:W-:Y:S05]  /*46b0*/  BSYNC.RECONVERGENT B2 ;  /* 0x0000000000027941 */ /* 0x000fea0003800200 */
.L_x_231:
[----:B------:R-:W-:Y:S05]  /*46c0*/  @!P0 BRA `(.L_x_226) ;  /* 0x0000000400188947 */ /* 0x000fea0003800000 */
[----:B------:R-:W-:Y:S01]  /*46d0*/  ISETP.GE.U32.AND P1, PT, R22, 0x4, PT ;  /* 0x000000041600780c */ /* 0x000fe20003f26070 */
[----:B------:R-:W-:Y:S01]  /*46e0*/  BSSY.RECONVERGENT B2, `(.L_x_233) ;  /* 0x0000032000027945 */ /* 0x000fe20003800200 */
[----:B------:R-:W-:-:S04]  /*46f0*/  LOP3.LUT R16, R3, 0x3, RZ, 0xc0, !PT ;  /* 0x0000000303107812 */ /* 0x000fc800078ec0ff */
[----:B------:R-:W-:-:S07]  /*4700*/  ISETP.NE.AND P0, PT, R16, RZ, PT ;  /* 0x000000ff1000720c */ /* 0x000fce0003f05270 */
[----:B------:R-:W-:Y:S06]  /*4710*/  @!P1 BRA `(.L_x_234) ;  /* 0x0000000000b89947 */ /* 0x000fec0003800000 */
[----:B------:R-:W0:Y:S01]  /*4720*/  LDCU.64 UR12, c[0x0][0x380] ;  /* 0x00007000ff0c77ac */ /* 0x000e220008000a00 */
[----:B------:R-:W-:-:S04]  /*4730*/  VIADD R3, R24, UR8 ;  /* 0x0000000818037c36 */ /* 0x000fc80008000000 */
[C---:B------:R-:W-:Y:S01]  /*4740*/  VIADD R7, R3.reuse, 0x300 ;  /* 0x0000030003077836 */ /* 0x040fe20000000000 */
[C---:B------:R-:W-:Y:S02]  /*4750*/  IADD3 R4, PT, PT, R3.reuse, 0x100, RZ ;  /* 0x0000010003047810 */ /* 0x040fe40007ffe0ff */
[C---:B------:R-:W-:Y:S02]  /*4760*/  IADD3 R5, PT, PT, R3.reuse, 0x200, RZ ;  /* 0x0000020003057810 */ /* 0x040fe40007ffe0ff */
[----:B0-----:R-:W-:Y:S02]  /*4770*/  IADD3 R6, P1, PT, R3, UR12, RZ ;  /* 0x0000000c03067c10 */ /* 0x001fe4000ff3e0ff */
[----:B------:R-:W-:Y:S02]  /*4780*/  IADD3 R14, P3, PT, R7, UR12, RZ ;  /* 0x0000000c070e7c10 */ /* 0x000fe4000ff7e0ff */
[----:B------:R-:W-:Y:S02]  /*4790*/  IADD3.X R3, PT, PT, RZ, UR13, RZ, P1, !PT ;  /* 0x0000000dff037c10 */ /* 0x000fe40008ffe4ff */
[----:B------:R-:W-:-:S02]  /*47a0*/  IADD3 R8, P1, PT, R4, UR12, RZ ;  /* 0x0000000c04087c10 */ /* 0x000fc4000ff3e0ff */
[----:B------:R-:W-:Y:S01]  /*47b0*/  IADD3 R12, P2, PT, R5, UR12, RZ ;  /* 0x0000000c050c7c10 */ /* 0x000fe2000ff5e0ff */
[----:B------:R-:W-:Y:S01]  /*47c0*/  IMAD R3, R3, UR14, RZ ;  /* 0x0000000e03037c24 */ /* 0x000fe2000f8e02ff */
[----:B------:R-:W-:Y:S01]  /*47d0*/  IADD3.X R7, PT, PT, RZ, UR13, RZ, P1, !PT ;  /* 0x0000000dff077c10 */ /* 0x000fe20008ffe4ff */
[----:B------:R-:W-:Y:S01]  /*47e0*/  IMAD.WIDE.U32 R4, R6, UR14, RZ ;  /* 0x0000000e06047c25 */ /* 0x000fe2000f8e00ff */
[----:B------:R-:W-:-:S03]  /*47f0*/  IADD3.X R15, PT, PT, RZ, UR13, RZ, P3, !PT ;  /* 0x0000000dff0f7c10 */ /* 0x000fc60009ffe4ff */
[----:B------:R-:W-:Y:S01]  /*4800*/  IMAD R3, R6, UR15, R3 ;  /* 0x0000000f06037c24 */ /* 0x000fe2000f8e0203 */
[----:B------:R-:W-:Y:S01]  /*4810*/  LEA R6, P1, R4, UR4, 0x2 ;  /* 0x0000000404067c11 */ /* 0x000fe2000f8210ff */
[----:B------:R-:W-:Y:S02]  /*4820*/  IMAD.X R9, RZ, RZ, UR13, P2 ;  /* 0x0000000dff097e24 */ /* 0x000fe400090e06ff */
[----:B------:R-:W-:Y:S01]  /*4830*/  IMAD R7, R7, UR14, RZ ;  /* 0x0000000e07077c24 */ /* 0x000fe2000f8e02ff */
[----:B------:R-:W-:Y:S01]  /*4840*/  IADD3 R3, PT, PT, R5, R3, RZ ;  /* 0x0000000305037210 */ /* 0x000fe20007ffe0ff */
[----:B------:R-:W-:Y:S02]  /*4850*/  IMAD R13, R9, UR14, RZ ;  /* 0x0000000e090d7c24 */ /* 0x000fe4000f8e02ff */
[----:B------:R-:W-:Y:S01]  /*4860*/  IMAD R5, R8, UR15, R7 ;  /* 0x0000000f08057c24 */ /* 0x000fe2000f8e0207 */
[----:B------:R-:W-:Y:S01]  /*4870*/  LEA.HI.X R7, R4, UR5, R3, 0x2, P1 ;  /* 0x0000000504077c11 */ /* 0x000fe200088f1403 */
[----:B------:R-:W-:-:S04]  /*4880*/  IMAD.WIDE.U32 R8, R8, UR14, RZ ;  /* 0x0000000e08087c25 */ /* 0x000fc8000f8e00ff */
[----:B------:R-:W-:Y:S01]  /*4890*/  IMAD R15, R15, UR14, RZ ;  /* 0x0000000e0f0f7c24 */ /* 0x000fe2000f8e02ff */
[----:B------:R-:W-:Y:S01]  /*48a0*/  LEA R4, P1, R8, UR4, 0x2 ;  /* 0x0000000408047c11 */ /* 0x000fe2000f8210ff */
[C---:B------:R-:W-:Y:S01]  /*48b0*/  IMAD.WIDE.U32 R10, R12.reuse, UR14, RZ ;  /* 0x0000000e0c0a7c25 */ /* 0x040fe2000f8e00ff */
[----:B------:R-:W2:Y:S03]  /*48c0*/  LDG.E R7, desc[UR10][R6.64] ;  /* 0x0000000a06077981 */ /* 0x000ea6000c1e1900 */
[----:B------:R-:W-:Y:S01]  /*48d0*/  IMAD R13, R12, UR15, R13 ;  /* 0x0000000f0c0d7c24 */ /* 0x000fe2000f8e020d */
[----:B------:R-:W-:Y:S01]  /*48e0*/  LEA R12, P2, R10, UR4, 0x2 ;  /* 0x000000040a0c7c11 */ /* 0x000fe2000f8410ff */
[----:B------:R-:W-:Y:S02]  /*48f0*/  IMAD.IADD R5, R9, 0x1, R5 ;  /* 0x0000000109057824 */ /* 0x000fe400078e0205 */
[C---:B------:R-:W-:Y:S01]  /*4900*/  IMAD R3, R14.reuse, UR15, R15 ;  /* 0x0000000f0e037c24 */ /* 0x040fe2000f8e020f */
[----:B------:R-:W-:Y:S01]  /*4910*/  IADD3 R13, PT, PT, R11, R13, RZ ;  /* 0x0000000d0b0d7210 */ /* 0x000fe20007ffe0ff */
[----:B------:R-:W-:Y:S01]  /*4920*/  IMAD.WIDE.U32 R14, R14, UR14, RZ ;  /* 0x0000000e0e0e7c25 */ /* 0x000fe2000f8e00ff */
[----:B------:R-:W-:-:S02]  /*4930*/  LEA.HI.X R5, R8, UR5, R5, 0x2, P1 ;  /* 0x0000000508057c11 */ /* 0x000fc400088f1405 */
[----:B------:R-:W-:Y:S02]  /*4940*/  LEA.HI.X R13, R10, UR5, R13, 0x2, P2 ;  /* 0x000000050a0d7c11 */ /* 0x000fe400090f140d */
[C---:B------:R-:W-:Y:S02]  /*4950*/  LEA R8, P1, R14.reuse, UR4, 0x2 ;  /* 0x000000040e087c11 */ /* 0x040fe4000f8210ff */
[----:B------:R-:W-:Y:S01]  /*4960*/  IADD3 R3, PT, PT, R15, R3, RZ ;  /* 0x000000030f037210 */ /* 0x000fe20007ffe0ff */
[----:B------:R-:W3:Y:S03]  /*4970*/  LDG.E R5, desc[UR10][R4.64] ;  /* 0x0000000a04057981 */ /* 0x000ee6000c1e1900 */
[----:B------:R-:W-:Y:S01]  /*4980*/  LEA.HI.X R9, R14, UR5, R3, 0x2, P1 ;  /* 0x000000050e097c11 */ /* 0x000fe200088f1403 */
[----:B------:R-:W4:Y:S05]  /*4990*/  LDG.E R13, desc[UR10][R12.64] ;  /* 0x0000000a0c0d7981 */ /* 0x000f2a000c1e1900 */
[----:B------:R-:W5:Y:S01]  /*49a0*/  LDG.E R9, desc[UR10][R8.64] ;  /* 0x0000000a08097981 */ /* 0x000f62000c1e1900 */
[----:B------:R-:W-:-:S02]  /*49b0*/  VIADD R24, R24, 0x400 ;  /* 0x0000040018187836 */ /* 0x000fc40000000000 */
[----:B--2---:R-:W-:-:S04]  /*49c0*/  FMUL R2, R2, R7 ;  /* 0x0000000702027220 */ /* 0x004fc80000400000 */
[----:B---3--:R-:W-:-:S04]  /*49d0*/  FMUL R2, R2, R5 ;  /* 0x0000000502027220 */ /* 0x008fc80000400000 */
[----:B----4-:R-:W-:-:S04]  /*49e0*/  FMUL R2, R2, R13 ;  /* 0x0000000d02027220 */ /* 0x010fc80000400000 */
[----:B-----5:R-:W-:-:S07]  /*49f0*/  FMUL R2, R2, R9 ;  /* 0x0000000902027220 */ /* 0x020fce0000400000 */
.L_x_234:
[----:B------:R-:W-:Y:S05]  /*4a00*/  BSYNC.RECONVERGENT B2 ;  /* 0x0000000000027941 */ /* 0x000fea0003800200 */
.L_x_233:
[----:B------:R-:W-:Y:S05]  /*4a10*/  @!P0 BRA `(.L_x_226) ;  /* 0x0000000000448947 */ /* 0x000fea0003800000 */
[----:B------:R-:W-:Y:S02]  /*4a20*/  IADD3 R3, PT, PT, R24, UR8, RZ ;  /* 0x0000000818037c10 */ /* 0x000fe4000fffe0ff */
[----:B------:R-:W-:-:S07]  /*4a30*/  IADD3 R8, PT, PT, -R16, RZ, RZ ;  /* 0x000000ff10087210 */ /* 0x000fce0007ffe1ff */
.L_x_235:
[----:B------:R-:W0:Y:S02]  /*4a40*/  LDCU.64 UR12, c[0x0][0x380] ;  /* 0x00007000ff0c77ac */ /* 0x000e240008000a00 */
[----:B0-----:R-:W-:-:S05]  /*4a50*/  IADD3 R6, P0, PT, R3, UR12, RZ ;  /* 0x0000000c03067c10 */ /* 0x001fca000ff1e0ff */
[----:B------:R-:W-:-:S04]  /*4a60*/  IMAD.X R4, RZ, RZ, UR13, P0 ;  /* 0x0000000dff047e24 */ /* 0x000fc800080e06ff */
[----:B------:R-:W-:Y:S02]  /*4a70*/  IMAD R7, R4, UR14, RZ ;  /* 0x0000000e04077c24 */ /* 0x000fe4000f8e02ff */
[----:B------:R-:W-:-:S04]  /*4a80*/  IMAD.WIDE.U32 R4, R6, UR14, RZ ;  /* 0x0000000e06047c25 */ /* 0x000fc8000f8e00ff */
[----:B------:R-:W-:Y:S01]  /*4a90*/  IMAD R7, R6, UR15, R7 ;  /* 0x0000000f06077c24 */ /* 0x000fe2000f8e0207 */
[----:B------:R-:W-:-:S04]  /*4aa0*/  LEA R6, P0, R4, UR4, 0x2 ;  /* 0x0000000404067c11 */ /* 0x000fc8000f8010ff */
[----:B------:R-:W-:-:S04]  /*4ab0*/  IADD3 R5, PT, PT, R5, R7, RZ ;  /* 0x0000000705057210 */ /* 0x000fc80007ffe0ff */
[----:B------:R-:W-:-:S06]  /*4ac0*/  LEA.HI.X R7, R4, UR5, R5, 0x2, P0 ;  /* 0x0000000504077c11 */ /* 0x000fcc00080f1405 */
[----:B------:R-:W2:Y:S01]  /*4ad0*/  LDG.E R7, desc[UR10][R6.64] ;  /* 0x0000000a06077981 */ /* 0x000ea2000c1e1900 */
[----:B------:R-:W-:Y:S01]  /*4ae0*/  IADD3 R8, PT, PT, R8, 0x1, RZ ;  /* 0x0000000108087810 */ /* 0x000fe20007ffe0ff */
[----:B------:R-:W-:-:S03]  /*4af0*/  VIADD R3, R3, 0x100 ;  /* 0x0000010003037836 */ /* 0x000fc60000000000 */
[----:B------:R-:W-:Y:S01]  /*4b00*/  ISETP.NE.AND P0, PT, R8, RZ, PT ;  /* 0x000000ff0800720c */ /* 0x000fe20003f05270 */
[----:B--2---:R-:W-:-:S12]  /*4b10*/  FMUL R2, R7, R2 ;  /* 0x0000000207027220 */ /* 0x004fd80000400000 */
[----:B------:R-:W-:Y:S05]  /*4b20*/  @P0 BRA `(.L_x_235) ;  /* 0xfffffffc00c40947 */ /* 0x000fea000383ffff */
.L_x_226:
[----:B------:R-:W-:Y:S05]  /*4b30*/  BSYNC.RECONVERGENT B1 ;  /* 0x0000000000017941 */ /* 0x000fea0003800200 */
.L_x_224:
        /* <DEDUP_REMOVED lines=33> */
[----:B--2---:R-:W1:Y:S04]  /*4d50*/  LDS.128 R4, [UR4+0x10] ;  /* 0x00001004ff047984 */ /* 0x004e680008000c00 */
        /* <DEDUP_REMOVED lines=8> */
.L_x_222:
[----:B------:R-:W-:Y:S05]  /*4de0*/  BSYNC.RECONVERGENT B0 ;  /* 0x0000000000007941 */ /* 0x000fea0003800200 */
.L_x_207:
[----:B------:R-:W-:Y:S05]  /*4df0*/  @P0 EXIT ;  /* 0x000000000000094d */ /* 0x000fea0003800000 */
[----:B012---:R-:W0:Y:S01]  /*4e00*/  LDC.64 R2, c[0x0][0x398] ;  /* 0x0000e600ff027b82 */ /* 0x007e220000000a00 */
[----:B------:R-:W1:Y:S02]  /*4e10*/  LDCU UR4, c[0x0][0x3a8] ;  /* 0x00007500ff0477ac */ /* 0x000e640008000800 */
[----:B-1----:R-:W-:-:S05]  /*4e20*/  FMUL R5, R0, UR4 ;  /* 0x0000000400057c20 */ /* 0x002fca0008400000 */
[----:B0-----:R-:W-:Y:S01]  /*4e30*/  STG.E desc[UR10][R2.64], R5 ;  /* 0x0000000502007986 */ /* 0x001fe2000c10190a */
[----:B------:R-:W-:Y:S05]  /*4e40*/  EXIT ;  /* 0x000000000000794d */ /* 0x000fea0003800000 */
.L_x_236:
        /* <DEDUP_REMOVED lines=11> */
.L_x_243:


//--------------------- .text._ZN3cub18CUB_300001_SM_10006detail11EmptyKernelIvEEvv --------------------------
	.section	.text._ZN3cub18CUB_300001_SM_10006detail11EmptyKernelIvEEvv,"ax",@progbits
	.align	128
        .global         _ZN3cub18CUB_300001_SM_10006detail11EmptyKernelIvEEvv
        .type           _ZN3cub18CUB_300001_SM_10006detail11EmptyKernelIvEEvv,@function
        .size           _ZN3cub18CUB_300001_SM_10006detail11EmptyKernelIvEEvv,(.L_x_244 - _ZN3cub18CUB_300001_SM_10006detail11EmptyKernelIvEEvv)
        .other          _ZN3cub18CUB_300001_SM_10006detail11EmptyKernelIvEEvv,@"STO_CUDA_ENTRY STV_DEFAULT"
_ZN3cub18CUB_300001_SM_10006detail11EmptyKernelIvEEvv:
.text._ZN3cub18CUB_300001_SM_10006detail11EmptyKernelIvEEvv:
[----:B------:R-:W-:Y:S01]  /*0000*/  LDC R1, c[0x0][0x37c] ;  /* 0x0000df00ff017b82 */ /* 0x000fe20000000800 */
[----:B------:R-:W-:Y:S05]  /*0010*/  EXIT ;  /* 0x000000000000794d */ /* 0x000fea0003800000 */
.L_x_237:
        /* <DEDUP_REMOVED lines=14> */
.L_x_244:


//--------------------- .nv.shared._ZN3cub18CUB_300001_SM_10006detail6reduce28DeviceReduceSingleTileKernelINS2_10policy_hubIfyN4cuda3std3__410multipliesIfEEE10Policy1000EPfSC_iS9_ffNS7_10__identityEEEvT0_T1_T2_T3_T4_T6_ --------------------------
	.section	.nv.shared._ZN3cub18CUB_300001_SM_10006detail6reduce28DeviceReduceSingleTileKernelINS2_10policy_hubIfyN4cuda3std3__410multipliesIfEEE10Policy1000EPfSC_iS9_ffNS7_10__identityEEEvT0_T1_T2_T3_T4_T6_,"aw",@nobits
	.sectionflags	@""
	.align	4
.nv.shared._ZN3cub18CUB_300001_SM_10006detail6reduce28DeviceReduceSingleTileKernelINS2_10policy_hubIfyN4cuda3std3__410multipliesIfEEE10Policy1000EPfSC_iS9_ffNS7_10__identityEEEvT0_T1_T2_T3_T4_T6_:
	.zero		1068


//--------------------- .nv.shared.reserved.0     --------------------------
	.section	.nv.shared.reserved.0,"aw",@nobits
	.weak		__nv_reservedSMEM_offset_0_alias
	.size		__nv_reservedSMEM_offset_0_alias, 0, 64
	.other		__nv_reservedSMEM_offset_0_alias,@"STO_CUDA_RESERVED_SHARED STV_DEFAULT"
__nv_reservedSMEM_offset_0_alias:
	.zero		0
	.zero		64


//--------------------- .nv.global                --------------------------
	.section	.nv.global,"aw",@nobits
.nv.global:
	.type		_ZN30_INTERNAL_af34e3de_4_k_cu_main6thrust24THRUST_300001_SM_1000_NS3seqE,@object
	.size		_ZN30_INTERNAL_af34e3de_4_k_cu_main6thrust24THRUST_300001_SM_1000_NS3seqE,(_ZN30_INTERNAL_af34e3de_4_k_cu_main4cuda3std3__48in_placeE - _ZN30_INTERNAL_af34e3de_4_k_cu_main6thrust24THRUST_300001_SM_1000_NS3seqE)
_ZN30_INTERNAL_af34e3de_4_k_cu_main6thrust24THRUST_300001_SM_1000_NS3seqE:
	.zero		1
	.type		_ZN30_INTERNAL_af34e3de_4_k_cu_main4cuda3std3__48in_placeE,@object
	.size		_ZN30_INTERNAL_af34e3de_4_k_cu_main4cuda3std3__48in_placeE,(_ZN30_INTERNAL_af34e3de_4_k_cu_main4cuda3std6ranges3__45__cpo4sizeE - _ZN30_INTERNAL_af34e3de_4_k_cu_main4cuda3std3__48in_placeE)
_ZN30_INTERNAL_af34e3de_4_k_cu_main4cuda3std3__48in_placeE:
	.zero		1
	.type		_ZN30_INTERNAL_af34e3de_4_k_cu_main4cuda3std6ranges3__45__cpo4sizeE,@object
	.size		_ZN30_INTERNAL_af34e3de_4_k_cu_main4cuda3std6ranges3__45__cpo4sizeE,(_ZN30_INTERNAL_af34e3de_4_k_cu_main6thrust24THRUST_300001_SM_1000_NS12placeholders2_3E - _ZN30_INTERNAL_af34e3de_4_k_cu_main4cuda3std6ranges3__45__cpo4sizeE)
_ZN30_INTERNAL_af34e3de_4_k_cu_main4cuda3std6ranges3__45__cpo4sizeE:
	.zero		1
	.type		_ZN30_INTERNAL_af34e3de_4_k_cu_main6thrust24THRUST_300001_SM_1000_NS12placeholders2_3E,@object
	.size		_ZN30_INTERNAL_af34e3de_4_k_cu_main6thrust24THRUST_300001_SM_1000_NS12placeholders2_3E,(_ZN30_INTERNAL_af34e3de_4_k_cu_main4cuda3std3__45__cpo6cbeginE - _ZN30_INTERNAL_af34e3de_4_k_cu_main6thrust24THRUST_300001_SM_1000_NS12placeholders2_3E)
_ZN30_INTERNAL_af34e3de_4_k_cu_main6thrust24THRUST_300001_SM_1000_NS12placeholders2_3E:
	.zero		1
	.type		_ZN30_INTERNAL_af34e3de_4_k_cu_main4cuda3std3__45__cpo6cbeginE,@object
	.size		_ZN30_INTERNAL_af34e3de_4_k_cu_main4cuda3std3__45__cpo6cbeginE,(_ZN30_INTERNAL_af34e3de_4_k_cu_main4cuda3std6ranges3__45__cpo6cbeginE - _ZN30_INTERNAL_af34e3de_4_k_cu_main4cuda3std3__45__cpo6cbeginE)
_ZN30_INTERNAL_af34e3de_4_k_cu_main4cuda3std3__45__cpo6cbeginE:
	.zero		1
	.type		_ZN30_INTERNAL_af34e3de_4_k_cu_main4cuda3std6ranges3__45__cpo6cbeginE,@object
	.size		_ZN30_INTERNAL_af34e3de_4_k_cu_main4cuda3std6ranges3__45__cpo6cbeginE,(_ZN30_INTERNAL_af34e3de_4_k_cu_main6thrust24THRUST_300001_SM_1000_NS12placeholders2_7E - _ZN30_INTERNAL_af34e3de_4_k_cu_main4cuda3std6ranges3__45__cpo6cbeginE)
_ZN30_INTERNAL_af34e3de_4_k_cu_main4cuda3std6ranges3__45__cpo6cbeginE:
	.zero		1
	.type		_ZN30_INTERNAL_af34e3de_4_k_cu_main6thrust24THRUST_300001_SM_1000_NS12placeholders2_7E,@object
	.size		_ZN30_INTERNAL_af34e3de_4_k_cu_main6thrust24THRUST_300001_SM_1000_NS12placeholders2_7E,(_ZN30_INTERNAL_af34e3de_4_k_cu_main4cuda3std3__45__cpo7crbeginE - _ZN30_INTERNAL_af34e3de_4_k_cu_main6thrust24THRUST_300001_SM_1000_NS12placeholders2_7E)
_ZN30_INTERNAL_af34e3de_4_k_cu_main6thrust24THRUST_300001_SM_1000_NS12placeholders2_7E:
	.zero		1
	.type		_ZN30_INTERNAL_af34e3de_4_k_cu_main4cuda3std3__45__cpo7crbeginE,@object
	.size		_ZN30_INTERNAL_af34e3de_4_k_cu_main4cuda3std3__45__cpo7crbeginE,(_ZN30_INTERNAL_af34e3de_4_k_cu_main4cuda3std6ranges3__45__cpo4nextE - _ZN30_INTERNAL_af34e3de_4_k_cu_main4cuda3std3__45__cpo7crbeginE)
_ZN30_INTERNAL_af34e3de_4_k_cu_main4cuda3std3__45__cpo7crbeginE:
	.zero		1
	.type		_ZN30_INTERNAL_af34e3de_4_k_cu_main4cuda3std6ranges3__45__cpo4nextE,@object
	.size		_ZN30_INTERNAL_af34e3de_4_k_cu_main4cuda3std6ranges3__45__cpo4nextE,(_ZN30_INTERNAL_af34e3de_4_k_cu_main4cuda3std6ranges3__45__cpo4swapE - _ZN30_INTERNAL_af34e3de_4_k_cu_main4cuda3std6ranges3__45__cpo4nextE)
_ZN30_INTERNAL_af34e3de_4_k_cu_main4cuda3std6ranges3__45__cpo4nextE:
	.zero		1
	.type		_ZN30_INTERNAL_af34e3de_4_k_cu_main4cuda3std6ranges3__45__cpo4swapE,@object
	.size		_ZN30_INTERNAL_af34e3de_4_k_cu_main4cuda3std6ranges3__45__cpo4swapE,(_ZN30_INTERNAL_af34e3de_4_k_cu_main6thrust24THRUST_300001_SM_1000_NS8cuda_cub10par_nosyncE - _ZN30_INTERNAL_af34e3de_4_k_cu_main4cuda3std6ranges3__45__cpo4swapE)
_ZN30_INTERNAL_af34e3de_4_k_cu_main4cuda3std6ranges3__45__cpo4swapE:
	.zero		1
	.type		_ZN30_INTERNAL_af34e3de_4_k_cu_main6thrust24THRUST_300001_SM_1000_NS8cuda_cub10par_nosyncE,@object
	.size		_ZN30_INTERNAL_af34e3de_4_k_cu_main6thrust24THRUST_300001_SM_1000_NS8cuda_cub10par_nosyncE,(_ZN30_INTERNAL_af34e3de_4_k_cu_main6thrust24THRUST_300001_SM_1000_NS12placeholders2_9E - _ZN30_INTERNAL_af34e3de_4_k_cu_main6thrust24THRUST_300001_SM_1000_NS8cuda_cub10par_nosyncE)
_ZN30_INTERNAL_af34e3de_4_k_cu_main6thrust24THRUST_300001_SM_1000_NS8cuda_cub10par_nosyncE:
	.zero		1
	.type		_ZN30_INTERNAL_af34e3de_4_k_cu_main6thrust24THRUST_300001_SM_1000_NS12placeholders2_9E,@object
	.size		_ZN30_INTERNAL_af34e3de_4_k_cu_main6thrust24THRUST_300001_SM_1000_NS12placeholders2_9E,(_ZN30_INTERNAL_af34e3de_4_k_cu_main4cuda3std3__432_GLOBAL__N__af34e3de_4_k_cu_main6ignoreE - _ZN30_INTERNAL_af34e3de_4_k_cu_main6thrust24THRUST_300001_SM_1000_NS12placeholders2_9E)
_ZN30_INTERNAL_af34e3de_4_k_cu_main6thrust24THRUST_300001_SM_1000_NS12placeholders2_9E:
	.zero		1
	.type		_ZN30_INTERNAL_af34e3de_4_k_cu_main4cuda3std3__432_GLOBAL__N__af34e3de_4_k_cu_main6ignoreE,@object
	.size		_ZN30_INTERNAL_af34e3de_4_k_cu_main4cuda3std3__432_GLOBAL__N__af34e3de_4_k_cu_main6ignoreE,(_ZN30_INTERNAL_af34e3de_4_k_cu_main4cuda3std6ranges3__45__cpo4dataE - _ZN30_INTERNAL_af34e3de_4_k_cu_main4cuda3std3__432_GLOBAL__N__af34e3de_4_k_cu_main6ignoreE)
_ZN30_INTERNAL_af34e3de_4_k_cu_main4cuda3std3__432_GLOBAL__N__af34e3de_4_k_cu_main6ignoreE:
	.zero		1
	.type		_ZN30_INTERNAL_af34e3de_4_k_cu_main4cuda3std6ranges3__45__cpo4dataE,@object
	.size		_ZN30_INTERNAL_af34e3de_4_k_cu_main4cuda3std6ranges3__45__cpo4dataE,(_ZN30_INTERNAL_af34e3de_4_k_cu_main6thrust24THRUST_300001_SM_1000_NS12placeholders2_1E - _ZN30_INTERNAL_af34e3de_4_k_cu_main4cuda3std6ranges3__45__cpo4dataE)
_ZN30_INTERNAL_af34e3de_4_k_cu_main4cuda3std6ranges3__45__cpo4dataE:
	.zero		1
	.type		_ZN30_INTERNAL_af34e3de_4_k_cu_main6thrust24THRUST_300001_SM_1000_NS12placeholders2_1E,@object
	.size		_ZN30_INTERNAL_af34e3de_4_k_cu_main6thrust24THRUST_300001_SM_1000_NS12placeholders2_1E,(_ZN30_INTERNAL_af34e3de_4_k_cu_main4cuda3std3__45__cpo5beginE - _ZN30_INTERNAL_af34e3de_4_k_cu_main6thrust24THRUST_300001_SM_1000_NS12placeholders2_1E)
_ZN30_INTERNAL_af34e3de_4_k_cu_main6thrust24THRUST_300001_SM_1000_NS12placeholders2_1E:
	.zero		1
	.type		_ZN30_INTERNAL_af34e3de_4_k_cu_main4cuda3std3__45__cpo5beginE,@object
	.size		_ZN30_INTERNAL_af34e3de_4_k_cu_main4cuda3std3__45__cpo5beginE,(_ZN30_INTERNAL_af34e3de_4_k_cu_main4cuda3std6ranges3__45__cpo5beginE - _ZN30_INTERNAL_af34e3de_4_k_cu_main4cuda3std3__45__cpo5beginE)
_ZN30_INTERNAL_af34e3de_4_k_cu_main4cuda3std3__45__cpo5beginE:
	.zero		1
	.type		_ZN30_INTERNAL_af34e3de_4_k_cu_main4cuda3std6ranges3__45__cpo5beginE,@object
	.size		_ZN30_INTERNAL_af34e3de_4_k_cu_main4cuda3std6ranges3__45__cpo5beginE,(_ZN30_INTERNAL_af34e3de_4_k_cu_main6thrust24THRUST_300001_SM_1000_NS12placeholders2_5E - _ZN30_INTERNAL_af34e3de_4_k_cu_main4cuda3std6ranges3__45__cpo5beginE)
_ZN30_INTERNAL_af34e3de_4_k_cu_main4cuda3std6ranges3__45__cpo5beginE:
	.zero		1
	.type		_ZN30_INTERNAL_af34e3de_4_k_cu_main6thrust24THRUST_300001_SM_1000_NS12placeholders2_5E,@object
	.size		_ZN30_INTERNAL_af34e3de_4_k_cu_main6thrust24THRUST_300001_SM_1000_NS12placeholders2_5E,(_ZN30_INTERNAL_af34e3de_4_k_cu_main4cuda3std3__45__cpo6rbeginE - _ZN30_INTERNAL_af34e3de_4_k_cu_main6thrust24THRUST_300001_SM_1000_NS12placeholders2_5E)
_ZN30_INTERNAL_af34e3de_4_k_cu_main6thrust24THRUST_300001_SM_1000_NS12placeholders2_5E:
	.zero		1
	.type		_ZN30_INTERNAL_af34e3de_4_k_cu_main4cuda3std3__45__cpo6rbeginE,@object
	.size		_ZN30_INTERNAL_af34e3de_4_k_cu_main4cuda3std3__45__cpo6rbeginE,(_ZN30_INTERNAL_af34e3de_4_k_cu_main4cuda3std6ranges3__45__cpo7advanceE - _ZN30_INTERNAL_af34e3de_4_k_cu_main4cuda3std3__45__cpo6rbeginE)
_ZN30_INTERNAL_af34e3de_4_k_cu_main4cuda3std3__45__cpo6rbeginE:
	.zero		1
	.type		_ZN30_INTERNAL_af34e3de_4_k_cu_main4cuda3std6ranges3__45__cpo7advanceE,@object
	.size		_ZN30_INTERNAL_af34e3de_4_k_cu_main4cuda3std6ranges3__45__cpo7advanceE,(_ZN30_INTERNAL_af34e3de_4_k_cu_main4cuda3std3__47nulloptE - _ZN30_INTERNAL_af34e3de_4_k_cu_main4cuda3std6ranges3__45__cpo7advanceE)
_ZN30_INTERNAL_af34e3de_4_k_cu_main4cuda3std6ranges3__45__cpo7advanceE:
	.zero		1
	.type		_ZN30_INTERNAL_af34e3de_4_k_cu_main4cuda3std3__47nulloptE,@object
	.size		_ZN30_INTERNAL_af34e3de_4_k_cu_main4cuda3std3__47nulloptE,(_ZN30_INTERNAL_af34e3de_4_k_cu_main4cuda3std6ranges3__45__cpo8distanceE - _ZN30_INTERNAL_af34e3de_4_k_cu_main4cuda3std3__47nulloptE)
_ZN30_INTERNAL_af34e3de_4_k_cu_main4cuda3std3__47nulloptE:
	.zero		1
	.type		_ZN30_INTERNAL_af34e3de_4_k_cu_main4cuda3std6ranges3__45__cpo8distanceE,@object
	.size		_ZN30_INTERNAL_af34e3de_4_k_cu_main4cuda3std6ranges3__45__cpo8distanceE,(_ZN30_INTERNAL_af34e3de_4_k_cu_main6thrust24THRUST_300001_SM_1000_NS12placeholders3_10E - _ZN30_INTERNAL_af34e3de_4_k_cu_main4cuda3std6ranges3__45__cpo8distanceE)
_ZN30_INTERNAL_af34e3de_4_k_cu_main4cuda3std6ranges3__45__cpo8distanceE:
	.zero		1
	.type		_ZN30_INTERNAL_af34e3de_4_k_cu_main6thrust24THRUST_300001_SM_1000_NS12placeholders3_10E,@object
	.size		_ZN30_INTERNAL_af34e3de_4_k_cu_main6thrust24THRUST_300001_SM_1000_NS12placeholders3_10E,(_ZN30_INTERNAL_af34e3de_4_k_cu_main4cuda3std3__419piecewise_constructE - _ZN30_INTERNAL_af34e3de_4_k_cu_main6thrust24THRUST_300001_SM_1000_NS12placeholders3_10E)
_ZN30_INTERNAL_af34e3de_4_k_cu_main6thrust24THRUST_300001_SM_1000_NS12placeholders3_10E:
	.zero		1
	.type		_ZN30_INTERNAL_af34e3de_4_k_cu_main4cuda3std3__419piecewise_constructE,@object
	.size		_ZN30_INTERNAL_af34e3de_4_k_cu_main4cuda3std3__419piecewise_constructE,(_ZN30_INTERNAL_af34e3de_4_k_cu_main4cuda3std6ranges3__45__cpo5cdataE - _ZN30_INTERNAL_af34e3de_4_k_cu_main4cuda3std3__419piecewise_constructE)
_ZN30_INTERNAL_af34e3de_4_k_cu_main4cuda3std3__419piecewise_constructE:
	.zero		1
	.type		_ZN30_INTERNAL_af34e3de_4_k_cu_main4cuda3std6ranges3__45__cpo5cdataE,@object
	.size		_ZN30_INTERNAL_af34e3de_4_k_cu_main4cuda3std6ranges3__45__cpo5cdataE,(_ZN30_INTERNAL_af34e3de_4_k_cu_main6thrust24THRUST_300001_SM_1000_NS12placeholders2_2E - _ZN30_INTERNAL_af34e3de_4_k_cu_main4cuda3std6ranges3__45__cpo5cdataE)
_ZN30_INTERNAL_af34e3de_4_k_cu_main4cuda3std6ranges3__45__cpo5cdataE:
	.zero		1
	.type		_ZN30_INTERNAL_af34e3de_4_k_cu_main6thrust24THRUST_300001_SM_1000_NS12placeholders2_2E,@object
	.size		_ZN30_INTERNAL_af34e3de_4_k_cu_main6thrust24THRUST_300001_SM_1000_NS12placeholders2_2E,(_ZN30_INTERNAL_af34e3de_4_k_cu_main4cuda3std3__45__cpo3endE - _ZN30_INTERNAL_af34e3de_4_k_cu_main6thrust24THRUST_300001_SM_1000_NS12placeholders2_2E)
_ZN30_INTERNAL_af34e3de_4_k_cu_main6thrust24THRUST_300001_SM_1000_NS12placeholders2_2E:
	.zero		1
	.type		_ZN30_INTERNAL_af34e3de_4_k_cu_main4cuda3std3__45__cpo3endE,@object
	.size		_ZN30_INTERNAL_af34e3de_4_k_cu_main4cuda3std3__45__cpo3endE,(_ZN30_INTERNAL_af34e3de_4_k_cu_main4cuda3std6ranges3__45__cpo3endE - _ZN30_INTERNAL_af34e3de_4_k_cu_main4cuda3std3__45__cpo3endE)
_ZN30_INTERNAL_af34e3de_4_k_cu_main4cuda3std3__45__cpo3endE:
	.zero		1
	.type		_ZN30_INTERNAL_af34e3de_4_k_cu_main4cuda3std6ranges3__45__cpo3endE,@object
	.size		_ZN30_INTERNAL_af34e3de_4_k_cu_main4cuda3std6ranges3__45__cpo3endE,(_ZN30_INTERNAL_af34e3de_4_k_cu_main6thrust24THRUST_300001_SM_1000_NS12placeholders2_6E - _ZN30_INTERNAL_af34e3de_4_k_cu_main4cuda3std6ranges3__45__cpo3endE)
_ZN30_INTERNAL_af34e3de_4_k_cu_main4cuda3std6ranges3__45__cpo3endE:
	.zero		1
	.type		_ZN30_INTERNAL_af34e3de_4_k_cu_main6thrust24THRUST_300001_SM_1000_NS12placeholders2_6E,@object
	.size		_ZN30_INTERNAL_af34e3de_4_k_cu_main6thrust24THRUST_300001_SM_1000_NS12placeholders2_6E,(_ZN30_INTERNAL_af34e3de_4_k_cu_main4cuda3std3__45__cpo4rendE - _ZN30_INTERNAL_af34e3de_4_k_cu_main6thrust24THRUST_300001_SM_1000_NS12placeholders2_6E)
_ZN30_INTERNAL_af34e3de_4_k_cu_main6thrust24THRUST_300001_SM_1000_NS12placeholders2_6E:
	.zero		1
	.type		_ZN30_INTERNAL_af34e3de_4_k_cu_main4cuda3std3__45__cpo4rendE,@object
	.size		_ZN30_INTERNAL_af34e3de_4_k_cu_main4cuda3std3__45__cpo4rendE,(_ZN30_INTERNAL_af34e3de_4_k_cu_main4cuda3std6ranges3__45__cpo9iter_swapE - _ZN30_INTERNAL_af34e3de_4_k_cu_main4cuda3std3__45__cpo4rendE)
_ZN30_INTERNAL_af34e3de_4_k_cu_main4cuda3std3__45__cpo4rendE:
	.zero		1
	.type		_ZN30_INTERNAL_af34e3de_4_k_cu_main4cuda3std6ranges3__45__cpo9iter_swapE,@object
	.size		_ZN30_INTERNAL_af34e3de_4_k_cu_main4cuda3std6ranges3__45__cpo9iter_swapE,(_ZN30_INTERNAL_af34e3de_4_k_cu_main4cuda3std3__48unexpectE - _ZN30_INTERNAL_af34e3de_4_k_cu_main4cuda3std6ranges3__45__cpo9iter_swapE)
_ZN30_INTERNAL_af34e3de_4_k_cu_main4cuda3std6ranges3__45__cpo9iter_swapE:
	.zero		1
	.type		_ZN30_INTERNAL_af34e3de_4_k_cu_main4cuda3std3__48unexpectE,@object
	.size		_ZN30_INTERNAL_af34e3de_4_k_cu_main4cuda3std3__48unexpectE,(_ZN30_INTERNAL_af34e3de_4_k_cu_main6thrust24THRUST_300001_SM_1000_NS8cuda_cub3parE - _ZN30_INTERNAL_af34e3de_4_k_cu_main4cuda3std3__48unexpectE)
_ZN30_INTERNAL_af34e3de_4_k_cu_main4cuda3std3__48unexpectE:
	.zero		1
	.type		_ZN30_INTERNAL_af34e3de_4_k_cu_main6thrust24THRUST_300001_SM_1000_NS8cuda_cub3parE,@object
	.size		_ZN30_INTERNAL_af34e3de_4_k_cu_main6thrust24THRUST_300001_SM_1000_NS8cuda_cub3parE,(_ZN30_INTERNAL_af34e3de_4_k_cu_main6thrust24THRUST_300001_SM_1000_NS12placeholders2_4E - _ZN30_INTERNAL_af34e3de_4_k_cu_main6thrust24THRUST_300001_SM_1000_NS8cuda_cub3parE)
_ZN30_INTERNAL_af34e3de_4_k_cu_main6thrust24THRUST_300001_SM_1000_NS8cuda_cub3parE:
	.zero		1
	.type		_ZN30_INTERNAL_af34e3de_4_k_cu_main6thrust24THRUST_300001_SM_1000_NS12placeholders2_4E,@object
	.size		_ZN30_INTERNAL_af34e3de_4_k_cu_main6thrust24THRUST_300001_SM_1000_NS12placeholders2_4E,(_ZN30_INTERNAL_af34e3de_4_k_cu_main4cuda3std3__45__cpo4cendE - _ZN30_INTERNAL_af34e3de_4_k_cu_main6thrust24THRUST_300001_SM_1000_NS12placeholders2_4E)
_ZN30_INTERNAL_af34e3de_4_k_cu_main6thrust24THRUST_300001_SM_1000_NS12placeholders2_4E:
	.zero		1
	.type		_ZN30_INTERNAL_af34e3de_4_k_cu_main4cuda3std3__45__cpo4cendE,@object
	.size		_ZN30_INTERNAL_af34e3de_4_k_cu_main4cuda3std3__45__cpo4cendE,(_ZN30_INTERNAL_af34e3de_4_k_cu_main4cuda3std6ranges3__45__cpo4cendE - _ZN30_INTERNAL_af34e3de_4_k_cu_main4cuda3std3__45__cpo4cendE)
_ZN30_INTERNAL_af34e3de_4_k_cu_main4cuda3std3__45__cpo4cendE:
	.zero		1
	.type		_ZN30_INTERNAL_af34e3de_4_k_cu_main4cuda3std6ranges3__45__cpo4cendE,@object
	.size		_ZN30_INTERNAL_af34e3de_4_k_cu_main4cuda3std6ranges3__45__cpo4cendE,(_ZN30_INTERNAL_af34e3de_4_k_cu_main4cuda3std3__420unreachable_sentinelE - _ZN30_INTERNAL_af34e3de_4_k_cu_main4cuda3std6ranges3__45__cpo4cendE)
_ZN30_INTERNAL_af34e3de_4_k_cu_main4cuda3std6ranges3__45__cpo4cendE:
	.zero		1
	.type		_ZN30_INTERNAL_af34e3de_4_k_cu_main4cuda3std3__420unreachable_sentinelE,@object
	.size		_ZN30_INTERNAL_af34e3de_4_k_cu_main4cuda3std3__420unreachable_sentinelE,(_ZN30_INTERNAL_af34e3de_4_k_cu_main4cuda3std6ranges3__45__cpo5ssizeE - _ZN30_INTERNAL_af34e3de_4_k_cu_main4cuda3std3__420unreachable_sentinelE)
_ZN30_INTERNAL_af34e3de_4_k_cu_main4cuda3std3__420unreachable_sentinelE:
	.zero		1
	.type		_ZN30_INTERNAL_af34e3de_4_k_cu_main4cuda3std6ranges3__45__cpo5ssizeE,@object
	.size		_ZN30_INTERNAL_af34e3de_4_k_cu_main4cuda3std6ranges3__45__cpo5ssizeE,(_ZN30_INTERNAL_af34e3de_4_k_cu_main6thrust24THRUST_300001_SM_1000_NS12placeholders2_8E - _ZN30_INTERNAL_af34e3de_4_k_cu_main4cuda3std6ranges3__45__cpo5ssizeE)
_ZN30_INTERNAL_af34e3de_4_k_cu_main4cuda3std6ranges3__45__cpo5ssizeE:
	.zero		1
	.type		_ZN30_INTERNAL_af34e3de_4_k_cu_main6thrust24THRUST_300001_SM_1000_NS12placeholders2_8E,@object
	.size		_ZN30_INTERNAL_af34e3de_4_k_cu_main6thrust24THRUST_300001_SM_1000_NS12placeholders2_8E,(_ZN30_INTERNAL_af34e3de_4_k_cu_main4cuda3std3__45__cpo5crendE - _ZN30_INTERNAL_af34e3de_4_k_cu_main6thrust24THRUST_300001_SM_1000_NS12placeholders2_8E)
_ZN30_INTERNAL_af34e3de_4_k_cu_main6thrust24THRUST_300001_SM_1000_NS12placeholders2_8E:
	.zero		1
	.type		_ZN30_INTERNAL_af34e3de_4_k_cu_main4cuda3std3__45__cpo5crendE,@object
	.size		_ZN30_INTERNAL_af34e3de_4_k_cu_main4cuda3std3__45__cpo5crendE,(_ZN30_INTERNAL_af34e3de_4_k_cu_main4cuda3std6ranges3__45__cpo4prevE - _ZN30_INTERNAL_af34e3de_4_k_cu_main4cuda3std3__45__cpo5crendE)
_ZN30_INTERNAL_af34e3de_4_k_cu_main4cuda3std3__45__cpo5crendE:
	.zero		1
	.type		_ZN30_INTERNAL_af34e3de_4_k_cu_main4cuda3std6ranges3__45__cpo4prevE,@object
	.size		_ZN30_INTERNAL_af34e3de_4_k_cu_main4cuda3std6ranges3__45__cpo4prevE,(_ZN30_INTERNAL_af34e3de_4_k_cu_main4cuda3std6ranges3__45__cpo9iter_moveE - _ZN30_INTERNAL_af34e3de_4_k_cu_main4cuda3std6ranges3__45__cpo4prevE)
_ZN30_INTERNAL_af34e3de_4_k_cu_main4cuda3std6ranges3__45__cpo4prevE:
	.zero		1
	.type		_ZN30_INTERNAL_af34e3de_4_k_cu_main4cuda3std6ranges3__45__cpo9iter_moveE,@object
	.size		_ZN30_INTERNAL_af34e3de_4_k_cu_main4cuda3std6ranges3__45__cpo9iter_moveE,(_ZN30_INTERNAL_af34e3de_4_k_cu_main6thrust24THRUST_300001_SM_1000_NS6system6detail10sequential3seqE - _ZN30_INTERNAL_af34e3de_4_k_cu_main4cuda3std6ranges3__45__cpo9iter_moveE)
_ZN30_INTERNAL_af34e3de_4_k_cu_main4cuda3std6ranges3__45__cpo9iter_moveE:
	.zero		1
	.type		_ZN30_INTERNAL_af34e3de_4_k_cu_main6thrust24THRUST_300001_SM_1000_NS6system6detail10sequential3seqE,@object
	.size		_ZN30_INTERNAL_af34e3de_4_k_cu_main6thrust24THRUST_300001_SM_1000_NS6system6detail10sequential3seqE,(.L_31 - _ZN30_INTERNAL_af34e3de_4_k_cu_main6thrust24THRUST_300001_SM_1000_NS6system6detail10sequential3seqE)
_ZN30_INTERNAL_af34e3de_4_k_cu_main6thrust24THRUST_300001_SM_1000_NS6system6detail10sequential3seqE:
	.zero		1
.L_31:


//--------------------- .nv.shared._ZN3cub18CUB_300001_SM_10006detail6reduce18DeviceReduceKernelINS2_10policy_hubIfyN4cuda3std3__410multipliesIfEEE10Policy1000EN6thrust24THRUST_300001_SM_1000_NS20permutation_iteratorINSD_6detail15normal_iteratorINSD_10device_ptrIfEEEENSD_18transform_iteratorIN13strided_rangeISJ_E14stride_functorENSD_17counting_iteratorIlNSD_11use_defaultESP_SP_EESP_SP_EEEEyS9_fNS7_10__identityEEEvT0_PT3_T1_NS0_13GridEvenShareISX_EET2_T4_ --------------------------
	.section	.nv.shared._ZN3cub18CUB_300001_SM_10006detail6reduce18DeviceReduceKernelINS2_10policy_hubIfyN4cuda3std3__410multipliesIfEEE10Policy1000EN6thrust24THRUST_300001_SM_1000_NS20permutation_iteratorINSD_6detail15normal_iteratorINSD_10device_ptrIfEEEENSD_18transform_iteratorIN13strided_rangeISJ_E14stride_functorENSD_17counting_iteratorIlNSD_11use_defaultESP_SP_EESP_SP_EEEEyS9_fNS7_10__identityEEEvT0_PT3_T1_NS0_13GridEvenShareISX_EET2_T4_,"aw",@nobits
	.sectionflags	@""
	.align	4
.nv.shared._ZN3cub18CUB_300001_SM_10006detail6reduce18DeviceReduceKernelINS2_10policy_hubIfyN4cuda3std3__410multipliesIfEEE10Policy1000EN6thrust24THRUST_300001_SM_1000_NS20permutation_iteratorINSD_6detail15normal_iteratorINSD_10device_ptrIfEEEENSD_18transform_iteratorIN13strided_rangeISJ_E14stride_functorENSD_17counting_iteratorIlNSD_11use_defaultESP_SP_EESP_SP_EEEEyS9_fNS7_10__identityEEEvT0_PT3_T1_NS0_13GridEvenShareISX_EET2_T4_:
	.zero		1068


//--------------------- .nv.shared._ZN3cub18CUB_300001_SM_10006detail6reduce28DeviceReduceSingleTileKernelINS2_10policy_hubIfyN4cuda3std3__410multipliesIfEEE10Policy1000EN6thrust24THRUST_300001_SM_1000_NS20permutation_iteratorINSD_6detail15normal_iteratorINSD_10device_ptrIfEEEENSD_18transform_iteratorIN13strided_rangeISJ_E14stride_functorENSD_17counting_iteratorIlNSD_11use_defaultESP_SP_EESP_SP_EEEEPfyS9_ffNS7_10__identityEEEvT0_T1_T2_T3_T4_T6_ --------------------------
	.section	.nv.shared._ZN3cub18CUB_300001_SM_10006detail6reduce28DeviceReduceSingleTileKernelINS2_10policy_hubIfyN4cuda3std3__410multipliesIfEEE10Policy1000EN6thrust24THRUST_300001_SM_1000_NS20permutation_iteratorINSD_6detail15normal_iteratorINSD_10device_ptrIfEEEENSD_18transform_iteratorIN13strided_rangeISJ_E14stride_functorENSD_17counting_iteratorIlNSD_11use_defaultESP_SP_EESP_SP_EEEEPfyS9_ffNS7_10__identityEEEvT0_T1_T2_T3_T4_T6_,"aw",@nobits
	.sectionflags	@""
	.align	4
.nv.shared._ZN3cub18CUB_300001_SM_10006detail6reduce28DeviceReduceSingleTileKernelINS2_10policy_hubIfyN4cuda3std3__410multipliesIfEEE10Policy1000EN6thrust24THRUST_300001_SM_1000_NS20permutation_iteratorINSD_6detail15normal_iteratorINSD_10device_ptrIfEEEENSD_18transform_iteratorIN13strided_rangeISJ_E14stride_functorENSD_17counting_iteratorIlNSD_11use_defaultESP_SP_EESP_SP_EEEEPfyS9_ffNS7_10__identityEEEvT0_T1_T2_T3_T4_T6_:
	.zero		1068


//--------------------- .nv.shared._ZN3cub18CUB_300001_SM_10006detail6reduce28DeviceReduceSingleTileKernelINS2_10policy_hubIfjN4cuda3std3__410multipliesIfEEE10Policy1000EPfSC_iS9_ffNS7_10__identityEEEvT0_T1_T2_T3_T4_T6_ --------------------------
	.section	.nv.shared._ZN3cub18CUB_300001_SM_10006detail6reduce28DeviceReduceSingleTileKernelINS2_10policy_hubIfjN4cuda3std3__410multipliesIfEEE10Policy1000EPfSC_iS9_ffNS7_10__identityEEEvT0_T1_T2_T3_T4_T6_,"aw",@nobits
	.sectionflags	@""
	.align	4
.nv.shared._ZN3cub18CUB_300001_SM_10006detail6reduce28DeviceReduceSingleTileKernelINS2_10policy_hubIfjN4cuda3std3__410multipliesIfEEE10Policy1000EPfSC_iS9_ffNS7_10__identityEEEvT0_T1_T2_T3_T4_T6_:
	.zero		1068


//--------------------- .nv.shared._ZN3cub18CUB_300001_SM_10006detail6reduce18DeviceReduceKernelINS2_10policy_hubIfjN4cuda3std3__410multipliesIfEEE10Policy1000EN6thrust24THRUST_300001_SM_1000_NS20permutation_iteratorINSD_6detail15normal_iteratorINSD_10device_ptrIfEEEENSD_18transform_iteratorIN13strided_rangeISJ_E14stride_functorENSD_17counting_iteratorIlNSD_11use_defaultESP_SP_EESP_SP_EEEEjS9_fNS7_10__identityEEEvT0_PT3_T1_NS0_13GridEvenShareISX_EET2_T4_ --------------------------
	.section	.nv.shared._ZN3cub18CUB_300001_SM_10006detail6reduce18DeviceReduceKernelINS2_10policy_hubIfjN4cuda3std3__410multipliesIfEEE10Policy1000EN6thrust24THRUST_300001_SM_1000_NS20permutation_iteratorINSD_6detail15normal_iteratorINSD_10device_ptrIfEEEENSD_18transform_iteratorIN13strided_rangeISJ_E14stride_functorENSD_17counting_iteratorIlNSD_11use_defaultESP_SP_EESP_SP_EEEEjS9_fNS7_10__identityEEEvT0_PT3_T1_NS0_13GridEvenShareISX_EET2_T4_,"aw",@nobits
	.sectionflags	@""
	.align	4
.nv.shared._ZN3cub18CUB_300001_SM_10006detail6reduce18DeviceReduceKernelINS2_10policy_hubIfjN4cuda3std3__410multipliesIfEEE10Policy1000EN6thrust24THRUST_300001_SM_1000_NS20permutation_iteratorINSD_6detail15normal_iteratorINSD_10device_ptrIfEEEENSD_18transform_iteratorIN13strided_rangeISJ_E14stride_functorENSD_17counting_iteratorIlNSD_11use_defaultESP_SP_EESP_SP_EEEEjS9_fNS7_10__identityEEEvT0_PT3_T1_NS0_13GridEvenShareISX_EET2_T4_:
	.zero		1068


//--------------------- .nv.shared._ZN3cub18CUB_300001_SM_10006detail6reduce28DeviceReduceSingleTileKernelINS2_10policy_hubIfjN4cuda3std3__410multipliesIfEEE10Policy1000EN6thrust24THRUST_300001_SM_1000_NS20permutation_iteratorINSD_6detail15normal_iteratorINSD_10device_ptrIfEEEENSD_18transform_iteratorIN13strided_rangeISJ_E14stride_functorENSD_17counting_iteratorIlNSD_11use_defaultESP_SP_EESP_SP_EEEEPfjS9_ffNS7_10__identityEEEvT0_T1_T2_T3_T4_T6_ --------------------------
	.section	.nv.shared._ZN3cub18CUB_300001_SM_10006detail6reduce28DeviceReduceSingleTileKernelINS2_10policy_hubIfjN4cuda3std3__410multipliesIfEEE10Policy1000EN6thrust24THRUST_300001_SM_1000_NS20permutation_iteratorINSD_6detail15normal_iteratorINSD_10device_ptrIfEEEENSD_18transform_iteratorIN13strided_rangeISJ_E14stride_functorENSD_17counting_iteratorIlNSD_11use_defaultESP_SP_EESP_SP_EEEEPfjS9_ffNS7_10__identityEEEvT0_T1_T2_T3_T4_T6_,"aw",@nobits
	.sectionflags	@""
	.align	4
.nv.shared._ZN3cub18CUB_300001_SM_10006detail6reduce28DeviceReduceSingleTileKernelINS2_10policy_hubIfjN4cuda3std3__410multipliesIfEEE10Policy1000EN6thrust24THRUST_300001_SM_1000_NS20permutation_iteratorINSD_6detail15normal_iteratorINSD_10device_ptrIfEEEENSD_18transform_iteratorIN13strided_rangeISJ_E14stride_functorENSD_17counting_iteratorIlNSD_11use_defaultESP_SP_EESP_SP_EEEEPfjS9_ffNS7_10__identityEEEvT0_T1_T2_T3_T4_T6_:
	.zero		1068


//--------------------- .nv.constant0._ZN3cub18CUB_300001_SM_10006detail6reduce28DeviceReduceSingleTileKernelINS2_10policy_hubIfyN4cuda3std3__410multipliesIfEEE10Policy1000EPfSC_iS9_ffNS7_10__identityEEEvT0_T1_T2_T3_T4_T6_ --------------------------
	.section	.nv.constant0._ZN3cub18CUB_300001_SM_10006detail6reduce28DeviceReduceSingleTileKernelINS2_10policy_hubIfyN4cuda3std3__410multipliesIfEEE10Policy1000EPfSC_iS9_ffNS7_10__identityEEEvT0_T1_T2_T3_T4_T6_,"a",@progbits
	.sectionflags	@""
	.align	4
.nv.constant0._ZN3cub18CUB_300001_SM_10006detail6reduce28DeviceReduceSingleTileKernelINS2_10policy_hubIfyN4cuda3std3__410multipliesIfEEE10Policy1000EPfSC_iS9_ffNS7_10__identityEEEvT0_T1_T2_T3_T4_T6_:
	.zero		925


//--------------------- .nv.constant0._ZN3cub18CUB_300001_SM_10006detail6reduce18DeviceReduceKernelINS2_10policy_hubIfyN4cuda3std3__410multipliesIfEEE10Policy1000EN6thrust24THRUST_300001_SM_1000_NS20permutation_iteratorINSD_6detail15normal_iteratorINSD_10device_ptrIfEEEENSD_18transform_iteratorIN13strided_rangeISJ_E14stride_functorENSD_17counting_iteratorIlNSD_11use_defaultESP_SP_EESP_SP_EEEEyS9_fNS7_10__identityEEEvT0_PT3_T1_NS0_13GridEvenShareISX_EET2_T4_ --------------------------
	.section	.nv.constant0._ZN3cub18CUB_300001_SM_10006detail6reduce18DeviceReduceKernelINS2_10policy_hubIfyN4cuda3std3__410multipliesIfEEE10Policy1000EN6thrust24THRUST_300001_SM_1000_NS20permutation_iteratorINSD_6detail15normal_iteratorINSD_10device_ptrIfEEEENSD_18transform_iteratorIN13strided_rangeISJ_E14stride_functorENSD_17counting_iteratorIlNSD_11use_defaultESP_SP_EESP_SP_EEEEyS9_fNS7_10__identityEEEvT0_PT3_T1_NS0_13GridEvenShareISX_EET2_T4_,"a",@progbits
	.sectionflags	@""
	.align	4
.nv.constant0._ZN3cub18CUB_300001_SM_10006detail6reduce18DeviceReduceKernelINS2_10policy_hubIfyN4cuda3std3__410multipliesIfEEE10Policy1000EN6thrust24THRUST_300001_SM_1000_NS20permutation_iteratorINSD_6detail15normal_iteratorINSD_10device_ptrIfEEEENSD_18transform_iteratorIN13strided_rangeISJ_E14stride_functorENSD_17counting_iteratorIlNSD_11use_defaultESP_SP_EESP_SP_EEEEyS9_fNS7_10__identityEEEvT0_PT3_T1_NS0_13GridEvenShareISX_EET2_T4_:
	.zero		1010


//--------------------- .nv.constant0._ZN3cub18CUB_300001_SM_10006detail6reduce28DeviceReduceSingleTileKernelINS2_10policy_hubIfyN4cuda3std3__410multipliesIfEEE10Policy1000EN6thrust24THRUST_300001_SM_1000_NS20permutation_iteratorINSD_6detail15normal_iteratorINSD_10device_ptrIfEEEENSD_18transform_iteratorIN13strided_rangeISJ_E14stride_functorENSD_17counting_iteratorIlNSD_11use_defaultESP_SP_EESP_SP_EEEEPfyS9_ffNS7_10__identityEEEvT0_T1_T2_T3_T4_T6_ --------------------------
	.section	.nv.constant0._ZN3cub18CUB_300001_SM_10006detail6reduce28DeviceReduceSingleTileKernelINS2_10policy_hubIfyN4cuda3std3__410multipliesIfEEE10Policy1000EN6thrust24THRUST_300001_SM_1000_NS20permutation_iteratorINSD_6detail15normal_iteratorINSD_10device_ptrIfEEEENSD_18transform_iteratorIN13strided_rangeISJ_E14stride_functorENSD_17counting_iteratorIlNSD_11use_defaultESP_SP_EESP_SP_EEEEPfyS9_ffNS7_10__identityEEEvT0_T1_T2_T3_T4_T6_,"a",@progbits
	.sectionflags	@""
	.align	4
.nv.constant0._ZN3cub18CUB_300001_SM_10006detail6reduce28DeviceReduceSingleTileKernelINS2_10policy_hubIfyN4cuda3std3__410multipliesIfEEE10Policy1000EN6thrust24THRUST_300001_SM_1000_NS20permutation_iteratorINSD_6detail15normal_iteratorINSD_10device_ptrIfEEEENSD_18transform_iteratorIN13strided_rangeISJ_E14stride_functorENSD_17counting_iteratorIlNSD_11use_defaultESP_SP_EESP_SP_EEEEPfyS9_ffNS7_10__identityEEEvT0_T1_T2_T3_T4_T6_:
	.zero		945


//--------------------- .nv.constant0._ZN3cub18CUB_300001_SM_10006detail6reduce28DeviceReduceSingleTileKernelINS2_10policy_hubIfjN4cuda3std3__410multipliesIfEEE10Policy1000EPfSC_iS9_ffNS7_10__identityEEEvT0_T1_T2_T3_T4_T6_ --------------------------
	.section	.nv.constant0._ZN3cub18CUB_300001_SM_10006detail6reduce28DeviceReduceSingleTileKernelINS2_10policy_hubIfjN4cuda3std3__410multipliesIfEEE10Policy1000EPfSC_iS9_ffNS7_10__identityEEEvT0_T1_T2_T3_T4_T6_,"a",@progbits
	.sectionflags	@""
	.align	4
.nv.constant0._ZN3cub18CUB_300001_SM_10006detail6reduce28DeviceReduceSingleTileKernelINS2_10policy_hubIfjN4cuda3std3__410multipliesIfEEE10Policy1000EPfSC_iS9_ffNS7_10__identityEEEvT0_T1_T2_T3_T4_T6_:
	.zero		925


//--------------------- .nv.constant0._ZN3cub18CUB_300001_SM_10006detail6reduce18DeviceReduceKernelINS2_10policy_hubIfjN4cuda3std3__410multipliesIfEEE10Policy1000EN6thrust24THRUST_300001_SM_1000_NS20permutation_iteratorINSD_6detail15normal_iteratorINSD_10device_ptrIfEEEENSD_18transform_iteratorIN13strided_rangeISJ_E14stride_functorENSD_17counting_iteratorIlNSD_11use_defaultESP_SP_EESP_SP_EEEEjS9_fNS7_10__identityEEEvT0_PT3_T1_NS0_13GridEvenShareISX_EET2_T4_ --------------------------
	.section	.nv.constant0._ZN3cub18CUB_300001_SM_10006detail6reduce18DeviceReduceKernelINS2_10policy_hubIfjN4cuda3std3__410multipliesIfEEE10Policy1000EN6thrust24THRUST_300001_SM_1000_NS20permutation_iteratorINSD_6detail15normal_iteratorINSD_10device_ptrIfEEEENSD_18transform_iteratorIN13strided_rangeISJ_E14stride_functorENSD_17counting_iteratorIlNSD_11use_defaultESP_SP_EESP_SP_EEEEjS9_fNS7_10__identityEEEvT0_PT3_T1_NS0_13GridEvenShareISX_EET2_T4_,"a",@progbits
	.sectionflags	@""
	.align	4
.nv.constant0._ZN3cub18CUB_300001_SM_10006detail6reduce18DeviceReduceKernelINS2_10policy_hubIfjN4cuda3std3__410multipliesIfEEE10Policy1000EN6thrust24THRUST_300001_SM_1000_NS20permutation_iteratorINSD_6detail15normal_iteratorINSD_10device_ptrIfEEEENSD_18transform_iteratorIN13strided_rangeISJ_E14stride_functorENSD_17counting_iteratorIlNSD_11use_defaultESP_SP_EESP_SP_EEEEjS9_fNS7_10__identityEEEvT0_PT3_T1_NS0_13GridEvenShareISX_EET2_T4_:
	.zero		974


//--------------------- .nv.constant0._ZN3cub18CUB_300001_SM_10006detail6reduce28DeviceReduceSingleTileKernelINS2_10policy_hubIfjN4cuda3std3__410multipliesIfEEE10Policy1000EN6thrust24THRUST_300001_SM_1000_NS20permutation_iteratorINSD_6detail15normal_iteratorINSD_10device_ptrIfEEEENSD_18transform_iteratorIN13strided_rangeISJ_E14stride_functorENSD_17counting_iteratorIlNSD_11use_defaultESP_SP_EESP_SP_EEEEPfjS9_ffNS7_10__identityEEEvT0_T1_T2_T3_T4_T6_ --------------------------
	.section	.nv.constant0._ZN3cub18CUB_300001_SM_10006detail6reduce28DeviceReduceSingleTileKernelINS2_10policy_hubIfjN4cuda3std3__410multipliesIfEEE10Policy1000EN6thrust24THRUST_300001_SM_1000_NS20permutation_iteratorINSD_6detail15normal_iteratorINSD_10device_ptrIfEEEENSD_18transform_iteratorIN13strided_rangeISJ_E14stride_functorENSD_17counting_iteratorIlNSD_11use_defaultESP_SP_EESP_SP_EEEEPfjS9_ffNS7_10__identityEEEvT0_T1_T2_T3_T4_T6_,"a",@progbits
	.sectionflags	@""
	.align	4
.nv.constant0._ZN3cub18CUB_300001_SM_10006detail6reduce28DeviceReduceSingleTileKernelINS2_10policy_hubIfjN4cuda3std3__410multipliesIfEEE10Policy1000EN6thrust24THRUST_300001_SM_1000_NS20permutation_iteratorINSD_6detail15normal_iteratorINSD_10device_ptrIfEEEENSD_18transform_iteratorIN13strided_rangeISJ_E14stride_functorENSD_17counting_iteratorIlNSD_11use_defaultESP_SP_EESP_SP_EEEEPfjS9_ffNS7_10__identityEEEvT0_T1_T2_T3_T4_T6_:
	.zero		941


//--------------------- .nv.constant0._ZN3cub18CUB_300001_SM_10006detail11EmptyKernelIvEEvv --------------------------
	.section	.nv.constant0._ZN3cub18CUB_300001_SM_10006detail11EmptyKernelIvEEvv,"a",@progbits
	.sectionflags	@""
	.align	4
.nv.constant0._ZN3cub18CUB_300001_SM_10006detail11EmptyKernelIvEEvv:
	.zero		896


//--------------------- SYMBOLS --------------------------

	.type		.nv.reservedSmem.offset0,@object
	.size		.nv.reservedSmem.offset0,0x4
	.type		.nv.reservedSmem.cap,@object
	.size		.nv.reservedSmem.cap,0x4
